	.target	sm_90a

	.elftype	@"ET_EXEC"


//--------------------- .note.nv.tkinfo           --------------------------
	.section	.note.nv.tkinfo,"",@"SHT_NOTE"
	.sectionflags	@"SHF_NOTE_NV_TKINFO"
	.tkinfo
        /*0018*/ 	.word	0x00000002
        /*0030*/ 	.string	""
        /*0030*/ 	.string	"ptxas"
        /*0030*/ 	.string	"Cuda compilation tools, release 13.0, V13.0.88"
        /*0030*/ 	.string	"Build cuda_13.0.r13.0/compiler.36424714_0"
        /*0030*/ 	.string	"-arch sm_90a -m 64 "



//--------------------- .note.nv.cuinfo           --------------------------
	.section	.note.nv.cuinfo,"",@"SHT_NOTE"
	.sectionflags	@"SHF_NOTE_NV_CUINFO"
        /*0018*/ 	.short	0x0002
        /*001a*/ 	.short	0x005a
        /*001c*/ 	.short	0x0082
	.zero		2


//--------------------- .nv.info                  --------------------------
	.section	.nv.info,"",@"SHT_CUDA_INFO"
	.align	4


	//----- nvinfo : EIATTR_REGCOUNT
	.align		4
        /*0000*/ 	.byte	0x04, 0x2f
        /*0002*/ 	.short	(.L_18 - .L_17)
	.align		4
.L_17:
        /*0004*/ 	.word	index@(_ZN7cutlass13device_kernelIN5flash22FlashAttnBwdPreprocessIN4cute5tupleIJNS3_1CILi64EEENS5_ILi128EEEEEENS_6half_tEfNS_4arch4Sm90ELb1ELb1EEEEEvNT_6ParamsE)
        /*0008*/ 	.word	0x00000040


	//----- nvinfo : EIATTR_FRAME_SIZE
	.align		4
.L_18:
        /*000c*/ 	.byte	0x04, 0x11
        /*000e*/ 	.short	(.L_20 - .L_19)
	.align		4
.L_19:
        /*0010*/ 	.word	index@(_ZN7cutlass13device_kernelIN5flash22FlashAttnBwdPreprocessIN4cute5tupleIJNS3_1CILi64EEENS5_ILi128EEEEEENS_6half_tEfNS_4arch4Sm90ELb1ELb1EEEEEvNT_6ParamsE)
        /*0014*/ 	.word	0x00000000


	//----- nvinfo : EIATTR_REGCOUNT
	.align		4
.L_20:
        /*0018*/ 	.byte	0x04, 0x2f
        /*001a*/ 	.short	(.L_22 - .L_21)
	.align		4
.L_21:
        /*001c*/ 	.word	index@(_ZN7cutlass13device_kernelIN5flash11enable_sm90INS1_16FlashAttnBwdSm90INS1_25CollectiveMainloopBwdSm90ILi2ELi2ELi2EN4cute5tupleIJNS5_1CILi1EEES8_S8_EEENS6_IJNS7_ILi64EEENS7_ILi128EEESB_EEENS_6half_tEfNS_4arch4Sm90ELb1ELb0ELb1ELb1ELb1ELb1ELb0ELb0ELi2ELi1ELi2ELi1ELb0EEENS1_24CollectiveEpilogueBwdGQAISC_fSF_Li256ELb1ELb1EEENS1_25SingleTileBwdLPTSchedulerILb1ELi128ELb1EEEEEEEEEvNT_6ParamsE)
        /*0020*/ 	.word	0x000000a8


	//----- nvinfo : EIATTR_FRAME_SIZE
	.align		4
.L_22:
        /*0024*/ 	.byte	0x04, 0x11
        /*0026*/ 	.short	(.L_24 - .L_23)
	.align		4
.L_23:
        /*0028*/ 	.word	index@(_ZN7cutlass13device_kernelIN5flash11enable_sm90INS1_16FlashAttnBwdSm90INS1_25CollectiveMainloopBwdSm90ILi2ELi2ELi2EN4cute5tupleIJNS5_1CILi1EEES8_S8_EEENS6_IJNS7_ILi64EEENS7_ILi128EEESB_EEENS_6half_tEfNS_4arch4Sm90ELb1ELb0ELb1ELb1ELb1ELb1ELb0ELb0ELi2ELi1ELi2ELi1ELb0EEENS1_24CollectiveEpilogueBwdGQAISC_fSF_Li256ELb1ELb1EEENS1_25SingleTileBwdLPTSchedulerILb1ELi128ELb1EEEEEEEEEvNT_6ParamsE)
        /*002c*/ 	.word	0x00000010


	//----- nvinfo : EIATTR_REGCOUNT
	.align		4
.L_24:
        /*0030*/ 	.byte	0x04, 0x2f
        /*0032*/ 	.short	(.L_26 - .L_25)
	.align		4
.L_25:
        /*0034*/ 	.word	index@(_ZN7cutlass13device_kernelIN5flash32FlashAttnBwdPostprocessConvertdQIN4cute5tupleIJNS3_1CILi64EEENS5_ILi128EEEEEENS_6half_tEfNS_4arch4Sm90ELi256ENS3_8TiledMMAINS3_8MMA_AtomIJNS3_4SM904GMMA25MMA_64x64x16_F32F16F16_SSILNSF_5MajorE0ELSH_1ELNSF_7ScaleInE1ELSI_1EEEEEENS3_6LayoutINS4_IJNS5_ILi1EEENS5_ILi2EEESM_EEENS4_IJNS5_ILi0EEESM_SP_EEEEENS4_IJNS3_10UnderscoreESS_SS_EEEEELb0EEEEEvNT_6ParamsE)
        /*0038*/ 	.word	0x00000038


	//----- nvinfo : EIATTR_FRAME_SIZE
	.align		4
.L_26:
        /*003c*/ 	.byte	0x04, 0x11
        /*003e*/ 	.short	(.L_28 - .L_27)
	.align		4
.L_27:
        /*0040*/ 	.word	index@(_ZN7cutlass13device_kernelIN5flash32FlashAttnBwdPostprocessConvertdQIN4cute5tupleIJNS3_1CILi64EEENS5_ILi128EEEEEENS_6half_tEfNS_4arch4Sm90ELi256ENS3_8TiledMMAINS3_8MMA_AtomIJNS3_4SM904GMMA25MMA_64x64x16_F32F16F16_SSILNSF_5MajorE0ELSH_1ELNSF_7ScaleInE1ELSI_1EEEEEENS3_6LayoutINS4_IJNS5_ILi1EEENS5_ILi2EEESM_EEENS4_IJNS5_ILi0EEESM_SP_EEEEENS4_IJNS3_10UnderscoreESS_SS_EEEEELb0EEEEEvNT_6ParamsE)
        /*0044*/ 	.word	0x00000000


	//----- nvinfo : EIATTR_REGCOUNT
	.align		4
.L_28:
        /*0048*/ 	.byte	0x04, 0x2f
        /*004a*/ 	.short	(.L_30 - .L_29)
	.align		4
.L_29:
        /*004c*/ 	.word	index@(_ZN7cutlass13device_kernelIN5flash32FlashAttnBwdPostprocessConvertdQIN4cute5tupleIJNS3_1CILi128EEES6_EEENS_6half_tEfNS_4arch4Sm90ELi256ENS3_8TiledMMAINS3_8MMA_AtomIJNS3_4SM904GMMA26MMA_64x128x16_F32F16F16_RSILNSE_5MajorE0ELSG_1ELNSE_7ScaleInE1ELSH_1EEEEEENS3_6LayoutINS4_IJNS5_ILi2EEENS5_ILi1EEESM_EEENS4_IJSM_NS5_ILi0EEESO_EEEEENS4_IJNS3_10UnderscoreESR_SR_EEEEELb0EEEEEvNT_6ParamsE)
        /*0050*/ 	.word	0x00000058


	//----- nvinfo : EIATTR_FRAME_SIZE
	.align		4
.L_30:
        /*0054*/ 	.byte	0x04, 0x11
        /*0056*/ 	.short	(.L_32 - .L_31)
	.align		4
.L_31:
        /*0058*/ 	.word	index@(_ZN7cutlass13device_kernelIN5flash32FlashAttnBwdPostprocessConvertdQIN4cute5tupleIJNS3_1CILi128EEES6_EEENS_6half_tEfNS_4arch4Sm90ELi256ENS3_8TiledMMAINS3_8MMA_AtomIJNS3_4SM904GMMA26MMA_64x128x16_F32F16F16_RSILNSE_5MajorE0ELSG_1ELNSE_7ScaleInE1ELSH_1EEEEEENS3_6LayoutINS4_IJNS5_ILi2EEENS5_ILi1EEESM_EEENS4_IJSM_NS5_ILi0EEESO_EEEEENS4_IJNS3_10UnderscoreESR_SR_EEEEELb0EEEEEvNT_6ParamsE)
        /*005c*/ 	.word	0x00000000


	//----- nvinfo : EIATTR_REGCOUNT
	.align		4
.L_32:
        /*0060*/ 	.byte	0x04, 0x2f
        /*0062*/ 	.short	(.L_34 - .L_33)
	.align		4
.L_33:
        /*0064*/ 	.word	index@(_ZN7cutlass13device_kernelIN5flash11enable_sm90INS1_16FlashAttnBwdSm90INS1_25CollectiveMainloopBwdSm90ILi2ELi2ELi2EN4cute5tupleIJNS5_1CILi1EEES8_S8_EEENS6_IJNS7_ILi64EEENS7_ILi128EEESB_EEENS_6half_tEfNS_4arch4Sm90ELb1ELb0ELb1ELb1ELb0ELb1ELb0ELb0ELi2ELi1ELi2ELi1ELb0EEENS1_24CollectiveEpilogueBwdGQAISC_fSF_Li256ELb1ELb0EEENS1_25SingleTileBwdLPTSchedulerILb1ELi128ELb0EEEEEEEEEvNT_6ParamsE)
        /*0068*/ 	.word	0x000000a8


	//----- nvinfo : EIATTR_FRAME_SIZE
	.align		4
.L_34:
        /*006c*/ 	.byte	0x04, 0x11
        /*006e*/ 	.short	(.L_36 - .L_35)
	.align		4
.L_35:
        /*0070*/ 	.word	index@(_ZN7cutlass13device_kernelIN5flash11enable_sm90INS1_16FlashAttnBwdSm90INS1_25CollectiveMainloopBwdSm90ILi2ELi2ELi2EN4cute5tupleIJNS5_1CILi1EEES8_S8_EEENS6_IJNS7_ILi64EEENS7_ILi128EEESB_EEENS_6half_tEfNS_4arch4Sm90ELb1ELb0ELb1ELb1ELb0ELb1ELb0ELb0ELi2ELi1ELi2ELi1ELb0EEENS1_24CollectiveEpilogueBwdGQAISC_fSF_Li256ELb1ELb0EEENS1_25SingleTileBwdLPTSchedulerILb1ELi128ELb0EEEEEEEEEvNT_6ParamsE)
        /*0074*/ 	.word	0x00000010


	//----- nvinfo : EIATTR_REGCOUNT
	.align		4
.L_36:
        /*0078*/ 	.byte	0x04, 0x2f
        /*007a*/ 	.short	(.L_38 - .L_37)
	.align		4
.L_37:
        /*007c*/ 	.word	index@(_ZN7cutlass13device_kernelIN5flash11enable_sm90INS1_16FlashAttnBwdSm90INS1_25CollectiveMainloopBwdSm90ILi2ELi2ELi2EN4cute5tupleIJNS5_1CILi1EEES8_S8_EEENS6_IJNS7_ILi64EEENS7_ILi128EEESB_EEENS_6half_tEfNS_4arch4Sm90ELb1ELb0ELb1ELb1ELb1ELb1ELb0ELb0ELi2ELi1ELi2ELi1ELb0EEENS1_21CollectiveEpilogueBwdISC_SD_SF_Li256ELb1ELb0ELi1EEENS1_25SingleTileBwdLPTSchedulerILb1ELi128ELb1EEEEEEEEEvNT_6ParamsE)
        /*0080*/ 	.word	0x000000a8


	//----- nvinfo : EIATTR_FRAME_SIZE
	.align		4
.L_38:
        /*0084*/ 	.byte	0x04, 0x11
        /*0086*/ 	.short	(.L_40 - .L_39)
	.align		4
.L_39:
        /*0088*/ 	.word	index@(_ZN7cutlass13device_kernelIN5flash11enable_sm90INS1_16FlashAttnBwdSm90INS1_25CollectiveMainloopBwdSm90ILi2ELi2ELi2EN4cute5tupleIJNS5_1CILi1EEES8_S8_EEENS6_IJNS7_ILi64EEENS7_ILi128EEESB_EEENS_6half_tEfNS_4arch4Sm90ELb1ELb0ELb1ELb1ELb1ELb1ELb0ELb0ELi2ELi1ELi2ELi1ELb0EEENS1_21CollectiveEpilogueBwdISC_SD_SF_Li256ELb1ELb0ELi1EEENS1_25SingleTileBwdLPTSchedulerILb1ELi128ELb1EEEEEEEEEvNT_6ParamsE)
        /*008c*/ 	.word	0x00000010


	//----- nvinfo : EIATTR_REGCOUNT
	.align		4
.L_40:
        /*0090*/ 	.byte	0x04, 0x2f
        /*0092*/ 	.short	(.L_42 - .L_41)
	.align		4
.L_41:
        /*0094*/ 	.word	index@(_ZN7cutlass13device_kernelIN5flash11enable_sm90INS1_16FlashAttnBwdSm90INS1_25CollectiveMainloopBwdSm90ILi2ELi2ELi2EN4cute5tupleIJNS5_1CILi1EEES8_S8_EEENS6_IJNS7_ILi64EEENS7_ILi128EEESB_EEENS_6half_tEfNS_4arch4Sm90ELb1ELb0ELb1ELb1ELb0ELb1ELb0ELb0ELi2ELi1ELi2ELi1ELb0EEENS1_21CollectiveEpilogueBwdISC_SD_SF_Li256ELb1ELb0ELi1EEENS1_25SingleTileBwdLPTSchedulerILb1ELi128ELb0EEEEEEEEEvNT_6ParamsE)
        /*0098*/ 	.word	0x000000a8


	//----- nvinfo : EIATTR_FRAME_SIZE
	.align		4
.L_42:
        /*009c*/ 	.byte	0x04, 0x11
        /*009e*/ 	.short	(.L_44 - .L_43)
	.align		4
.L_43:
        /*00a0*/ 	.word	index@(_ZN7cutlass13device_kernelIN5flash11enable_sm90INS1_16FlashAttnBwdSm90INS1_25CollectiveMainloopBwdSm90ILi2ELi2ELi2EN4cute5tupleIJNS5_1CILi1EEES8_S8_EEENS6_IJNS7_ILi64EEENS7_ILi128EEESB_EEENS_6half_tEfNS_4arch4Sm90ELb1ELb0ELb1ELb1ELb0ELb1ELb0ELb0ELi2ELi1ELi2ELi1ELb0EEENS1_21CollectiveEpilogueBwdISC_SD_SF_Li256ELb1ELb0ELi1EEENS1_25SingleTileBwdLPTSchedulerILb1ELi128ELb0EEEEEEEEEvNT_6ParamsE)
        /*00a4*/ 	.word	0x00000010


	//----- nvinfo : EIATTR_REGCOUNT
	.align		4
.L_44:
        /*00a8*/ 	.byte	0x04, 0x2f
        /*00aa*/ 	.short	(.L_46 - .L_45)
	.align		4
.L_45:
        /*00ac*/ 	.word	index@(_ZN7cutlass13device_kernelIN5flash22FlashAttnBwdPreprocessIN4cute5tupleIJNS3_1CILi64EEENS5_ILi128EEEEEENS_6half_tEfNS_4arch4Sm90ELb1ELb0EEEEEvNT_6ParamsE)
        /*00b0*/ 	.word	0x00000040


	//----- nvinfo : EIATTR_FRAME_SIZE
	.align		4
.L_46:
        /*00b4*/ 	.byte	0x04, 0x11
        /*00b6*/ 	.short	(.L_48 - .L_47)
	.align		4
.L_47:
        /*00b8*/ 	.word	index@(_ZN7cutlass13device_kernelIN5flash22FlashAttnBwdPreprocessIN4cute5tupleIJNS3_1CILi64EEENS5_ILi128EEEEEENS_6half_tEfNS_4arch4Sm90ELb1ELb0EEEEEvNT_6ParamsE)
        /*00bc*/ 	.word	0x00000000


	//----- nvinfo : EIATTR_REGCOUNT
	.align		4
.L_48:
        /*00c0*/ 	.byte	0x04, 0x2f
        /*00c2*/ 	.short	(.L_50 - .L_49)
	.align		4
.L_49:
        /*00c4*/ 	.word	index@(_ZN7cutlass13device_kernelIN5flash11enable_sm90INS1_16FlashAttnBwdSm90INS1_25CollectiveMainloopBwdSm90ILi2ELi2ELi2EN4cute5tupleIJNS5_1CILi1EEES8_S8_EEENS6_IJNS7_ILi64EEENS7_ILi128EEESB_EEENS_6half_tEfNS_4arch4Sm90ELb1ELb0ELb1ELb0ELb1ELb1ELb0ELb0ELi2ELi1ELi2ELi1ELb0EEENS1_24CollectiveEpilogueBwdGQAISC_fSF_Li256ELb0ELb1EEENS1_25SingleTileBwdLPTSchedulerILb0ELi128ELb1EEEEEEEEEvNT_6ParamsE)
        /*00c8*/ 	.word	0x000000a8


	//----- nvinfo : EIATTR_FRAME_SIZE
	.align		4
.L_50:
        /*00cc*/ 	.byte	0x04, 0x11
        /*00ce*/ 	.short	(.L_52 - .L_51)
	.align		4
.L_51:
        /*00d0*/ 	.word	index@(_ZN7cutlass13device_kernelIN5flash11enable_sm90INS1_16FlashAttnBwdSm90INS1_25CollectiveMainloopBwdSm90ILi2ELi2ELi2EN4cute5tupleIJNS5_1CILi1EEES8_S8_EEENS6_IJNS7_ILi64EEENS7_ILi128EEESB_EEENS_6half_tEfNS_4arch4Sm90ELb1ELb0ELb1ELb0ELb1ELb1ELb0ELb0ELi2ELi1ELi2ELi1ELb0EEENS1_24CollectiveEpilogueBwdGQAISC_fSF_Li256ELb0ELb1EEENS1_25SingleTileBwdLPTSchedulerILb0ELi128ELb1EEEEEEEEEvNT_6ParamsE)
        /*00d4*/ 	.word	0x00000008


	//----- nvinfo : EIATTR_REGCOUNT
	.align		4
.L_52:
        /*00d8*/ 	.byte	0x04, 0x2f
        /*00da*/ 	.short	(.L_54 - .L_53)
	.align		4
.L_53:
        /*00dc*/ 	.word	index@(_ZN7cutlass13device_kernelIN5flash11enable_sm90INS1_16FlashAttnBwdSm90INS1_25CollectiveMainloopBwdSm90ILi2ELi2ELi2EN4cute5tupleIJNS5_1CILi1EEES8_S8_EEENS6_IJNS7_ILi64EEENS7_ILi128EEESB_EEENS_6half_tEfNS_4arch4Sm90ELb1ELb0ELb1ELb0ELb0ELb1ELb0ELb0ELi2ELi1ELi2ELi1ELb0EEENS1_24CollectiveEpilogueBwdGQAISC_fSF_Li256ELb0ELb0EEENS1_25SingleTileBwdLPTSchedulerILb0ELi128ELb0EEEEEEEEEvNT_6ParamsE)
        /*00e0*/ 	.word	0x000000a8


	//----- nvinfo : EIATTR_FRAME_SIZE
	.align		4
.L_54:
        /*00e4*/ 	.byte	0x04, 0x11
        /*00e6*/ 	.short	(.L_56 - .L_55)
	.align		4
.L_55:
        /*00e8*/ 	.word	index@(_ZN7cutlass13device_kernelIN5flash11enable_sm90INS1_16FlashAttnBwdSm90INS1_25CollectiveMainloopBwdSm90ILi2ELi2ELi2EN4cute5tupleIJNS5_1CILi1EEES8_S8_EEENS6_IJNS7_ILi64EEENS7_ILi128EEESB_EEENS_6half_tEfNS_4arch4Sm90ELb1ELb0ELb1ELb0ELb0ELb1ELb0ELb0ELi2ELi1ELi2ELi1ELb0EEENS1_24CollectiveEpilogueBwdGQAISC_fSF_Li256ELb0ELb0EEENS1_25SingleTileBwdLPTSchedulerILb0ELi128ELb0EEEEEEEEEvNT_6ParamsE)
        /*00ec*/ 	.word	0x00000008


	//----- nvinfo : EIATTR_REGCOUNT
	.align		4
.L_56:
        /*00f0*/ 	.byte	0x04, 0x2f
        /*00f2*/ 	.short	(.L_58 - .L_57)
	.align		4
.L_57:
        /*00f4*/ 	.word	index@(_ZN7cutlass13device_kernelIN5flash11enable_sm90INS1_16FlashAttnBwdSm90INS1_25CollectiveMainloopBwdSm90ILi2ELi2ELi2EN4cute5tupleIJNS5_1CILi1EEES8_S8_EEENS6_IJNS7_ILi64EEENS7_ILi128EEESB_EEENS_6half_tEfNS_4arch4Sm90ELb1ELb0ELb1ELb0ELb1ELb1ELb0ELb0ELi2ELi1ELi2ELi1ELb0EEENS1_21CollectiveEpilogueBwdISC_SD_SF_Li256ELb0ELb0ELi1EEENS1_25SingleTileBwdLPTSchedulerILb0ELi128ELb1EEEEEEEEEvNT_6ParamsE)
        /*00f8*/ 	.word	0x000000a8


	//----- nvinfo : EIATTR_FRAME_SIZE
	.align		4
.L_58:
        /*00fc*/ 	.byte	0x04, 0x11
        /*00fe*/ 	.short	(.L_60 - .L_59)
	.align		4
.L_59:
        /*0100*/ 	.word	index@(_ZN7cutlass13device_kernelIN5flash11enable_sm90INS1_16FlashAttnBwdSm90INS1_25CollectiveMainloopBwdSm90ILi2ELi2ELi2EN4cute5tupleIJNS5_1CILi1EEES8_S8_EEENS6_IJNS7_ILi64EEENS7_ILi128EEESB_EEENS_6half_tEfNS_4arch4Sm90ELb1ELb0ELb1ELb0ELb1ELb1ELb0ELb0ELi2ELi1ELi2ELi1ELb0EEENS1_21CollectiveEpilogueBwdISC_SD_SF_Li256ELb0ELb0ELi1EEENS1_25SingleTileBwdLPTSchedulerILb0ELi128ELb1EEEEEEEEEvNT_6ParamsE)
        /*0104*/ 	.word	0x00000008


	//----- nvinfo : EIATTR_REGCOUNT
	.align		4
.L_60:
        /*0108*/ 	.byte	0x04, 0x2f
        /*010a*/ 	.short	(.L_62 - .L_61)
	.align		4
.L_61:
        /*010c*/ 	.word	index@(_ZN7cutlass13device_kernelIN5flash11enable_sm90INS1_16FlashAttnBwdSm90INS1_25CollectiveMainloopBwdSm90ILi2ELi2ELi2EN4cute5tupleIJNS5_1CILi1EEES8_S8_EEENS6_IJNS7_ILi64EEENS7_ILi128EEESB_EEENS_6half_tEfNS_4arch4Sm90ELb1ELb0ELb1ELb0ELb0ELb1ELb0ELb0ELi2ELi1ELi2ELi1ELb0EEENS1_21CollectiveEpilogueBwdISC_SD_SF_Li256ELb0ELb0ELi1EEENS1_25SingleTileBwdLPTSchedulerILb0ELi128ELb0EEEEEEEEEvNT_6ParamsE)
        /*0110*/ 	.word	0x000000a8


	//----- nvinfo : EIATTR_FRAME_SIZE
	.align		4
.L_62:
        /*0114*/ 	.byte	0x04, 0x11
        /*0116*/ 	.short	(.L_64 - .L_63)
	.align		4
.L_63:
        /*0118*/ 	.word	index@(_ZN7cutlass13device_kernelIN5flash11enable_sm90INS1_16FlashAttnBwdSm90INS1_25CollectiveMainloopBwdSm90ILi2ELi2ELi2EN4cute5tupleIJNS5_1CILi1EEES8_S8_EEENS6_IJNS7_ILi64EEENS7_ILi128EEESB_EEENS_6half_tEfNS_4arch4Sm90ELb1ELb0ELb1ELb0ELb0ELb1ELb0ELb0ELi2ELi1ELi2ELi1ELb0EEENS1_21CollectiveEpilogueBwdISC_SD_SF_Li256ELb0ELb0ELi1EEENS1_25SingleTileBwdLPTSchedulerILb0ELi128ELb0EEEEEEEEEvNT_6ParamsE)
        /*011c*/ 	.word	0x00000008


	//----- nvinfo : EIATTR_REGCOUNT
	.align		4
.L_64:
        /*0120*/ 	.byte	0x04, 0x2f
        /*0122*/ 	.short	(.L_66 - .L_65)
	.align		4
.L_65:
        /*0124*/ 	.word	index@(_ZN7cutlass13device_kernelIN5flash11enable_sm90INS1_16FlashAttnBwdSm90INS1_25CollectiveMainloopBwdSm90ILi2ELi2ELi2EN4cute5tupleIJNS5_1CILi1EEES8_S8_EEENS6_IJNS7_ILi64EEENS7_ILi128EEESB_EEENS_6half_tEfNS_4arch4Sm90ELb0ELb1ELb1ELb1ELb1ELb1ELb0ELb0ELi2ELi1ELi2ELi1ELb0EEENS1_24CollectiveEpilogueBwdGQAISC_fSF_Li256ELb1ELb1EEENS1_19SingleTileSchedulerILb1ELb0ELb0ELi128EEEEEEEEEvNT_6ParamsE)
        /*0128*/ 	.word	0x000000a8


	//----- nvinfo : EIATTR_FRAME_SIZE
	.align		4
.L_66:
        /*012c*/ 	.byte	0x04, 0x11
        /*012e*/ 	.short	(.L_68 - .L_67)
	.align		4
.L_67:
        /*0130*/ 	.word	index@(_ZN7cutlass13device_kernelIN5flash11enable_sm90INS1_16FlashAttnBwdSm90INS1_25CollectiveMainloopBwdSm90ILi2ELi2ELi2EN4cute5tupleIJNS5_1CILi1EEES8_S8_EEENS6_IJNS7_ILi64EEENS7_ILi128EEESB_EEENS_6half_tEfNS_4arch4Sm90ELb0ELb1ELb1ELb1ELb1ELb1ELb0ELb0ELi2ELi1ELi2ELi1ELb0EEENS1_24CollectiveEpilogueBwdGQAISC_fSF_Li256ELb1ELb1EEENS1_19SingleTileSchedulerILb1ELb0ELb0ELi128EEEEEEEEEvNT_6ParamsE)
        /*0134*/ 	.word	0x00000010


	//----- nvinfo : EIATTR_REGCOUNT
	.align		4
.L_68:
        /*0138*/ 	.byte	0x04, 0x2f
        /*013a*/ 	.short	(.L_70 - .L_69)
	.align		4
.L_69:
        /*013c*/ 	.word	index@(_ZN7cutlass13device_kernelIN5flash11enable_sm90INS1_16FlashAttnBwdSm90INS1_25CollectiveMainloopBwdSm90ILi2ELi2ELi2EN4cute5tupleIJNS5_1CILi1EEES8_S8_EEENS6_IJNS7_ILi64EEENS7_ILi128EEESB_EEENS_6half_tEfNS_4arch4Sm90ELb0ELb1ELb1ELb1ELb0ELb1ELb0ELb0ELi2ELi1ELi2ELi1ELb0EEENS1_24CollectiveEpilogueBwdGQAISC_fSF_Li256ELb1ELb0EEENS1_19SingleTileSchedulerILb1ELb0ELb0ELi128EEEEEEEEEvNT_6ParamsE)
        /*0140*/ 	.word	0x000000a8


	//----- nvinfo : EIATTR_FRAME_SIZE
	.align		4
.L_70:
        /*0144*/ 	.byte	0x04, 0x11
        /*0146*/ 	.short	(.L_72 - .L_71)
	.align		4
.L_71:
        /*0148*/ 	.word	index@(_ZN7cutlass13device_kernelIN5flash11enable_sm90INS1_16FlashAttnBwdSm90INS1_25CollectiveMainloopBwdSm90ILi2ELi2ELi2EN4cute5tupleIJNS5_1CILi1EEES8_S8_EEENS6_IJNS7_ILi64EEENS7_ILi128EEESB_EEENS_6half_tEfNS_4arch4Sm90ELb0ELb1ELb1ELb1ELb0ELb1ELb0ELb0ELi2ELi1ELi2ELi1ELb0EEENS1_24CollectiveEpilogueBwdGQAISC_fSF_Li256ELb1ELb0EEENS1_19SingleTileSchedulerILb1ELb0ELb0ELi128EEEEEEEEEvNT_6ParamsE)
        /*014c*/ 	.word	0x00000010


	//----- nvinfo : EIATTR_REGCOUNT
	.align		4
.L_72:
        /*0150*/ 	.byte	0x04, 0x2f
        /*0152*/ 	.short	(.L_74 - .L_73)
	.align		4
.L_73:
        /*0154*/ 	.word	index@(_ZN7cutlass13device_kernelIN5flash11enable_sm90INS1_16FlashAttnBwdSm90INS1_25CollectiveMainloopBwdSm90ILi2ELi2ELi2EN4cute5tupleIJNS5_1CILi1EEES8_S8_EEENS6_IJNS7_ILi64EEENS7_ILi128EEESB_EEENS_6half_tEfNS_4arch4Sm90ELb0ELb1ELb1ELb1ELb1ELb1ELb0ELb0ELi2ELi1ELi2ELi1ELb0EEENS1_21CollectiveEpilogueBwdISC_SD_SF_Li256ELb1ELb0ELi1EEENS1_19SingleTileSchedulerILb1ELb0ELb0ELi128EEEEEEEEEvNT_6ParamsE)
        /*0158*/ 	.word	0x000000a8


	//----- nvinfo : EIATTR_FRAME_SIZE
	.align		4
.L_74:
        /*015c*/ 	.byte	0x04, 0x11
        /*015e*/ 	.short	(.L_76 - .L_75)
	.align		4
.L_75:
        /*0160*/ 	.word	index@(_ZN7cutlass13device_kernelIN5flash11enable_sm90INS1_16FlashAttnBwdSm90INS1_25CollectiveMainloopBwdSm90ILi2ELi2ELi2EN4cute5tupleIJNS5_1CILi1EEES8_S8_EEENS6_IJNS7_ILi64EEENS7_ILi128EEESB_EEENS_6half_tEfNS_4arch4Sm90ELb0ELb1ELb1ELb1ELb1ELb1ELb0ELb0ELi2ELi1ELi2ELi1ELb0EEENS1_21CollectiveEpilogueBwdISC_SD_SF_Li256ELb1ELb0ELi1EEENS1_19SingleTileSchedulerILb1ELb0ELb0ELi128EEEEEEEEEvNT_6ParamsE)
        /*0164*/ 	.word	0x00000010


	//----- nvinfo : EIATTR_REGCOUNT
	.align		4
.L_76:
        /*0168*/ 	.byte	0x04, 0x2f
        /*016a*/ 	.short	(.L_78 - .L_77)
	.align		4
.L_77:
        /*016c*/ 	.word	index@(_ZN7cutlass13device_kernelIN5flash11enable_sm90INS1_16FlashAttnBwdSm90INS1_25CollectiveMainloopBwdSm90ILi2ELi2ELi2EN4cute5tupleIJNS5_1CILi1EEES8_S8_EEENS6_IJNS7_ILi64EEENS7_ILi128EEESB_EEENS_6half_tEfNS_4arch4Sm90ELb0ELb1ELb1ELb1ELb0ELb1ELb0ELb0ELi2ELi1ELi2ELi1ELb0EEENS1_21CollectiveEpilogueBwdISC_SD_SF_Li256ELb1ELb0ELi1EEENS1_19SingleTileSchedulerILb1ELb0ELb0ELi128EEEEEEEEEvNT_6ParamsE)
        /*0170*/ 	.word	0x000000a8


	//----- nvinfo : EIATTR_FRAME_SIZE
	.align		4
.L_78:
        /*0174*/ 	.byte	0x04, 0x11
        /*0176*/ 	.short	(.L_80 - .L_79)
	.align		4
.L_79:
        /*0178*/ 	.word	index@(_ZN7cutlass13device_kernelIN5flash11enable_sm90INS1_16FlashAttnBwdSm90INS1_25CollectiveMainloopBwdSm90ILi2ELi2ELi2EN4cute5tupleIJNS5_1CILi1EEES8_S8_EEENS6_IJNS7_ILi64EEENS7_ILi128EEESB_EEENS_6half_tEfNS_4arch4Sm90ELb0ELb1ELb1ELb1ELb0ELb1ELb0ELb0ELi2ELi1ELi2ELi1ELb0EEENS1_21CollectiveEpilogueBwdISC_SD_SF_Li256ELb1ELb0ELi1EEENS1_19SingleTileSchedulerILb1ELb0ELb0ELi128EEEEEEEEEvNT_6ParamsE)
        /*017c*/ 	.word	0x00000010


	//----- nvinfo : EIATTR_REGCOUNT
	.align		4
.L_80:
        /*0180*/ 	.byte	0x04, 0x2f
        /*0182*/ 	.short	(.L_82 - .L_81)
	.align		4
.L_81:
        /*0184*/ 	.word	index@(_ZN7cutlass13device_kernelIN5flash11enable_sm90INS1_16FlashAttnBwdSm90INS1_25CollectiveMainloopBwdSm90ILi2ELi2ELi2EN4cute5tupleIJNS5_1CILi1EEES8_S8_EEENS6_IJNS7_ILi64EEENS7_ILi128EEESB_EEENS_6half_tEfNS_4arch4Sm90ELb0ELb1ELb1ELb0ELb1ELb1ELb0ELb0ELi2ELi1ELi2ELi1ELb0EEENS1_24CollectiveEpilogueBwdGQAISC_fSF_Li256ELb0ELb1EEENS1_19SingleTileSchedulerILb0ELb0ELb0ELi128EEEEEEEEEvNT_6ParamsE)
        /*0188*/ 	.word	0x000000a8


	//----- nvinfo : EIATTR_FRAME_SIZE
	.align		4
.L_82:
        /*018c*/ 	.byte	0x04, 0x11
        /*018e*/ 	.short	(.L_84 - .L_83)
	.align		4
.L_83:
        /*0190*/ 	.word	index@(_ZN7cutlass13device_kernelIN5flash11enable_sm90INS1_16FlashAttnBwdSm90INS1_25CollectiveMainloopBwdSm90ILi2ELi2ELi2EN4cute5tupleIJNS5_1CILi1EEES8_S8_EEENS6_IJNS7_ILi64EEENS7_ILi128EEESB_EEENS_6half_tEfNS_4arch4Sm90ELb0ELb1ELb1ELb0ELb1ELb1ELb0ELb0ELi2ELi1ELi2ELi1ELb0EEENS1_24CollectiveEpilogueBwdGQAISC_fSF_Li256ELb0ELb1EEENS1_19SingleTileSchedulerILb0ELb0ELb0ELi128EEEEEEEEEvNT_6ParamsE)
        /*0194*/ 	.word	0x00000010


	//----- nvinfo : EIATTR_REGCOUNT
	.align		4
.L_84:
        /*0198*/ 	.byte	0x04, 0x2f
        /*019a*/ 	.short	(.L_86 - .L_85)
	.align		4
.L_85:
        /*019c*/ 	.word	index@(_ZN7cutlass13device_kernelIN5flash11enable_sm90INS1_16FlashAttnBwdSm90INS1_25CollectiveMainloopBwdSm90ILi2ELi2ELi2EN4cute5tupleIJNS5_1CILi1EEES8_S8_EEENS6_IJNS7_ILi64EEENS7_ILi128EEESB_EEENS_6half_tEfNS_4arch4Sm90ELb0ELb1ELb1ELb0ELb0ELb1ELb0ELb0ELi2ELi1ELi2ELi1ELb0EEENS1_24CollectiveEpilogueBwdGQAISC_fSF_Li256ELb0ELb0EEENS1_19SingleTileSchedulerILb0ELb0ELb0ELi128EEEEEEEEEvNT_6ParamsE)
        /*01a0*/ 	.word	0x000000a8


	//----- nvinfo : EIATTR_FRAME_SIZE
	.align		4
.L_86:
        /*01a4*/ 	.byte	0x04, 0x11
        /*01a6*/ 	.short	(.L_88 - .L_87)
	.align		4
.L_87:
        /*01a8*/ 	.word	index@(_ZN7cutlass13device_kernelIN5flash11enable_sm90INS1_16FlashAttnBwdSm90INS1_25CollectiveMainloopBwdSm90ILi2ELi2ELi2EN4cute5tupleIJNS5_1CILi1EEES8_S8_EEENS6_IJNS7_ILi64EEENS7_ILi128EEESB_EEENS_6half_tEfNS_4arch4Sm90ELb0ELb1ELb1ELb0ELb0ELb1ELb0ELb0ELi2ELi1ELi2ELi1ELb0EEENS1_24CollectiveEpilogueBwdGQAISC_fSF_Li256ELb0ELb0EEENS1_19SingleTileSchedulerILb0ELb0ELb0ELi128EEEEEEEEEvNT_6ParamsE)
        /*01ac*/ 	.word	0x00000010


	//----- nvinfo : EIATTR_REGCOUNT
	.align		4
.L_88:
        /*01b0*/ 	.byte	0x04, 0x2f
        /*01b2*/ 	.short	(.L_90 - .L_89)
	.align		4
.L_89:
        /*01b4*/ 	.word	index@(_ZN7cutlass13device_kernelIN5flash11enable_sm90INS1_16FlashAttnBwdSm90INS1_25CollectiveMainloopBwdSm90ILi2ELi2ELi2EN4cute5tupleIJNS5_1CILi1EEES8_S8_EEENS6_IJNS7_ILi64EEENS7_ILi128EEESB_EEENS_6half_tEfNS_4arch4Sm90ELb0ELb1ELb1ELb0ELb1ELb1ELb0ELb0ELi2ELi1ELi2ELi1ELb0EEENS1_21CollectiveEpilogueBwdISC_SD_SF_Li256ELb0ELb0ELi1EEENS1_19SingleTileSchedulerILb0ELb0ELb0ELi128EEEEEEEEEvNT_6ParamsE)
        /*01b8*/ 	.word	0x000000a8


	//----- nvinfo : EIATTR_FRAME_SIZE
	.align		4
.L_90:
        /*01bc*/ 	.byte	0x04, 0x11
        /*01be*/ 	.short	(.L_92 - .L_91)
	.align		4
.L_91:
        /*01c0*/ 	.word	index@(_ZN7cutlass13device_kernelIN5flash11enable_sm90INS1_16FlashAttnBwdSm90INS1_25CollectiveMainloopBwdSm90ILi2ELi2ELi2EN4cute5tupleIJNS5_1CILi1EEES8_S8_EEENS6_IJNS7_ILi64EEENS7_ILi128EEESB_EEENS_6half_tEfNS_4arch4Sm90ELb0ELb1ELb1ELb0ELb1ELb1ELb0ELb0ELi2ELi1ELi2ELi1ELb0EEENS1_21CollectiveEpilogueBwdISC_SD_SF_Li256ELb0ELb0ELi1EEENS1_19SingleTileSchedulerILb0ELb0ELb0ELi128EEEEEEEEEvNT_6ParamsE)
        /*01c4*/ 	.word	0x00000010


	//----- nvinfo : EIATTR_REGCOUNT
	.align		4
.L_92:
        /*01c8*/ 	.byte	0x04, 0x2f
        /*01ca*/ 	.short	(.L_94 - .L_93)
	.align		4
.L_93:
        /*01cc*/ 	.word	index@(_ZN7cutlass13device_kernelIN5flash11enable_sm90INS1_16FlashAttnBwdSm90INS1_25CollectiveMainloopBwdSm90ILi2ELi2ELi2EN4cute5tupleIJNS5_1CILi1EEES8_S8_EEENS6_IJNS7_ILi64EEENS7_ILi128EEESB_EEENS_6half_tEfNS_4arch4Sm90ELb0ELb1ELb1ELb0ELb0ELb1ELb0ELb0ELi2ELi1ELi2ELi1ELb0EEENS1_21CollectiveEpilogueBwdISC_SD_SF_Li256ELb0ELb0ELi1EEENS1_19SingleTileSchedulerILb0ELb0ELb0ELi128EEEEEEEEEvNT_6ParamsE)
        /*01d0*/ 	.word	0x000000a8


	//----- nvinfo : EIATTR_FRAME_SIZE
	.align		4
.L_94:
        /*01d4*/ 	.byte	0x04, 0x11
        /*01d6*/ 	.short	(.L_96 - .L_95)
	.align		4
.L_95:
        /*01d8*/ 	.word	index@(_ZN7cutlass13device_kernelIN5flash11enable_sm90INS1_16FlashAttnBwdSm90INS1_25CollectiveMainloopBwdSm90ILi2ELi2ELi2EN4cute5tupleIJNS5_1CILi1EEES8_S8_EEENS6_IJNS7_ILi64EEENS7_ILi128EEESB_EEENS_6half_tEfNS_4arch4Sm90ELb0ELb1ELb1ELb0ELb0ELb1ELb0ELb0ELi2ELi1ELi2ELi1ELb0EEENS1_21CollectiveEpilogueBwdISC_SD_SF_Li256ELb0ELb0ELi1EEENS1_19SingleTileSchedulerILb0ELb0ELb0ELi128EEEEEEEEEvNT_6ParamsE)
        /*01dc*/ 	.word	0x00000010


	//----- nvinfo : EIATTR_REGCOUNT
	.align		4
.L_96:
        /*01e0*/ 	.byte	0x04, 0x2f
        /*01e2*/ 	.short	(.L_98 - .L_97)
	.align		4
.L_97:
        /*01e4*/ 	.word	index@(_ZN7cutlass13device_kernelIN5flash11enable_sm90INS1_16FlashAttnBwdSm90INS1_25CollectiveMainloopBwdSm90ILi2ELi2ELi2EN4cute5tupleIJNS5_1CILi1EEES8_S8_EEENS6_IJNS7_ILi64EEENS7_ILi128EEESB_EEENS_6half_tEfNS_4arch4Sm90ELb0ELb0ELb1ELb1ELb1ELb1ELb0ELb0ELi2ELi1ELi2ELi1ELb0EEENS1_24CollectiveEpilogueBwdGQAISC_fSF_Li256ELb1ELb1EEENS1_19SingleTileSchedulerILb1ELb0ELb0ELi128EEEEEEEEEvNT_6ParamsE)
        /*01e8*/ 	.word	0x000000a8


	//----- nvinfo : EIATTR_FRAME_SIZE
	.align		4
.L_98:
        /*01ec*/ 	.byte	0x04, 0x11
        /*01ee*/ 	.short	(.L_100 - .L_99)
	.align		4
.L_99:
        /*01f0*/ 	.word	index@(_ZN7cutlass13device_kernelIN5flash11enable_sm90INS1_16FlashAttnBwdSm90INS1_25CollectiveMainloopBwdSm90ILi2ELi2ELi2EN4cute5tupleIJNS5_1CILi1EEES8_S8_EEENS6_IJNS7_ILi64EEENS7_ILi128EEESB_EEENS_6half_tEfNS_4arch4Sm90ELb0ELb0ELb1ELb1ELb1ELb1ELb0ELb0ELi2ELi1ELi2ELi1ELb0EEENS1_24CollectiveEpilogueBwdGQAISC_fSF_Li256ELb1ELb1EEENS1_19SingleTileSchedulerILb1ELb0ELb0ELi128EEEEEEEEEvNT_6ParamsE)
        /*01f4*/ 	.word	0x00000008


	//----- nvinfo : EIATTR_REGCOUNT
	.align		4
.L_100:
        /*01f8*/ 	.byte	0x04, 0x2f
        /*01fa*/ 	.short	(.L_102 - .L_101)
	.align		4
.L_101:
        /*01fc*/ 	.word	index@(_ZN7cutlass13device_kernelIN5flash11enable_sm90INS1_16FlashAttnBwdSm90INS1_25CollectiveMainloopBwdSm90ILi2ELi2ELi2EN4cute5tupleIJNS5_1CILi1EEES8_S8_EEENS6_IJNS7_ILi64EEENS7_ILi128EEESB_EEENS_6half_tEfNS_4arch4Sm90ELb0ELb0ELb1ELb1ELb0ELb1ELb0ELb0ELi2ELi1ELi2ELi1ELb0EEENS1_24CollectiveEpilogueBwdGQAISC_fSF_Li256ELb1ELb0EEENS1_19SingleTileSchedulerILb1ELb0ELb0ELi128EEEEEEEEEvNT_6ParamsE)
        /*0200*/ 	.word	0x000000a8


	//----- nvinfo : EIATTR_FRAME_SIZE
	.align		4
.L_102:
        /*0204*/ 	.byte	0x04, 0x11
        /*0206*/ 	.short	(.L_104 - .L_103)
	.align		4
.L_103:
        /*0208*/ 	.word	index@(_ZN7cutlass13device_kernelIN5flash11enable_sm90INS1_16FlashAttnBwdSm90INS1_25CollectiveMainloopBwdSm90ILi2ELi2ELi2EN4cute5tupleIJNS5_1CILi1EEES8_S8_EEENS6_IJNS7_ILi64EEENS7_ILi128EEESB_EEENS_6half_tEfNS_4arch4Sm90ELb0ELb0ELb1ELb1ELb0ELb1ELb0ELb0ELi2ELi1ELi2ELi1ELb0EEENS1_24CollectiveEpilogueBwdGQAISC_fSF_Li256ELb1ELb0EEENS1_19SingleTileSchedulerILb1ELb0ELb0ELi128EEEEEEEEEvNT_6ParamsE)
        /*020c*/ 	.word	0x00000008


	//----- nvinfo : EIATTR_REGCOUNT
	.align		4
.L_104:
        /*0210*/ 	.byte	0x04, 0x2f
        /*0212*/ 	.short	(.L_106 - .L_105)
	.align		4
.L_105:
        /*0214*/ 	.word	index@(_ZN7cutlass13device_kernelIN5flash11enable_sm90INS1_16FlashAttnBwdSm90INS1_25CollectiveMainloopBwdSm90ILi2ELi2ELi2EN4cute5tupleIJNS5_1CILi1EEES8_S8_EEENS6_IJNS7_ILi64EEENS7_ILi128EEESB_EEENS_6half_tEfNS_4arch4Sm90ELb0ELb0ELb1ELb1ELb1ELb1ELb0ELb0ELi2ELi1ELi2ELi1ELb0EEENS1_21CollectiveEpilogueBwdISC_SD_SF_Li256ELb1ELb0ELi1EEENS1_19SingleTileSchedulerILb1ELb0ELb0ELi128EEEEEEEEEvNT_6ParamsE)
        /*0218*/ 	.word	0x000000a8


	//----- nvinfo : EIATTR_FRAME_SIZE
	.align		4
.L_106:
        /*021c*/ 	.byte	0x04, 0x11
        /*021e*/ 	.short	(.L_108 - .L_107)
	.align		4
.L_107:
        /*0220*/ 	.word	index@(_ZN7cutlass13device_kernelIN5flash11enable_sm90INS1_16FlashAttnBwdSm90INS1_25CollectiveMainloopBwdSm90ILi2ELi2ELi2EN4cute5tupleIJNS5_1CILi1EEES8_S8_EEENS6_IJNS7_ILi64EEENS7_ILi128EEESB_EEENS_6half_tEfNS_4arch4Sm90ELb0ELb0ELb1ELb1ELb1ELb1ELb0ELb0ELi2ELi1ELi2ELi1ELb0EEENS1_21CollectiveEpilogueBwdISC_SD_SF_Li256ELb1ELb0ELi1EEENS1_19SingleTileSchedulerILb1ELb0ELb0ELi128EEEEEEEEEvNT_6ParamsE)
        /*0224*/ 	.word	0x00000008


	//----- nvinfo : EIATTR_REGCOUNT
	.align		4
.L_108:
        /*0228*/ 	.byte	0x04, 0x2f
        /*022a*/ 	.short	(.L_110 - .L_109)
	.align		4
.L_109:
        /*022c*/ 	.word	index@(_ZN7cutlass13device_kernelIN5flash11enable_sm90INS1_16FlashAttnBwdSm90INS1_25CollectiveMainloopBwdSm90ILi2ELi2ELi2EN4cute5tupleIJNS5_1CILi1EEES8_S8_EEENS6_IJNS7_ILi64EEENS7_ILi128EEESB_EEENS_6half_tEfNS_4arch4Sm90ELb0ELb0ELb1ELb1ELb0ELb1ELb0ELb0ELi2ELi1ELi2ELi1ELb0EEENS1_21CollectiveEpilogueBwdISC_SD_SF_Li256ELb1ELb0ELi1EEENS1_19SingleTileSchedulerILb1ELb0ELb0ELi128EEEEEEEEEvNT_6ParamsE)
        /*0230*/ 	.word	0x000000a8


	//----- nvinfo : EIATTR_FRAME_SIZE
	.align		4
.L_110:
        /*0234*/ 	.byte	0x04, 0x11
        /*0236*/ 	.short	(.L_112 - .L_111)
	.align		4
.L_111:
        /*0238*/ 	.word	index@(_ZN7cutlass13device_kernelIN5flash11enable_sm90INS1_16FlashAttnBwdSm90INS1_25CollectiveMainloopBwdSm90ILi2ELi2ELi2EN4cute5tupleIJNS5_1CILi1EEES8_S8_EEENS6_IJNS7_ILi64EEENS7_ILi128EEESB_EEENS_6half_tEfNS_4arch4Sm90ELb0ELb0ELb1ELb1ELb0ELb1ELb0ELb0ELi2ELi1ELi2ELi1ELb0EEENS1_21CollectiveEpilogueBwdISC_SD_SF_Li256ELb1ELb0ELi1EEENS1_19SingleTileSchedulerILb1ELb0ELb0ELi128EEEEEEEEEvNT_6ParamsE)
        /*023c*/ 	.word	0x00000008


	//----- nvinfo : EIATTR_REGCOUNT
	.align		4
.L_112:
        /*0240*/ 	.byte	0x04, 0x2f
        /*0242*/ 	.short	(.L_114 - .L_113)
	.align		4
.L_113:
        /*0244*/ 	.word	index@(_ZN7cutlass13device_kernelIN5flash11enable_sm90INS1_16FlashAttnBwdSm90INS1_25CollectiveMainloopBwdSm90ILi2ELi2ELi2EN4cute5tupleIJNS5_1CILi1EEES8_S8_EEENS6_IJNS7_ILi64EEENS7_ILi128EEESB_EEENS_6half_tEfNS_4arch4Sm90ELb0ELb0ELb1ELb0ELb1ELb1ELb0ELb0ELi2ELi1ELi2ELi1ELb0EEENS1_24CollectiveEpilogueBwdGQAISC_fSF_Li256ELb0ELb1EEENS1_19SingleTileSchedulerILb0ELb0ELb0ELi128EEEEEEEEEvNT_6ParamsE)
        /*0248*/ 	.word	0x000000a8


	//----- nvinfo : EIATTR_FRAME_SIZE
	.align		4
.L_114:
        /*024c*/ 	.byte	0x04, 0x11
        /*024e*/ 	.short	(.L_116 - .L_115)
	.align		4
.L_115:
        /*0250*/ 	.word	index@(_ZN7cutlass13device_kernelIN5flash11enable_sm90INS1_16FlashAttnBwdSm90INS1_25CollectiveMainloopBwdSm90ILi2ELi2ELi2EN4cute5tupleIJNS5_1CILi1EEES8_S8_EEENS6_IJNS7_ILi64EEENS7_ILi128EEESB_EEENS_6half_tEfNS_4arch4Sm90ELb0ELb0ELb1ELb0ELb1ELb1ELb0ELb0ELi2ELi1ELi2ELi1ELb0EEENS1_24CollectiveEpilogueBwdGQAISC_fSF_Li256ELb0ELb1EEENS1_19SingleTileSchedulerILb0ELb0ELb0ELi128EEEEEEEEEvNT_6ParamsE)
        /*0254*/ 	.word	0x00000000


	//----- nvinfo : EIATTR_REGCOUNT
	.align		4
.L_116:
        /*0258*/ 	.byte	0x04, 0x2f
        /*025a*/ 	.short	(.L_118 - .L_117)
	.align		4
.L_117:
        /*025c*/ 	.word	index@(_ZN7cutlass13device_kernelIN5flash11enable_sm90INS1_16FlashAttnBwdSm90INS1_25CollectiveMainloopBwdSm90ILi2ELi2ELi2EN4cute5tupleIJNS5_1CILi1EEES8_S8_EEENS6_IJNS7_ILi64EEENS7_ILi128EEESB_EEENS_6half_tEfNS_4arch4Sm90ELb0ELb0ELb1ELb0ELb0ELb1ELb0ELb0ELi2ELi1ELi2ELi1ELb0EEENS1_24CollectiveEpilogueBwdGQAISC_fSF_Li256ELb0ELb0EEENS1_19SingleTileSchedulerILb0ELb0ELb0ELi128EEEEEEEEEvNT_6ParamsE)
        /*0260*/ 	.word	0x000000a8


	//----- nvinfo : EIATTR_FRAME_SIZE
	.align		4
.L_118:
        /*0264*/ 	.byte	0x04, 0x11
        /*0266*/ 	.short	(.L_120 - .L_119)
	.align		4
.L_119:
        /*0268*/ 	.word	index@(_ZN7cutlass13device_kernelIN5flash11enable_sm90INS1_16FlashAttnBwdSm90INS1_25CollectiveMainloopBwdSm90ILi2ELi2ELi2EN4cute5tupleIJNS5_1CILi1EEES8_S8_EEENS6_IJNS7_ILi64EEENS7_ILi128EEESB_EEENS_6half_tEfNS_4arch4Sm90ELb0ELb0ELb1ELb0ELb0ELb1ELb0ELb0ELi2ELi1ELi2ELi1ELb0EEENS1_24CollectiveEpilogueBwdGQAISC_fSF_Li256ELb0ELb0EEENS1_19SingleTileSchedulerILb0ELb0ELb0ELi128EEEEEEEEEvNT_6ParamsE)
        /*026c*/ 	.word	0x00000000


	//----- nvinfo : EIATTR_REGCOUNT
	.align		4
.L_120:
        /*0270*/ 	.byte	0x04, 0x2f
        /*0272*/ 	.short	(.L_122 - .L_121)
	.align		4
.L_121:
        /*0274*/ 	.word	index@(_ZN7cutlass13device_kernelIN5flash11enable_sm90INS1_16FlashAttnBwdSm90INS1_25CollectiveMainloopBwdSm90ILi2ELi2ELi2EN4cute5tupleIJNS5_1CILi1EEES8_S8_EEENS6_IJNS7_ILi64EEENS7_ILi128EEESB_EEENS_6half_tEfNS_4arch4Sm90ELb0ELb0ELb1ELb0ELb1ELb1ELb0ELb0ELi2ELi1ELi2ELi1ELb0EEENS1_21CollectiveEpilogueBwdISC_SD_SF_Li256ELb0ELb0ELi1EEENS1_19SingleTileSchedulerILb0ELb0ELb0ELi128EEEEEEEEEvNT_6ParamsE)
        /*0278*/ 	.word	0x000000a8


	//----- nvinfo : EIATTR_FRAME_SIZE
	.align		4
.L_122:
        /*027c*/ 	.byte	0x04, 0x11
        /*027e*/ 	.short	(.L_124 - .L_123)
	.align		4
.L_123:
        /*0280*/ 	.word	index@(_ZN7cutlass13device_kernelIN5flash11enable_sm90INS1_16FlashAttnBwdSm90INS1_25CollectiveMainloopBwdSm90ILi2ELi2ELi2EN4cute5tupleIJNS5_1CILi1EEES8_S8_EEENS6_IJNS7_ILi64EEENS7_ILi128EEESB_EEENS_6half_tEfNS_4arch4Sm90ELb0ELb0ELb1ELb0ELb1ELb1ELb0ELb0ELi2ELi1ELi2ELi1ELb0EEENS1_21CollectiveEpilogueBwdISC_SD_SF_Li256ELb0ELb0ELi1EEENS1_19SingleTileSchedulerILb0ELb0ELb0ELi128EEEEEEEEEvNT_6ParamsE)
        /*0284*/ 	.word	0x00000000


	//----- nvinfo : EIATTR_REGCOUNT
	.align		4
.L_124:
        /*0288*/ 	.byte	0x04, 0x2f
        /*028a*/ 	.short	(.L_126 - .L_125)
	.align		4
.L_125:
        /*028c*/ 	.word	index@(_ZN7cutlass13device_kernelIN5flash11enable_sm90INS1_16FlashAttnBwdSm90INS1_25CollectiveMainloopBwdSm90ILi2ELi2ELi2EN4cute5tupleIJNS5_1CILi1EEES8_S8_EEENS6_IJNS7_ILi64EEENS7_ILi128EEESB_EEENS_6half_tEfNS_4arch4Sm90ELb0ELb0ELb1ELb0ELb0ELb1ELb0ELb0ELi2ELi1ELi2ELi1ELb0EEENS1_21CollectiveEpilogueBwdISC_SD_SF_Li256ELb0ELb0ELi1EEENS1_19SingleTileSchedulerILb0ELb0ELb0ELi128EEEEEEEEEvNT_6ParamsE)
        /*0290*/ 	.word	0x000000a8


	//----- nvinfo : EIATTR_FRAME_SIZE
	.align		4
.L_126:
        /*0294*/ 	.byte	0x04, 0x11
        /*0296*/ 	.short	(.L_128 - .L_127)
	.align		4
.L_127:
        /*0298*/ 	.word	index@(_ZN7cutlass13device_kernelIN5flash11enable_sm90INS1_16FlashAttnBwdSm90INS1_25CollectiveMainloopBwdSm90ILi2ELi2ELi2EN4cute5tupleIJNS5_1CILi1EEES8_S8_EEENS6_IJNS7_ILi64EEENS7_ILi128EEESB_EEENS_6half_tEfNS_4arch4Sm90ELb0ELb0ELb1ELb0ELb0ELb1ELb0ELb0ELi2ELi1ELi2ELi1ELb0EEENS1_21CollectiveEpilogueBwdISC_SD_SF_Li256ELb0ELb0ELi1EEENS1_19SingleTileSchedulerILb0ELb0ELb0ELi128EEEEEEEEEvNT_6ParamsE)
        /*029c*/ 	.word	0x00000000


	//----- nvinfo : EIATTR_MIN_STACK_SIZE
	.align		4
.L_128:
        /*02a0*/ 	.byte	0x04, 0x12
        /*02a2*/ 	.short	(.L_130 - .L_129)
	.align		4
.L_129:
        /*02a4*/ 	.word	index@(_ZN7cutlass13device_kernelIN5flash11enable_sm90INS1_16FlashAttnBwdSm90INS1_25CollectiveMainloopBwdSm90ILi2ELi2ELi2EN4cute5tupleIJNS5_1CILi1EEES8_S8_EEENS6_IJNS7_ILi64EEENS7_ILi128EEESB_EEENS_6half_tEfNS_4arch4Sm90ELb0ELb0ELb1ELb0ELb0ELb1ELb0ELb0ELi2ELi1ELi2ELi1ELb0EEENS1_21CollectiveEpilogueBwdISC_SD_SF_Li256ELb0ELb0ELi1EEENS1_19SingleTileSchedulerILb0ELb0ELb0ELi128EEEEEEEEEvNT_6ParamsE)
        /*02a8*/ 	.word	0x00000000


	//----- nvinfo : EIATTR_MIN_STACK_SIZE
	.align		4
.L_130:
        /*02ac*/ 	.byte	0x04, 0x12
        /*02ae*/ 	.short	(.L_132 - .L_131)
	.align		4
.L_131:
        /*02b0*/ 	.word	index@(_ZN7cutlass13device_kernelIN5flash11enable_sm90INS1_16FlashAttnBwdSm90INS1_25CollectiveMainloopBwdSm90ILi2ELi2ELi2EN4cute5tupleIJNS5_1CILi1EEES8_S8_EEENS6_IJNS7_ILi64EEENS7_ILi128EEESB_EEENS_6half_tEfNS_4arch4Sm90ELb0ELb0ELb1ELb0ELb1ELb1ELb0ELb0ELi2ELi1ELi2ELi1ELb0EEENS1_21CollectiveEpilogueBwdISC_SD_SF_Li256ELb0ELb0ELi1EEENS1_19SingleTileSchedulerILb0ELb0ELb0ELi128EEEEEEEEEvNT_6ParamsE)
        /*02b4*/ 	.word	0x00000000


	//----- nvinfo : EIATTR_MIN_STACK_SIZE
	.align		4
.L_132:
        /*02b8*/ 	.byte	0x04, 0x12
        /*02ba*/ 	.short	(.L_134 - .L_133)
	.align		4
.L_133:
        /*02bc*/ 	.word	index@(_ZN7cutlass13device_kernelIN5flash11enable_sm90INS1_16FlashAttnBwdSm90INS1_25CollectiveMainloopBwdSm90ILi2ELi2ELi2EN4cute5tupleIJNS5_1CILi1EEES8_S8_EEENS6_IJNS7_ILi64EEENS7_ILi128EEESB_EEENS_6half_tEfNS_4arch4Sm90ELb0ELb0ELb1ELb0ELb0ELb1ELb0ELb0ELi2ELi1ELi2ELi1ELb0EEENS1_24CollectiveEpilogueBwdGQAISC_fSF_Li256ELb0ELb0EEENS1_19SingleTileSchedulerILb0ELb0ELb0ELi128EEEEEEEEEvNT_6ParamsE)
        /*02c0*/ 	.word	0x00000000


	//----- nvinfo : EIATTR_MIN_STACK_SIZE
	.align		4
.L_134:
        /*02c4*/ 	.byte	0x04, 0x12
        /*02c6*/ 	.short	(.L_136 - .L_135)
	.align		4
.L_135:
        /*02c8*/ 	.word	index@(_ZN7cutlass13device_kernelIN5flash11enable_sm90INS1_16FlashAttnBwdSm90INS1_25CollectiveMainloopBwdSm90ILi2ELi2ELi2EN4cute5tupleIJNS5_1CILi1EEES8_S8_EEENS6_IJNS7_ILi64EEENS7_ILi128EEESB_EEENS_6half_tEfNS_4arch4Sm90ELb0ELb0ELb1ELb0ELb1ELb1ELb0ELb0ELi2ELi1ELi2ELi1ELb0EEENS1_24CollectiveEpilogueBwdGQAISC_fSF_Li256ELb0ELb1EEENS1_19SingleTileSchedulerILb0ELb0ELb0ELi128EEEEEEEEEvNT_6ParamsE)
        /*02cc*/ 	.word	0x00000000


	//----- nvinfo : EIATTR_MIN_STACK_SIZE
	.align		4
.L_136:
        /*02d0*/ 	.byte	0x04, 0x12
        /*02d2*/ 	.short	(.L_138 - .L_137)
	.align		4
.L_137:
        /*02d4*/ 	.word	index@(_ZN7cutlass13device_kernelIN5flash11enable_sm90INS1_16FlashAttnBwdSm90INS1_25CollectiveMainloopBwdSm90ILi2ELi2ELi2EN4cute5tupleIJNS5_1CILi1EEES8_S8_EEENS6_IJNS7_ILi64EEENS7_ILi128EEESB_EEENS_6half_tEfNS_4arch4Sm90ELb0ELb0ELb1ELb1ELb0ELb1ELb0ELb0ELi2ELi1ELi2ELi1ELb0EEENS1_21CollectiveEpilogueBwdISC_SD_SF_Li256ELb1ELb0ELi1EEENS1_19SingleTileSchedulerILb1ELb0ELb0ELi128EEEEEEEEEvNT_6ParamsE)
        /*02d8*/ 	.word	0x00000008


	//----- nvinfo : EIATTR_MIN_STACK_SIZE
	.align		4
.L_138:
        /*02dc*/ 	.byte	0x04, 0x12
        /*02de*/ 	.short	(.L_140 - .L_139)
	.align		4
.L_139:
        /*02e0*/ 	.word	index@(_ZN7cutlass13device_kernelIN5flash11enable_sm90INS1_16FlashAttnBwdSm90INS1_25CollectiveMainloopBwdSm90ILi2ELi2ELi2EN4cute5tupleIJNS5_1CILi1EEES8_S8_EEENS6_IJNS7_ILi64EEENS7_ILi128EEESB_EEENS_6half_tEfNS_4arch4Sm90ELb0ELb0ELb1ELb1ELb1ELb1ELb0ELb0ELi2ELi1ELi2ELi1ELb0EEENS1_21CollectiveEpilogueBwdISC_SD_SF_Li256ELb1ELb0ELi1EEENS1_19SingleTileSchedulerILb1ELb0ELb0ELi128EEEEEEEEEvNT_6ParamsE)
        /*02e4*/ 	.word	0x00000008


	//----- nvinfo : EIATTR_MIN_STACK_SIZE
	.align		4
.L_140:
        /*02e8*/ 	.byte	0x04, 0x12
        /*02ea*/ 	.short	(.L_142 - .L_141)
	.align		4
.L_141:
        /*02ec*/ 	.word	index@(_ZN7cutlass13device_kernelIN5flash11enable_sm90INS1_16FlashAttnBwdSm90INS1_25CollectiveMainloopBwdSm90ILi2ELi2ELi2EN4cute5tupleIJNS5_1CILi1EEES8_S8_EEENS6_IJNS7_ILi64EEENS7_ILi128EEESB_EEENS_6half_tEfNS_4arch4Sm90ELb0ELb0ELb1ELb1ELb0ELb1ELb0ELb0ELi2ELi1ELi2ELi1ELb0EEENS1_24CollectiveEpilogueBwdGQAISC_fSF_Li256ELb1ELb0EEENS1_19SingleTileSchedulerILb1ELb0ELb0ELi128EEEEEEEEEvNT_6ParamsE)
        /*02f0*/ 	.word	0x00000008


	//----- nvinfo : EIATTR_MIN_STACK_SIZE
	.align		4
.L_142:
        /*02f4*/ 	.byte	0x04, 0x12
        /*02f6*/ 	.short	(.L_144 - .L_143)
	.align		4
.L_143:
        /*02f8*/ 	.word	index@(_ZN7cutlass13device_kernelIN5flash11enable_sm90INS1_16FlashAttnBwdSm90INS1_25CollectiveMainloopBwdSm90ILi2ELi2ELi2EN4cute5tupleIJNS5_1CILi1EEES8_S8_EEENS6_IJNS7_ILi64EEENS7_ILi128EEESB_EEENS_6half_tEfNS_4arch4Sm90ELb0ELb0ELb1ELb1ELb1ELb1ELb0ELb0ELi2ELi1ELi2ELi1ELb0EEENS1_24CollectiveEpilogueBwdGQAISC_fSF_Li256ELb1ELb1EEENS1_19SingleTileSchedulerILb1ELb0ELb0ELi128EEEEEEEEEvNT_6ParamsE)
        /*02fc*/ 	.word	0x00000008


	//----- nvinfo : EIATTR_MIN_STACK_SIZE
	.align		4
.L_144:
        /*0300*/ 	.byte	0x04, 0x12
        /*0302*/ 	.short	(.L_146 - .L_145)
	.align		4
.L_145:
        /*0304*/ 	.word	index@(_ZN7cutlass13device_kernelIN5flash11enable_sm90INS1_16FlashAttnBwdSm90INS1_25CollectiveMainloopBwdSm90ILi2ELi2ELi2EN4cute5tupleIJNS5_1CILi1EEES8_S8_EEENS6_IJNS7_ILi64EEENS7_ILi128EEESB_EEENS_6half_tEfNS_4arch4Sm90ELb0ELb1ELb1ELb0ELb0ELb1ELb0ELb0ELi2ELi1ELi2ELi1ELb0EEENS1_21CollectiveEpilogueBwdISC_SD_SF_Li256ELb0ELb0ELi1EEENS1_19SingleTileSchedulerILb0ELb0ELb0ELi128EEEEEEEEEvNT_6ParamsE)
        /*0308*/ 	.word	0x00000010


	//----- nvinfo : EIATTR_MIN_STACK_SIZE
	.align		4
.L_146:
        /*030c*/ 	.byte	0x04, 0x12
        /*030e*/ 	.short	(.L_148 - .L_147)
	.align		4
.L_147:
        /*0310*/ 	.word	index@(_ZN7cutlass13device_kernelIN5flash11enable_sm90INS1_16FlashAttnBwdSm90INS1_25CollectiveMainloopBwdSm90ILi2ELi2ELi2EN4cute5tupleIJNS5_1CILi1EEES8_S8_EEENS6_IJNS7_ILi64EEENS7_ILi128EEESB_EEENS_6half_tEfNS_4arch4Sm90ELb0ELb1ELb1ELb0ELb1ELb1ELb0ELb0ELi2ELi1ELi2ELi1ELb0EEENS1_21CollectiveEpilogueBwdISC_SD_SF_Li256ELb0ELb0ELi1EEENS1_19SingleTileSchedulerILb0ELb0ELb0ELi128EEEEEEEEEvNT_6ParamsE)
        /*0314*/ 	.word	0x00000010


	//----- nvinfo : EIATTR_MIN_STACK_SIZE
	.align		4
.L_148:
        /*0318*/ 	.byte	0x04, 0x12
        /*031a*/ 	.short	(.L_150 - .L_149)
	.align		4
.L_149:
        /*031c*/ 	.word	index@(_ZN7cutlass13device_kernelIN5flash11enable_sm90INS1_16FlashAttnBwdSm90INS1_25CollectiveMainloopBwdSm90ILi2ELi2ELi2EN4cute5tupleIJNS5_1CILi1EEES8_S8_EEENS6_IJNS7_ILi64EEENS7_ILi128EEESB_EEENS_6half_tEfNS_4arch4Sm90ELb0ELb1ELb1ELb0ELb0ELb1ELb0ELb0ELi2ELi1ELi2ELi1ELb0EEENS1_24CollectiveEpilogueBwdGQAISC_fSF_Li256ELb0ELb0EEENS1_19SingleTileSchedulerILb0ELb0ELb0ELi128EEEEEEEEEvNT_6ParamsE)
        /*0320*/ 	.word	0x00000010


	//----- nvinfo : EIATTR_MIN_STACK_SIZE
	.align		4
.L_150:
        /*0324*/ 	.byte	0x04, 0x12
        /*0326*/ 	.short	(.L_152 - .L_151)
	.align		4
.L_151:
        /*0328*/ 	.word	index@(_ZN7cutlass13device_kernelIN5flash11enable_sm90INS1_16FlashAttnBwdSm90INS1_25CollectiveMainloopBwdSm90ILi2ELi2ELi2EN4cute5tupleIJNS5_1CILi1EEES8_S8_EEENS6_IJNS7_ILi64EEENS7_ILi128EEESB_EEENS_6half_tEfNS_4arch4Sm90ELb0ELb1ELb1ELb0ELb1ELb1ELb0ELb0ELi2ELi1ELi2ELi1ELb0EEENS1_24CollectiveEpilogueBwdGQAISC_fSF_Li256ELb0ELb1EEENS1_19SingleTileSchedulerILb0ELb0ELb0ELi128EEEEEEEEEvNT_6ParamsE)
        /*032c*/ 	.word	0x00000010


	//----- nvinfo : EIATTR_MIN_STACK_SIZE
	.align		4
.L_152:
        /*0330*/ 	.byte	0x04, 0x12
        /*0332*/ 	.short	(.L_154 - .L_153)
	.align		4
.L_153:
        /*0334*/ 	.word	index@(_ZN7cutlass13device_kernelIN5flash11enable_sm90INS1_16FlashAttnBwdSm90INS1_25CollectiveMainloopBwdSm90ILi2ELi2ELi2EN4cute5tupleIJNS5_1CILi1EEES8_S8_EEENS6_IJNS7_ILi64EEENS7_ILi128EEESB_EEENS_6half_tEfNS_4arch4Sm90ELb0ELb1ELb1ELb1ELb0ELb1ELb0ELb0ELi2ELi1ELi2ELi1ELb0EEENS1_21CollectiveEpilogueBwdISC_SD_SF_Li256ELb1ELb0ELi1EEENS1_19SingleTileSchedulerILb1ELb0ELb0ELi128EEEEEEEEEvNT_6ParamsE)
        /*0338*/ 	.word	0x00000010


	//----- nvinfo : EIATTR_MIN_STACK_SIZE
	.align		4
.L_154:
        /*033c*/ 	.byte	0x04, 0x12
        /*033e*/ 	.short	(.L_156 - .L_155)
	.align		4
.L_155:
        /*0340*/ 	.word	index@(_ZN7cutlass13device_kernelIN5flash11enable_sm90INS1_16FlashAttnBwdSm90INS1_25CollectiveMainloopBwdSm90ILi2ELi2ELi2EN4cute5tupleIJNS5_1CILi1EEES8_S8_EEENS6_IJNS7_ILi64EEENS7_ILi128EEESB_EEENS_6half_tEfNS_4arch4Sm90ELb0ELb1ELb1ELb1ELb1ELb1ELb0ELb0ELi2ELi1ELi2ELi1ELb0EEENS1_21CollectiveEpilogueBwdISC_SD_SF_Li256ELb1ELb0ELi1EEENS1_19SingleTileSchedulerILb1ELb0ELb0ELi128EEEEEEEEEvNT_6ParamsE)
        /*0344*/ 	.word	0x00000010


	//----- nvinfo : EIATTR_MIN_STACK_SIZE
	.align		4
.L_156:
        /*0348*/ 	.byte	0x04, 0x12
        /*034a*/ 	.short	(.L_158 - .L_157)
	.align		4
.L_157:
        /*034c*/ 	.word	index@(_ZN7cutlass13device_kernelIN5flash11enable_sm90INS1_16FlashAttnBwdSm90INS1_25CollectiveMainloopBwdSm90ILi2ELi2ELi2EN4cute5tupleIJNS5_1CILi1EEES8_S8_EEENS6_IJNS7_ILi64EEENS7_ILi128EEESB_EEENS_6half_tEfNS_4arch4Sm90ELb0ELb1ELb1ELb1ELb0ELb1ELb0ELb0ELi2ELi1ELi2ELi1ELb0EEENS1_24CollectiveEpilogueBwdGQAISC_fSF_Li256ELb1ELb0EEENS1_19SingleTileSchedulerILb1ELb0ELb0ELi128EEEEEEEEEvNT_6ParamsE)
        /*0350*/ 	.word	0x00000010


	//----- nvinfo : EIATTR_MIN_STACK_SIZE
	.align		4
.L_158:
        /*0354*/ 	.byte	0x04, 0x12
        /*0356*/ 	.short	(.L_160 - .L_159)
	.align		4
.L_159:
        /*0358*/ 	.word	index@(_ZN7cutlass13device_kernelIN5flash11enable_sm90INS1_16FlashAttnBwdSm90INS1_25CollectiveMainloopBwdSm90ILi2ELi2ELi2EN4cute5tupleIJNS5_1CILi1EEES8_S8_EEENS6_IJNS7_ILi64EEENS7_ILi128EEESB_EEENS_6half_tEfNS_4arch4Sm90ELb0ELb1ELb1ELb1ELb1ELb1ELb0ELb0ELi2ELi1ELi2ELi1ELb0EEENS1_24CollectiveEpilogueBwdGQAISC_fSF_Li256ELb1ELb1EEENS1_19SingleTileSchedulerILb1ELb0ELb0ELi128EEEEEEEEEvNT_6ParamsE)
        /*035c*/ 	.word	0x00000010


	//----- nvinfo : EIATTR_MIN_STACK_SIZE
	.align		4
.L_160:
        /*0360*/ 	.byte	0x04, 0x12
        /*0362*/ 	.short	(.L_162 - .L_161)
	.align		4
.L_161:
        /*0364*/ 	.word	index@(_ZN7cutlass13device_kernelIN5flash11enable_sm90INS1_16FlashAttnBwdSm90INS1_25CollectiveMainloopBwdSm90ILi2ELi2ELi2EN4cute5tupleIJNS5_1CILi1EEES8_S8_EEENS6_IJNS7_ILi64EEENS7_ILi128EEESB_EEENS_6half_tEfNS_4arch4Sm90ELb1ELb0ELb1ELb0ELb0ELb1ELb0ELb0ELi2ELi1ELi2ELi1ELb0EEENS1_21CollectiveEpilogueBwdISC_SD_SF_Li256ELb0ELb0ELi1EEENS1_25SingleTileBwdLPTSchedulerILb0ELi128ELb0EEEEEEEEEvNT_6ParamsE)
        /*0368*/ 	.word	0x00000008


	//----- nvinfo : EIATTR_MIN_STACK_SIZE
	.align		4
.L_162:
        /*036c*/ 	.byte	0x04, 0x12
        /*036e*/ 	.short	(.L_164 - .L_163)
	.align		4
.L_163:
        /*0370*/ 	.word	index@(_ZN7cutlass13device_kernelIN5flash11enable_sm90INS1_16FlashAttnBwdSm90INS1_25CollectiveMainloopBwdSm90ILi2ELi2ELi2EN4cute5tupleIJNS5_1CILi1EEES8_S8_EEENS6_IJNS7_ILi64EEENS7_ILi128EEESB_EEENS_6half_tEfNS_4arch4Sm90ELb1ELb0ELb1ELb0ELb1ELb1ELb0ELb0ELi2ELi1ELi2ELi1ELb0EEENS1_21CollectiveEpilogueBwdISC_SD_SF_Li256ELb0ELb0ELi1EEENS1_25SingleTileBwdLPTSchedulerILb0ELi128ELb1EEEEEEEEEvNT_6ParamsE)
        /*0374*/ 	.word	0x00000008


	//----- nvinfo : EIATTR_MIN_STACK_SIZE
	.align		4
.L_164:
        /*0378*/ 	.byte	0x04, 0x12
        /*037a*/ 	.short	(.L_166 - .L_165)
	.align		4
.L_165:
        /*037c*/ 	.word	index@(_ZN7cutlass13device_kernelIN5flash11enable_sm90INS1_16FlashAttnBwdSm90INS1_25CollectiveMainloopBwdSm90ILi2ELi2ELi2EN4cute5tupleIJNS5_1CILi1EEES8_S8_EEENS6_IJNS7_ILi64EEENS7_ILi128EEESB_EEENS_6half_tEfNS_4arch4Sm90ELb1ELb0ELb1ELb0ELb0ELb1ELb0ELb0ELi2ELi1ELi2ELi1ELb0EEENS1_24CollectiveEpilogueBwdGQAISC_fSF_Li256ELb0ELb0EEENS1_25SingleTileBwdLPTSchedulerILb0ELi128ELb0EEEEEEEEEvNT_6ParamsE)
        /*0380*/ 	.word	0x00000008


	//----- nvinfo : EIATTR_MIN_STACK_SIZE
	.align		4
.L_166:
        /*0384*/ 	.byte	0x04, 0x12
        /*0386*/ 	.short	(.L_168 - .L_167)
	.align		4
.L_167:
        /*0388*/ 	.word	index@(_ZN7cutlass13device_kernelIN5flash11enable_sm90INS1_16FlashAttnBwdSm90INS1_25CollectiveMainloopBwdSm90ILi2ELi2ELi2EN4cute5tupleIJNS5_1CILi1EEES8_S8_EEENS6_IJNS7_ILi64EEENS7_ILi128EEESB_EEENS_6half_tEfNS_4arch4Sm90ELb1ELb0ELb1ELb0ELb1ELb1ELb0ELb0ELi2ELi1ELi2ELi1ELb0EEENS1_24CollectiveEpilogueBwdGQAISC_fSF_Li256ELb0ELb1EEENS1_25SingleTileBwdLPTSchedulerILb0ELi128ELb1EEEEEEEEEvNT_6ParamsE)
        /*038c*/ 	.word	0x00000008


	//----- nvinfo : EIATTR_MIN_STACK_SIZE
	.align		4
.L_168:
        /*0390*/ 	.byte	0x04, 0x12
        /*0392*/ 	.short	(.L_170 - .L_169)
	.align		4
.L_169:
        /*0394*/ 	.word	index@(_ZN7cutlass13device_kernelIN5flash22FlashAttnBwdPreprocessIN4cute5tupleIJNS3_1CILi64EEENS5_ILi128EEEEEENS_6half_tEfNS_4arch4Sm90ELb1ELb0EEEEEvNT_6ParamsE)
        /*0398*/ 	.word	0x00000000


	//----- nvinfo : EIATTR_MIN_STACK_SIZE
	.align		4
.L_170:
        /*039c*/ 	.byte	0x04, 0x12
        /*039e*/ 	.short	(.L_172 - .L_171)
	.align		4
.L_171:
        /*03a0*/ 	.word	index@(_ZN7cutlass13device_kernelIN5flash11enable_sm90INS1_16FlashAttnBwdSm90INS1_25CollectiveMainloopBwdSm90ILi2ELi2ELi2EN4cute5tupleIJNS5_1CILi1EEES8_S8_EEENS6_IJNS7_ILi64EEENS7_ILi128EEESB_EEENS_6half_tEfNS_4arch4Sm90ELb1ELb0ELb1ELb1ELb0ELb1ELb0ELb0ELi2ELi1ELi2ELi1ELb0EEENS1_21CollectiveEpilogueBwdISC_SD_SF_Li256ELb1ELb0ELi1EEENS1_25SingleTileBwdLPTSchedulerILb1ELi128ELb0EEEEEEEEEvNT_6ParamsE)
        /*03a4*/ 	.word	0x00000010


	//----- nvinfo : EIATTR_MIN_STACK_SIZE
	.align		4
.L_172:
        /*03a8*/ 	.byte	0x04, 0x12
        /*03aa*/ 	.short	(.L_174 - .L_173)
	.align		4
.L_173:
        /*03ac*/ 	.word	index@(_ZN7cutlass13device_kernelIN5flash11enable_sm90INS1_16FlashAttnBwdSm90INS1_25CollectiveMainloopBwdSm90ILi2ELi2ELi2EN4cute5tupleIJNS5_1CILi1EEES8_S8_EEENS6_IJNS7_ILi64EEENS7_ILi128EEESB_EEENS_6half_tEfNS_4arch4Sm90ELb1ELb0ELb1ELb1ELb1ELb1ELb0ELb0ELi2ELi1ELi2ELi1ELb0EEENS1_21CollectiveEpilogueBwdISC_SD_SF_Li256ELb1ELb0ELi1EEENS1_25SingleTileBwdLPTSchedulerILb1ELi128ELb1EEEEEEEEEvNT_6ParamsE)
        /*03b0*/ 	.word	0x00000010


	//----- nvinfo : EIATTR_MIN_STACK_SIZE
	.align		4
.L_174:
        /*03b4*/ 	.byte	0x04, 0x12
        /*03b6*/ 	.short	(.L_176 - .L_175)
	.align		4
.L_175:
        /*03b8*/ 	.word	index@(_ZN7cutlass13device_kernelIN5flash11enable_sm90INS1_16FlashAttnBwdSm90INS1_25CollectiveMainloopBwdSm90ILi2ELi2ELi2EN4cute5tupleIJNS5_1CILi1EEES8_S8_EEENS6_IJNS7_ILi64EEENS7_ILi128EEESB_EEENS_6half_tEfNS_4arch4Sm90ELb1ELb0ELb1ELb1ELb0ELb1ELb0ELb0ELi2ELi1ELi2ELi1ELb0EEENS1_24CollectiveEpilogueBwdGQAISC_fSF_Li256ELb1ELb0EEENS1_25SingleTileBwdLPTSchedulerILb1ELi128ELb0EEEEEEEEEvNT_6ParamsE)
        /*03bc*/ 	.word	0x00000010


	//----- nvinfo : EIATTR_MIN_STACK_SIZE
	.align		4
.L_176:
        /*03c0*/ 	.byte	0x04, 0x12
        /*03c2*/ 	.short	(.L_178 - .L_177)
	.align		4
.L_177:
        /*03c4*/ 	.word	index@(_ZN7cutlass13device_kernelIN5flash32FlashAttnBwdPostprocessConvertdQIN4cute5tupleIJNS3_1CILi128EEES6_EEENS_6half_tEfNS_4arch4Sm90ELi256ENS3_8TiledMMAINS3_8MMA_AtomIJNS3_4SM904GMMA26MMA_64x128x16_F32F16F16_RSILNSE_5MajorE0ELSG_1ELNSE_7ScaleInE1ELSH_1EEEEEENS3_6LayoutINS4_IJNS5_ILi2EEENS5_ILi1EEESM_EEENS4_IJSM_NS5_ILi0EEESO_EEEEENS4_IJNS3_10UnderscoreESR_SR_EEEEELb0EEEEEvNT_6ParamsE)
        /*03c8*/ 	.word	0x00000000


	//----- nvinfo : EIATTR_MIN_STACK_SIZE
	.align		4
.L_178:
        /*03cc*/ 	.byte	0x04, 0x12
        /*03ce*/ 	.short	(.L_180 - .L_179)
	.align		4
.L_179:
        /*03d0*/ 	.word	index@(_ZN7cutlass13device_kernelIN5flash32FlashAttnBwdPostprocessConvertdQIN4cute5tupleIJNS3_1CILi64EEENS5_ILi128EEEEEENS_6half_tEfNS_4arch4Sm90ELi256ENS3_8TiledMMAINS3_8MMA_AtomIJNS3_4SM904GMMA25MMA_64x64x16_F32F16F16_SSILNSF_5MajorE0ELSH_1ELNSF_7ScaleInE1ELSI_1EEEEEENS3_6LayoutINS4_IJNS5_ILi1EEENS5_ILi2EEESM_EEENS4_IJNS5_ILi0EEESM_SP_EEEEENS4_IJNS3_10UnderscoreESS_SS_EEEEELb0EEEEEvNT_6ParamsE)
        /*03d4*/ 	.word	0x00000000


	//----- nvinfo : EIATTR_MIN_STACK_SIZE
	.align		4
.L_180:
        /*03d8*/ 	.byte	0x04, 0x12
        /*03da*/ 	.short	(.L_182 - .L_181)
	.align		4
.L_181:
        /*03dc*/ 	.word	index@(_ZN7cutlass13device_kernelIN5flash11enable_sm90INS1_16FlashAttnBwdSm90INS1_25CollectiveMainloopBwdSm90ILi2ELi2ELi2EN4cute5tupleIJNS5_1CILi1EEES8_S8_EEENS6_IJNS7_ILi64EEENS7_ILi128EEESB_EEENS_6half_tEfNS_4arch4Sm90ELb1ELb0ELb1ELb1ELb1ELb1ELb0ELb0ELi2ELi1ELi2ELi1ELb0EEENS1_24CollectiveEpilogueBwdGQAISC_fSF_Li256ELb1ELb1EEENS1_25SingleTileBwdLPTSchedulerILb1ELi128ELb1EEEEEEEEEvNT_6ParamsE)
        /*03e0*/ 	.word	0x00000010


	//----- nvinfo : EIATTR_MIN_STACK_SIZE
	.align		4
.L_182:
        /*03e4*/ 	.byte	0x04, 0x12
        /*03e6*/ 	.short	(.L_184 - .L_183)
	.align		4
.L_183:
        /*03e8*/ 	.word	index@(_ZN7cutlass13device_kernelIN5flash22FlashAttnBwdPreprocessIN4cute5tupleIJNS3_1CILi64EEENS5_ILi128EEEEEENS_6half_tEfNS_4arch4Sm90ELb1ELb1EEEEEvNT_6ParamsE)
        /*03ec*/ 	.word	0x00000000
.L_184:


//--------------------- .nv.compat                --------------------------
	.section	.nv.compat,"",@"SHT_CUDA_COMPAT_INFO"
	.align	4
        /*0000*/ 	.byte	0x02, 0x09, 0x01, 0x00, 0x02, 0x02, 0x04, 0x00, 0x02, 0x05, 0x05, 0x00, 0x03, 0x07, 0x01, 0x01
        /*0010*/ 	.byte	0x02, 0x03, 0x01, 0x00, 0x02, 0x06, 0x01, 0x00, 0x04, 0x0b, 0x08, 0x00, 0x00, 0x00, 0x00, 0x00
        /*0020*/ 	.byte	0x00, 0x00, 0x00, 0x00


//--------------------- .nv.info._ZN7cutlass13device_kernelIN5flash11enable_sm90INS1_16FlashAttnBwdSm90INS1_25CollectiveMainloopBwdSm90ILi2ELi2ELi2EN4cute5tupleIJNS5_1CILi1EEES8_S8_EEENS6_IJNS7_ILi64EEENS7_ILi128EEESB_EEENS_6half_tEfNS_4arch4Sm90ELb0ELb0ELb1ELb0ELb0ELb1ELb0ELb0ELi2ELi1ELi2ELi1ELb0EEENS1_21CollectiveEpilogueBwdISC_SD_SF_Li256ELb0ELb0ELi1EEENS1_19SingleTileSchedulerILb0ELb0ELb0ELi128EEEEEEEEEvNT_6ParamsE --------------------------
	.section	.nv.info._ZN7cutlass13device_kernelIN5flash11enable_sm90INS1_16FlashAttnBwdSm90INS1_25CollectiveMainloopBwdSm90ILi2ELi2ELi2EN4cute5tupleIJNS5_1CILi1EEES8_S8_EEENS6_IJNS7_ILi64EEENS7_ILi128EEESB_EEENS_6half_tEfNS_4arch4Sm90ELb0ELb0ELb1ELb0ELb0ELb1ELb0ELb0ELi2ELi1ELi2ELi1ELb0EEENS1_21CollectiveEpilogueBwdISC_SD_SF_Li256ELb0ELb0ELi1EEENS1_19SingleTileSchedulerILb0ELb0ELb0ELi128EEEEEEEEEvNT_6ParamsE,"",@"SHT_CUDA_INFO"
	.sectionflags	@""
	.align	4


	//----- nvinfo : EIATTR_CUDA_API_VERSION
	.align		4
        /*0000*/ 	.byte	0x04, 0x37
        /*0002*/ 	.short	(.L_186 - .L_185)
.L_185:
        /*0004*/ 	.word	0x00000082


	//----- nvinfo : EIATTR_KPARAM_INFO
	.align		4
.L_186:
        /*0008*/ 	.byte	0x04, 0x17
        /*000a*/ 	.short	(.L_188 - .L_187)
.L_187:
        /*000c*/ 	.word	0x00000000
        /*0010*/ 	.short	0x0000
        /*0012*/ 	.short	0x0070
        /*0014*/ 	.byte	0x00, 0xf0, 0x01, 0x24


	//----- nvinfo : EIATTR_SPARSE_MMA_MASK
	.align		4
.L_188:
        /*0018*/ 	.byte	0x03, 0x50
        /*001a*/ 	.short	0x0000


	//----- nvinfo : EIATTR_MAXREG_COUNT
	.align		4
        /*001c*/ 	.byte	0x03, 0x1b
        /*001e*/ 	.short	0x00a8


	//----- nvinfo : EIATTR_NUM_BARRIERS
	.align		4
        /*0020*/ 	.byte	0x02, 0x4c
        /*0022*/ 	.byte	0x10
	.zero		1


	//----- nvinfo : EIATTR_EXTERNS
	.align		4
        /*0024*/ 	.byte	0x04, 0x0f
        /*0026*/ 	.short	(.L_190 - .L_189)


	//   ....[0]....
	.align		4
.L_189:
        /*0028*/ 	.word	index@(__assertfail)


	//----- nvinfo : EIATTR_MERCURY_ISA_VERSION
	.align		4
.L_190:
        /*002c*/ 	.byte	0x03, 0x5f
        /*002e*/ 	.short	0x0101


	//----- nvinfo : EIATTR_INT_WARP_WIDE_INSTR_OFFSETS
	.align		4
        /*0030*/ 	.byte	0x04, 0x31
        /*0032*/ 	.short	(.L_192 - .L_191)


	//   ....[0]....
.L_191:
        /*0034*/ 	.word	0x000001d0


	//   ....[1]....
        /*0038*/ 	.word	0x00000290


	//----- nvinfo : EIATTR_COOP_GROUP_MASK_REGIDS
	.align		4
.L_192:
        /*003c*/ 	.byte	0x04, 0x29
        /*003e*/ 	.short	(.L_194 - .L_193)


	//   ....[0]....
.L_193:
        /*0040*/ 	.word	0xffffffff


	//   ....[1]....
        /*0044*/ 	.word	0xffffffff


	//   ....[2]....
        /*0048*/ 	.word	0xffffffff


	//   ....[3]....
        /*004c*/ 	.word	0xffffffff


	//   ....[4]....
        /*0050*/ 	.word	0xffffffff


	//   ....[5]....
        /*0054*/ 	.word	0xffffffff


	//   ....[6]....
        /*0058*/ 	.word	0xffffffff


	//   ....[7]....
        /*005c*/ 	.word	0xffffffff


	//   ....[8]....
        /*0060*/ 	.word	0x0500000f


	//----- nvinfo : EIATTR_COOP_GROUP_INSTR_OFFSETS
	.align		4
.L_194:
        /*0064*/ 	.byte	0x04, 0x28
        /*0066*/ 	.short	(.L_196 - .L_195)


	//   ....[0]....
.L_195:
        /*0068*/ 	.word	0x00000050


	//   ....[1]....
        /*006c*/ 	.word	0x000001e0


	//   ....[2]....
        /*0070*/ 	.word	0x00000270


	//   ....[3]....
        /*0074*/ 	.word	0x000003f0


	//   ....[4]....
        /*0078*/ 	.word	0x00000630


	//   ....[5]....
        /*007c*/ 	.word	0x00000b80


	//   ....[6]....
        /*0080*/ 	.word	0x00004860


	//   ....[7]....
        /*0084*/ 	.word	0x00004fb0


	//   ....[8]....
        /*0088*/ 	.word	0x00007840


	//----- nvinfo : EIATTR_REG_RECONFIG
	.align		4
.L_196:
        /*008c*/ 	.byte	0x01, 0x54
	.zero		2


	//----- nvinfo : EIATTR_SYSCALL_OFFSETS
	.align		4
        /*0090*/ 	.byte	0x04, 0x46
        /*0092*/ 	.short	(.L_198 - .L_197)


	//   ....[0]....
.L_197:
        /*0094*/ 	.word	0x000007c0


	//   ....[1]....
        /*0098*/ 	.word	0x000008b0


	//   ....[2]....
        /*009c*/ 	.word	0x00000a10


	//   ....[3]....
        /*00a0*/ 	.word	0x00000b00


	//   ....[4]....
        /*00a4*/ 	.word	0x000041b0


	//   ....[5]....
        /*00a8*/ 	.word	0x000042e0


	//   ....[6]....
        /*00ac*/ 	.word	0x00004400


	//   ....[7]....
        /*00b0*/ 	.word	0x00004520


	//----- nvinfo : EIATTR_MBARRIER_INSTR_OFFSETS
	.align		4
.L_198:
        /*00b4*/ 	.byte	0x04, 0x39
        /*00b6*/ 	.short	(.L_200 - .L_199)


	//   ....[0]....
.L_199:
        /*00b8*/ 	.word	0x000002b0
        /*00bc*/ 	.word	0x000000ff
        /*00c0*/ 	.word	0x00030800
        /*00c4*/ 	.short	0x0100
        /*00c6*/ 	.byte	0x06
	.zero		1


	//   ....[1]....
        /*00c8*/ 	.word	0x000003a0
        /*00cc*/ 	.word	0x000000ff
        /*00d0*/ 	.word	0x00030810
        /*00d4*/ 	.short	0x0100
        /*00d6*/ 	.byte	0x08
	.zero		1


	//   ....[2]....
        /*00d8*/ 	.word	0x000003b0
        /*00dc*/ 	.word	0x000000ff
        /*00e0*/ 	.word	0x00030820
        /*00e4*/ 	.short	0x0100
        /*00e6*/ 	.byte	0x08
	.zero		1


	//   ....[3]....
        /*00e8*/ 	.word	0x000003c0
        /*00ec*/ 	.word	0x000000ff
        /*00f0*/ 	.word	0x00030818
        /*00f4*/ 	.short	0x0100
        /*00f6*/ 	.byte	0x08
	.zero		1


	//   ....[4]....
        /*00f8*/ 	.word	0x000003d0
        /*00fc*/ 	.word	0x000000ff
        /*0100*/ 	.word	0x00030828
        /*0104*/ 	.short	0x0100
        /*0106*/ 	.byte	0x08
	.zero		1


	//   ....[5]....
        /*0108*/ 	.word	0x00000500
        /*010c*/ 	.word	0x000000ff
        /*0110*/ 	.word	0x00030830
        /*0114*/ 	.short	0x0100
        /*0116*/ 	.byte	0x08
	.zero		1


	//   ....[6]....
        /*0118*/ 	.word	0x00000510
        /*011c*/ 	.word	0x000000ff
        /*0120*/ 	.word	0x00030840
        /*0124*/ 	.short	0x0100
        /*0126*/ 	.byte	0x08
	.zero		1


	//   ....[7]....
        /*0128*/ 	.word	0x00000520
        /*012c*/ 	.word	0x000000ff
        /*0130*/ 	.word	0x00030838
        /*0134*/ 	.short	0x0100
        /*0136*/ 	.byte	0x08
	.zero		1


	//   ....[8]....
        /*0138*/ 	.word	0x00000530
        /*013c*/ 	.word	0x000000ff
        /*0140*/ 	.word	0x00030848
        /*0144*/ 	.short	0x0100
        /*0146*/ 	.byte	0x08
	.zero		1


	//   ....[9]....
        /*0148*/ 	.word	0x00000bb0
        /*014c*/ 	.word	0x00000010
        /*0150*/ 	.word	0x00030800
        /*0154*/ 	.short	0x010a
        /*0156*/ 	.byte	0x3f
	.zero		1


	//   ....[10]....
        /*0158*/ 	.word	0x00000c40
        /*015c*/ 	.word	0x00000010
        /*0160*/ 	.word	0x00030800
        /*0164*/ 	.short	0x010a
        /*0166*/ 	.byte	0x3f
	.zero		1


	//   ....[11]....
        /*0168*/ 	.word	0x000013b0
        /*016c*/ 	.word	0x00000002
        /*0170*/ 	.word	0x00030810
        /*0174*/ 	.short	0x010a
        /*0176*/ 	.byte	0x3f
	.zero		1


	//   ....[12]....
        /*0178*/ 	.word	0x000013f0
        /*017c*/ 	.word	0x00000002
        /*0180*/ 	.word	0x00030810
        /*0184*/ 	.short	0x010a
        /*0186*/ 	.byte	0x3f
	.zero		1


	//   ....[13]....
        /*0188*/ 	.word	0x00001920
        /*018c*/ 	.word	0x00000002
        /*0190*/ 	.word	0x00030830
        /*0194*/ 	.short	0x010a
        /*0196*/ 	.byte	0x3f
	.zero		1


	//   ....[14]....
        /*0198*/ 	.word	0x000019a0
        /*019c*/ 	.word	0x00000002
        /*01a0*/ 	.word	0x00030830
        /*01a4*/ 	.short	0x010a
        /*01a6*/ 	.byte	0x3f
	.zero		1


	//   ....[15]....
        /*01a8*/ 	.word	0x00003940
        /*01ac*/ 	.word	0x00000000
        /*01b0*/ 	.word	0x00000000
        /*01b4*/ 	.short	0x0101
        /*01b6*/ 	.byte	0x3f
	.zero		1


	//   ....[16]....
        /*01b8*/ 	.word	0x00003c50
        /*01bc*/ 	.word	0x00000002
        /*01c0*/ 	.word	0x00000000
        /*01c4*/ 	.short	0x0101
        /*01c6*/ 	.byte	0x3f
	.zero		1


	//   ....[17]....
        /*01c8*/ 	.word	0x00005df0
        /*01cc*/ 	.word	0x0000000b
        /*01d0*/ 	.word	0x00030820
        /*01d4*/ 	.short	0x010a
        /*01d6*/ 	.byte	0x3f
	.zero		1


	//   ....[18]....
        /*01d8*/ 	.word	0x000063f0
        /*01dc*/ 	.word	0x0000000b
        /*01e0*/ 	.word	0x00030840
        /*01e4*/ 	.short	0x010a
        /*01e6*/ 	.byte	0x3f
	.zero		1


	//   ....[19]....
        /*01e8*/ 	.word	0x00006690
        /*01ec*/ 	.word	0x0000000b
        /*01f0*/ 	.word	0x00030828
        /*01f4*/ 	.short	0x010a
        /*01f6*/ 	.byte	0x3f
	.zero		1


	//   ....[20]....
        /*01f8*/ 	.word	0x000068a0
        /*01fc*/ 	.word	0x0000000b
        /*0200*/ 	.word	0x00030848
        /*0204*/ 	.short	0x010a
        /*0206*/ 	.byte	0x3f
	.zero		1


	//   ....[21]....
        /*0208*/ 	.word	0x00006b20
        /*020c*/ 	.word	0x0000000b
        /*0210*/ 	.word	0x00030820
        /*0214*/ 	.short	0x010a
        /*0216*/ 	.byte	0x3f
	.zero		1


	//   ....[22]....
        /*0218*/ 	.word	0x00006da0
        /*021c*/ 	.word	0x0000000b
        /*0220*/ 	.word	0x00030840
        /*0224*/ 	.short	0x010a
        /*0226*/ 	.byte	0x3f
	.zero		1


	//   ....[23]....
        /*0228*/ 	.word	0x00007010
        /*022c*/ 	.word	0x0000000b
        /*0230*/ 	.word	0x00030828
        /*0234*/ 	.short	0x010a
        /*0236*/ 	.byte	0x3f
	.zero		1


	//   ....[24]....
        /*0238*/ 	.word	0x00007260
        /*023c*/ 	.word	0x00000004
        /*0240*/ 	.word	0x00030840
        /*0244*/ 	.short	0x010a
        /*0246*/ 	.byte	0x3f
	.zero		1


	//   ....[25]....
        /*0248*/ 	.word	0x000076b0
        /*024c*/ 	.word	0x00000006
        /*0250*/ 	.word	0x00000000
        /*0254*/ 	.short	0x010a
        /*0256*/ 	.byte	0x3f
	.zero		1


	//   ....[26]....
        /*0258*/ 	.word	0x00007710
        /*025c*/ 	.word	0x00000003
        /*0260*/ 	.word	0x00000000
        /*0264*/ 	.short	0x010a
        /*0266*/ 	.byte	0x3f
	.zero		1


	//   ....[27]....
        /*0268*/ 	.word	0x00007770
        /*026c*/ 	.word	0x00000000
        /*0270*/ 	.word	0x00000000
        /*0274*/ 	.short	0x010a
        /*0276*/ 	.byte	0x3f
	.zero		1


	//   ....[28]....
        /*0278*/ 	.word	0x000077a0
        /*027c*/ 	.word	0x00000003
        /*0280*/ 	.word	0x00000000
        /*0284*/ 	.short	0x010a
        /*0286*/ 	.byte	0x3f
	.zero		1


	//   ....[29]....
        /*0288*/ 	.word	0x00007870
        /*028c*/ 	.word	0x00000010
        /*0290*/ 	.word	0x00030800
        /*0294*/ 	.short	0x010a
        /*0296*/ 	.byte	0x3f
	.zero		1


	//   ....[30]....
        /*0298*/ 	.word	0x000078c0
        /*029c*/ 	.word	0x00000002
        /*02a0*/ 	.word	0x00030810
        /*02a4*/ 	.short	0x010a
        /*02a6*/ 	.byte	0x3f
	.zero		1


	//   ....[31]....
        /*02a8*/ 	.word	0x00007910
        /*02ac*/ 	.word	0x00000002
        /*02b0*/ 	.word	0x00030830
        /*02b4*/ 	.short	0x010a
        /*02b6*/ 	.byte	0x3f
	.zero		1


	//   ....[32]....
        /*02b8*/ 	.word	0x00007960
        /*02bc*/ 	.word	0x0000000b
        /*02c0*/ 	.word	0x00030820
        /*02c4*/ 	.short	0x010a
        /*02c6*/ 	.byte	0x3f
	.zero		1


	//   ....[33]....
        /*02c8*/ 	.word	0x000079b0
        /*02cc*/ 	.word	0x0000000b
        /*02d0*/ 	.word	0x00030840
        /*02d4*/ 	.short	0x010a
        /*02d6*/ 	.byte	0x3f
	.zero		1


	//   ....[34]....
        /*02d8*/ 	.word	0x00007a00
        /*02dc*/ 	.word	0x0000000b
        /*02e0*/ 	.word	0x00030828
        /*02e4*/ 	.short	0x010a
        /*02e6*/ 	.byte	0x3f
	.zero		1


	//   ....[35]....
        /*02e8*/ 	.word	0x00007a50
        /*02ec*/ 	.word	0x0000000b
        /*02f0*/ 	.word	0x00030848
        /*02f4*/ 	.short	0x010a
        /*02f6*/ 	.byte	0x3f
	.zero		1


	//   ....[36]....
        /*02f8*/ 	.word	0x00007ab0
        /*02fc*/ 	.word	0x0000000b
        /*0300*/ 	.word	0x00030820
        /*0304*/ 	.short	0x010a
        /*0306*/ 	.byte	0x3f
	.zero		1


	//   ....[37]....
        /*0308*/ 	.word	0x00007b00
        /*030c*/ 	.word	0x0000000b
        /*0310*/ 	.word	0x00030840
        /*0314*/ 	.short	0x010a
        /*0316*/ 	.byte	0x3f
	.zero		1


	//   ....[38]....
        /*0318*/ 	.word	0x00007b50
        /*031c*/ 	.word	0x0000000b
        /*0320*/ 	.word	0x00030828
        /*0324*/ 	.short	0x010a
        /*0326*/ 	.byte	0x3f
	.zero		1


	//   ....[39]....
        /*0328*/ 	.word	0x00007ba0
        /*032c*/ 	.word	0x00000004
        /*0330*/ 	.word	0x00030840
        /*0334*/ 	.short	0x010a
        /*0336*/ 	.byte	0x3f
	.zero		1


	//   ....[40]....
        /*0338*/ 	.word	0x00007c80
        /*033c*/ 	.word	0x00000006
        /*0340*/ 	.word	0x00000000
        /*0344*/ 	.short	0x010a
        /*0346*/ 	.byte	0x3f
	.zero		1


	//   ....[41]....
        /*0348*/ 	.word	0x00007cd0
        /*034c*/ 	.word	0x00000003
        /*0350*/ 	.word	0x00000000
        /*0354*/ 	.short	0x010a
        /*0356*/ 	.byte	0x3f
	.zero		1


	//   ....[42]....
        /*0358*/ 	.word	0x00007d20
        /*035c*/ 	.word	0x00000000
        /*0360*/ 	.word	0x00000000
        /*0364*/ 	.short	0x010a
        /*0366*/ 	.byte	0x3f
	.zero		1


	//----- nvinfo : EIATTR_NUM_MBARRIERS
	.align		4
.L_200:
        /*0368*/ 	.byte	0x03, 0x38
        /*036a*/ 	.short	0x0009


	//----- nvinfo : EIATTR_EXIT_INSTR_OFFSETS
	.align		4
        /*036c*/ 	.byte	0x04, 0x1c
        /*036e*/ 	.short	(.L_202 - .L_201)


	//   ....[0]....
.L_201:
        /*0370*/ 	.word	0x000077f0


	//----- nvinfo : EIATTR_MAX_THREADS
	.align		4
.L_202:
        /*0374*/ 	.byte	0x04, 0x05
        /*0376*/ 	.short	(.L_204 - .L_203)
.L_203:
        /*0378*/ 	.word	0x00000180
        /*037c*/ 	.word	0x00000001
        /*0380*/ 	.word	0x00000001


	//----- nvinfo : EIATTR_CRS_STACK_SIZE
	.align		4
.L_204:
        /*0384*/ 	.byte	0x04, 0x1e
        /*0386*/ 	.short	(.L_206 - .L_205)
.L_205:
        /*0388*/ 	.word	0x00000000


	//----- nvinfo : EIATTR_CBANK_PARAM_SIZE
	.align		4
.L_206:
        /*038c*/ 	.byte	0x03, 0x19
        /*038e*/ 	.short	0x0970


	//----- nvinfo : EIATTR_PARAM_CBANK
	.align		4
        /*0390*/ 	.byte	0x04, 0x0a
        /*0392*/ 	.short	(.L_208 - .L_207)
	.align		4
.L_207:
        /*0394*/ 	.word	index@(.nv.constant0._ZN7cutlass13device_kernelIN5flash11enable_sm90INS1_16FlashAttnBwdSm90INS1_25CollectiveMainloopBwdSm90ILi2ELi2ELi2EN4cute5tupleIJNS5_1CILi1EEES8_S8_EEENS6_IJNS7_ILi64EEENS7_ILi128EEESB_EEENS_6half_tEfNS_4arch4Sm90ELb0ELb0ELb1ELb0ELb0ELb1ELb0ELb0ELi2ELi1ELi2ELi1ELb0EEENS1_21CollectiveEpilogueBwdISC_SD_SF_Li256ELb0ELb0ELi1EEENS1_19SingleTileSchedulerILb0ELb0ELb0ELi128EEEEEEEEEvNT_6ParamsE)
        /*0398*/ 	.short	0x0210
        /*039a*/ 	.short	0x0970


	//----- nvinfo : EIATTR_SW_WAR
	.align		4
.L_208:
        /*039c*/ 	.byte	0x04, 0x36
        /*039e*/ 	.short	(.L_210 - .L_209)
.L_209:
        /*03a0*/ 	.word	0x00000008
.L_210:


//--------------------- .nv.info._ZN7cutlass13device_kernelIN5flash11enable_sm90INS1_16FlashAttnBwdSm90INS1_25CollectiveMainloopBwdSm90ILi2ELi2ELi2EN4cute5tupleIJNS5_1CILi1EEES8_S8_EEENS6_IJNS7_ILi64EEENS7_ILi128EEESB_EEENS_6half_tEfNS_4arch4Sm90ELb0ELb0ELb1ELb0ELb1ELb1ELb0ELb0ELi2ELi1ELi2ELi1ELb0EEENS1_21CollectiveEpilogueBwdISC_SD_SF_Li256ELb0ELb0ELi1EEENS1_19SingleTileSchedulerILb0ELb0ELb0ELi128EEEEEEEEEvNT_6ParamsE --------------------------
	.section	.nv.info._ZN7cutlass13device_kernelIN5flash11enable_sm90INS1_16FlashAttnBwdSm90INS1_25CollectiveMainloopBwdSm90ILi2ELi2ELi2EN4cute5tupleIJNS5_1CILi1EEES8_S8_EEENS6_IJNS7_ILi64EEENS7_ILi128EEESB_EEENS_6half_tEfNS_4arch4Sm90ELb0ELb0ELb1ELb0ELb1ELb1ELb0ELb0ELi2ELi1ELi2ELi1ELb0EEENS1_21CollectiveEpilogueBwdISC_SD_SF_Li256ELb0ELb0ELi1EEENS1_19SingleTileSchedulerILb0ELb0ELb0ELi128EEEEEEEEEvNT_6ParamsE,"",@"SHT_CUDA_INFO"
	.sectionflags	@""
	.align	4


	//----- nvinfo : EIATTR_CUDA_API_VERSION
	.align		4
        /*0000*/ 	.byte	0x04, 0x37
        /*0002*/ 	.short	(.L_212 - .L_211)
.L_211:
        /*0004*/ 	.word	0x00000082


	//----- nvinfo : EIATTR_KPARAM_INFO
	.align		4
.L_212:
        /*0008*/ 	.byte	0x04, 0x17
        /*000a*/ 	.short	(.L_214 - .L_213)
.L_213:
        /*000c*/ 	.word	0x00000000
        /*0010*/ 	.short	0x0000
        /*0012*/ 	.short	0x0070
        /*0014*/ 	.byte	0x00, 0xf0, 0x01, 0x24


	//----- nvinfo : EIATTR_SPARSE_MMA_MASK
	.align		4
.L_214:
        /*0018*/ 	.byte	0x03, 0x50
        /*001a*/ 	.short	0x0000


	//----- nvinfo : EIATTR_MAXREG_COUNT
	.align		4
        /*001c*/ 	.byte	0x03, 0x1b
        /*001e*/ 	.short	0x00a8


	//----- nvinfo : EIATTR_NUM_BARRIERS
	.align		4
        /*0020*/ 	.byte	0x02, 0x4c
        /*0022*/ 	.byte	0x10
	.zero		1


	//----- nvinfo : EIATTR_EXTERNS
	.align		4
        /*0024*/ 	.byte	0x04, 0x0f
        /*0026*/ 	.short	(.L_216 - .L_215)


	//   ....[0]....
	.align		4
.L_215:
        /*0028*/ 	.word	index@(__assertfail)


	//----- nvinfo : EIATTR_MERCURY_ISA_VERSION
	.align		4
.L_216:
        /*002c*/ 	.byte	0x03, 0x5f
        /*002e*/ 	.short	0x0101


	//----- nvinfo : EIATTR_INT_WARP_WIDE_INSTR_OFFSETS
	.align		4
        /*0030*/ 	.byte	0x04, 0x31
        /*0032*/ 	.short	(.L_218 - .L_217)


	//   ....[0]....
.L_217:
        /*0034*/ 	.word	0x000001d0


	//   ....[1]....
        /*0038*/ 	.word	0x00000290


	//   ....[2]....
        /*003c*/ 	.word	0x00005820


	//   ....[3]....
        /*0040*/ 	.word	0x00005c90


	//   ....[4]....
        /*0044*/ 	.word	0x00006260


	//----- nvinfo : EIATTR_COOP_GROUP_MASK_REGIDS
	.align		4
.L_218:
        /*0048*/ 	.byte	0x04, 0x29
        /*004a*/ 	.short	(.L_220 - .L_219)


	//   ....[0]....
.L_219:
        /*004c*/ 	.word	0xffffffff


	//   ....[1]....
        /*0050*/ 	.word	0xffffffff


	//   ....[2]....
        /*0054*/ 	.word	0xffffffff


	//   ....[3]....
        /*0058*/ 	.word	0xffffffff


	//   ....[4]....
        /*005c*/ 	.word	0xffffffff


	//   ....[5]....
        /*0060*/ 	.word	0xffffffff


	//   ....[6]....
        /*0064*/ 	.word	0xffffffff


	//   ....[7]....
        /*0068*/ 	.word	0xffffffff


	//   ....[8]....
        /*006c*/ 	.word	0xffffffff


	//   ....[9]....
        /*0070*/ 	.word	0xffffffff


	//   ....[10]....
        /*0074*/ 	.word	0xffffffff


	//   ....[11]....
        /*0078*/ 	.word	0xffffffff


	//   ....[12]....
        /*007c*/ 	.word	0xffffffff


	//   ....[13]....
        /*0080*/ 	.word	0xffffffff


	//   ....[14]....
        /*0084*/ 	.word	0x0500000f


	//   ....[15]....
        /*0088*/ 	.word	0x0500000f


	//   ....[16]....
        /*008c*/ 	.word	0x0500000f


	//   ....[17]....
        /*0090*/ 	.word	0x0500000f


	//----- nvinfo : EIATTR_COOP_GROUP_INSTR_OFFSETS
	.align		4
.L_220:
        /*0094*/ 	.byte	0x04, 0x28
        /*0096*/ 	.short	(.L_222 - .L_221)


	//   ....[0]....
.L_221:
        /*0098*/ 	.word	0x00000050


	//   ....[1]....
        /*009c*/ 	.word	0x000001e0


	//   ....[2]....
        /*00a0*/ 	.word	0x00000270


	//   ....[3]....
        /*00a4*/ 	.word	0x000003f0


	//   ....[4]....
        /*00a8*/ 	.word	0x00000630


	//   ....[5]....
        /*00ac*/ 	.word	0x00000b80


	//   ....[6]....
        /*00b0*/ 	.word	0x00004860


	//   ....[7]....
        /*00b4*/ 	.word	0x00004fb0


	//   ....[8]....
        /*00b8*/ 	.word	0x000054c0


	//   ....[9]....
        /*00bc*/ 	.word	0x00005750


	//   ....[10]....
        /*00c0*/ 	.word	0x00005990


	//   ....[11]....
        /*00c4*/ 	.word	0x00005bc0


	//   ....[12]....
        /*00c8*/ 	.word	0x00005e70


	//   ....[13]....
        /*00cc*/ 	.word	0x000061a0


	//   ....[14]....
        /*00d0*/ 	.word	0x00008060


	//   ....[15]....
        /*00d4*/ 	.word	0x000081b0


	//   ....[16]....
        /*00d8*/ 	.word	0x00008220


	//   ....[17]....
        /*00dc*/ 	.word	0x00008290


	//----- nvinfo : EIATTR_REG_RECONFIG
	.align		4
.L_222:
        /*00e0*/ 	.byte	0x01, 0x54
	.zero		2


	//----- nvinfo : EIATTR_SYSCALL_OFFSETS
	.align		4
        /*00e4*/ 	.byte	0x04, 0x46
        /*00e6*/ 	.short	(.L_224 - .L_223)


	//   ....[0]....
.L_223:
        /*00e8*/ 	.word	0x000007c0


	//   ....[1]....
        /*00ec*/ 	.word	0x000008b0


	//   ....[2]....
        /*00f0*/ 	.word	0x00000a10


	//   ....[3]....
        /*00f4*/ 	.word	0x00000b00


	//   ....[4]....
        /*00f8*/ 	.word	0x000041b0


	//   ....[5]....
        /*00fc*/ 	.word	0x000042e0


	//   ....[6]....
        /*0100*/ 	.word	0x00004400


	//   ....[7]....
        /*0104*/ 	.word	0x00004520


	//----- nvinfo : EIATTR_MBARRIER_INSTR_OFFSETS
	.align		4
.L_224:
        /*0108*/ 	.byte	0x04, 0x39
        /*010a*/ 	.short	(.L_226 - .L_225)


	//   ....[0]....
.L_225:
        /*010c*/ 	.word	0x000002b0
        /*0110*/ 	.word	0x000000ff
        /*0114*/ 	.word	0x00030800
        /*0118*/ 	.short	0x0100
        /*011a*/ 	.byte	0x06
	.zero		1


	//   ....[1]....
        /*011c*/ 	.word	0x000003a0
        /*0120*/ 	.word	0x000000ff
        /*0124*/ 	.word	0x00030810
        /*0128*/ 	.short	0x0100
        /*012a*/ 	.byte	0x08
	.zero		1


	//   ....[2]....
        /*012c*/ 	.word	0x000003b0
        /*0130*/ 	.word	0x000000ff
        /*0134*/ 	.word	0x00030820
        /*0138*/ 	.short	0x0100
        /*013a*/ 	.byte	0x08
	.zero		1


	//   ....[3]....
        /*013c*/ 	.word	0x000003c0
        /*0140*/ 	.word	0x000000ff
        /*0144*/ 	.word	0x00030818
        /*0148*/ 	.short	0x0100
        /*014a*/ 	.byte	0x08
	.zero		1


	//   ....[4]....
        /*014c*/ 	.word	0x000003d0
        /*0150*/ 	.word	0x000000ff
        /*0154*/ 	.word	0x00030828
        /*0158*/ 	.short	0x0100
        /*015a*/ 	.byte	0x08
	.zero		1


	//   ....[5]....
        /*015c*/ 	.word	0x00000500
        /*0160*/ 	.word	0x000000ff
        /*0164*/ 	.word	0x00030830
        /*0168*/ 	.short	0x0100
        /*016a*/ 	.byte	0x08
	.zero		1


	//   ....[6]....
        /*016c*/ 	.word	0x00000510
        /*0170*/ 	.word	0x000000ff
        /*0174*/ 	.word	0x00030840
        /*0178*/ 	.short	0x0100
        /*017a*/ 	.byte	0x08
	.zero		1


	//   ....[7]....
        /*017c*/ 	.word	0x00000520
        /*0180*/ 	.word	0x000000ff
        /*0184*/ 	.word	0x00030838
        /*0188*/ 	.short	0x0100
        /*018a*/ 	.byte	0x08
	.zero		1


	//   ....[8]....
        /*018c*/ 	.word	0x00000530
        /*0190*/ 	.word	0x000000ff
        /*0194*/ 	.word	0x00030848
        /*0198*/ 	.short	0x0100
        /*019a*/ 	.byte	0x08
	.zero		1


	//   ....[9]....
        /*019c*/ 	.word	0x00000bb0
        /*01a0*/ 	.word	0x00000010
        /*01a4*/ 	.word	0x00030800
        /*01a8*/ 	.short	0x010a
        /*01aa*/ 	.byte	0x3f
	.zero		1


	//   ....[10]....
        /*01ac*/ 	.word	0x00000c40
        /*01b0*/ 	.word	0x00000010
        /*01b4*/ 	.word	0x00030800
        /*01b8*/ 	.short	0x010a
        /*01ba*/ 	.byte	0x3f
	.zero		1


	//   ....[11]....
        /*01bc*/ 	.word	0x000013b0
        /*01c0*/ 	.word	0x00000002
        /*01c4*/ 	.word	0x00030810
        /*01c8*/ 	.short	0x010a
        /*01ca*/ 	.byte	0x3f
	.zero		1


	//   ....[12]....
        /*01cc*/ 	.word	0x000013f0
        /*01d0*/ 	.word	0x00000002
        /*01d4*/ 	.word	0x00030810
        /*01d8*/ 	.short	0x010a
        /*01da*/ 	.byte	0x3f
	.zero		1


	//   ....[13]....
        /*01dc*/ 	.word	0x00001920
        /*01e0*/ 	.word	0x00000002
        /*01e4*/ 	.word	0x00030830
        /*01e8*/ 	.short	0x010a
        /*01ea*/ 	.byte	0x3f
	.zero		1


	//   ....[14]....
        /*01ec*/ 	.word	0x000019a0
        /*01f0*/ 	.word	0x00000002
        /*01f4*/ 	.word	0x00030830
        /*01f8*/ 	.short	0x010a
        /*01fa*/ 	.byte	0x3f
	.zero		1


	//   ....[15]....
        /*01fc*/ 	.word	0x00003940
        /*0200*/ 	.word	0x00000000
        /*0204*/ 	.word	0x00000000
        /*0208*/ 	.short	0x0101
        /*020a*/ 	.byte	0x3f
	.zero		1


	//   ....[16]....
        /*020c*/ 	.word	0x00003c50
        /*0210*/ 	.word	0x00000002
        /*0214*/ 	.word	0x00000000
        /*0218*/ 	.short	0x0101
        /*021a*/ 	.byte	0x3f
	.zero		1


	//   ....[17]....
        /*021c*/ 	.word	0x00006610
        /*0220*/ 	.word	0x0000000b
        /*0224*/ 	.word	0x00030820
        /*0228*/ 	.short	0x010a
        /*022a*/ 	.byte	0x3f
	.zero		1


	//   ....[18]....
        /*022c*/ 	.word	0x00006c10
        /*0230*/ 	.word	0x0000000b
        /*0234*/ 	.word	0x00030840
        /*0238*/ 	.short	0x010a
        /*023a*/ 	.byte	0x3f
	.zero		1


	//   ....[19]....
        /*023c*/ 	.word	0x00006eb0
        /*0240*/ 	.word	0x0000000b
        /*0244*/ 	.word	0x00030828
        /*0248*/ 	.short	0x010a
        /*024a*/ 	.byte	0x3f
	.zero		1


	//   ....[20]....
        /*024c*/ 	.word	0x000070c0
        /*0250*/ 	.word	0x0000000b
        /*0254*/ 	.word	0x00030848
        /*0258*/ 	.short	0x010a
        /*025a*/ 	.byte	0x3f
	.zero		1


	//   ....[21]....
        /*025c*/ 	.word	0x00007340
        /*0260*/ 	.word	0x0000000b
        /*0264*/ 	.word	0x00030820
        /*0268*/ 	.short	0x010a
        /*026a*/ 	.byte	0x3f
	.zero		1


	//   ....[22]....
        /*026c*/ 	.word	0x000075c0
        /*0270*/ 	.word	0x0000000b
        /*0274*/ 	.word	0x00030840
        /*0278*/ 	.short	0x010a
        /*027a*/ 	.byte	0x3f
	.zero		1


	//   ....[23]....
        /*027c*/ 	.word	0x00007830
        /*0280*/ 	.word	0x0000000b
        /*0284*/ 	.word	0x00030828
        /*0288*/ 	.short	0x010a
        /*028a*/ 	.byte	0x3f
	.zero		1


	//   ....[24]....
        /*028c*/ 	.word	0x00007a80
        /*0290*/ 	.word	0x00000004
        /*0294*/ 	.word	0x00030840
        /*0298*/ 	.short	0x010a
        /*029a*/ 	.byte	0x3f
	.zero		1


	//   ....[25]....
        /*029c*/ 	.word	0x00007ed0
        /*02a0*/ 	.word	0x00000006
        /*02a4*/ 	.word	0x00000000
        /*02a8*/ 	.short	0x010a
        /*02aa*/ 	.byte	0x3f
	.zero		1


	//   ....[26]....
        /*02ac*/ 	.word	0x00007f30
        /*02b0*/ 	.word	0x00000003
        /*02b4*/ 	.word	0x00000000
        /*02b8*/ 	.short	0x010a
        /*02ba*/ 	.byte	0x3f
	.zero		1


	//   ....[27]....
        /*02bc*/ 	.word	0x00007f90
        /*02c0*/ 	.word	0x00000000
        /*02c4*/ 	.word	0x00000000
        /*02c8*/ 	.short	0x010a
        /*02ca*/ 	.byte	0x3f
	.zero		1


	//   ....[28]....
        /*02cc*/ 	.word	0x00007fc0
        /*02d0*/ 	.word	0x00000003
        /*02d4*/ 	.word	0x00000000
        /*02d8*/ 	.short	0x010a
        /*02da*/ 	.byte	0x3f
	.zero		1


	//   ....[29]....
        /*02dc*/ 	.word	0x00008090
        /*02e0*/ 	.word	0x00000010
        /*02e4*/ 	.word	0x00030800
        /*02e8*/ 	.short	0x010a
        /*02ea*/ 	.byte	0x3f
	.zero		1


	//   ....[30]....
        /*02ec*/ 	.word	0x000080e0
        /*02f0*/ 	.word	0x00000002
        /*02f4*/ 	.word	0x00030810
        /*02f8*/ 	.short	0x010a
        /*02fa*/ 	.byte	0x3f
	.zero		1


	//   ....[31]....
        /*02fc*/ 	.word	0x00008130
        /*0300*/ 	.word	0x00000002
        /*0304*/ 	.word	0x00030830
        /*0308*/ 	.short	0x010a
        /*030a*/ 	.byte	0x3f
	.zero		1


	//   ....[32]....
        /*030c*/ 	.word	0x000082d0
        /*0310*/ 	.word	0x0000000b
        /*0314*/ 	.word	0x00030820
        /*0318*/ 	.short	0x010a
        /*031a*/ 	.byte	0x3f
	.zero		1


	//   ....[33]....
        /*031c*/ 	.word	0x00008320
        /*0320*/ 	.word	0x0000000b
        /*0324*/ 	.word	0x00030840
        /*0328*/ 	.short	0x010a
        /*032a*/ 	.byte	0x3f
	.zero		1


	//   ....[34]....
        /*032c*/ 	.word	0x00008370
        /*0330*/ 	.word	0x0000000b
        /*0334*/ 	.word	0x00030828
        /*0338*/ 	.short	0x010a
        /*033a*/ 	.byte	0x3f
	.zero		1


	//   ....[35]....
        /*033c*/ 	.word	0x000083c0
        /*0340*/ 	.word	0x0000000b
        /*0344*/ 	.word	0x00030848
        /*0348*/ 	.short	0x010a
        /*034a*/ 	.byte	0x3f
	.zero		1


	//   ....[36]....
        /*034c*/ 	.word	0x00008420
        /*0350*/ 	.word	0x0000000b
        /*0354*/ 	.word	0x00030820
        /*0358*/ 	.short	0x010a
        /*035a*/ 	.byte	0x3f
	.zero		1


	//   ....[37]....
        /*035c*/ 	.word	0x00008470
        /*0360*/ 	.word	0x0000000b
        /*0364*/ 	.word	0x00030840
        /*0368*/ 	.short	0x010a
        /*036a*/ 	.byte	0x3f
	.zero		1


	//   ....[38]....
        /*036c*/ 	.word	0x000084c0
        /*0370*/ 	.word	0x0000000b
        /*0374*/ 	.word	0x00030828
        /*0378*/ 	.short	0x010a
        /*037a*/ 	.byte	0x3f
	.zero		1


	//   ....[39]....
        /*037c*/ 	.word	0x00008510
        /*0380*/ 	.word	0x00000004
        /*0384*/ 	.word	0x00030840
        /*0388*/ 	.short	0x010a
        /*038a*/ 	.byte	0x3f
	.zero		1


	//   ....[40]....
        /*038c*/ 	.word	0x000085f0
        /*0390*/ 	.word	0x00000006
        /*0394*/ 	.word	0x00000000
        /*0398*/ 	.short	0x010a
        /*039a*/ 	.byte	0x3f
	.zero		1


	//   ....[41]....
        /*039c*/ 	.word	0x00008640
        /*03a0*/ 	.word	0x00000003
        /*03a4*/ 	.word	0x00000000
        /*03a8*/ 	.short	0x010a
        /*03aa*/ 	.byte	0x3f
	.zero		1


	//   ....[42]....
        /*03ac*/ 	.word	0x00008690
        /*03b0*/ 	.word	0x00000000
        /*03b4*/ 	.word	0x00000000
        /*03b8*/ 	.short	0x010a
        /*03ba*/ 	.byte	0x3f
	.zero		1


	//----- nvinfo : EIATTR_NUM_MBARRIERS
	.align		4
.L_226:
        /*03bc*/ 	.byte	0x03, 0x38
        /*03be*/ 	.short	0x0009


	//----- nvinfo : EIATTR_EXIT_INSTR_OFFSETS
	.align		4
        /*03c0*/ 	.byte	0x04, 0x1c
        /*03c2*/ 	.short	(.L_228 - .L_227)


	//   ....[0]....
.L_227:
        /*03c4*/ 	.word	0x00008010


	//----- nvinfo : EIATTR_MAX_THREADS
	.align		4
.L_228:
        /*03c8*/ 	.byte	0x04, 0x05
        /*03ca*/ 	.short	(.L_230 - .L_229)
.L_229:
        /*03cc*/ 	.word	0x00000180
        /*03d0*/ 	.word	0x00000001
        /*03d4*/ 	.word	0x00000001


	//----- nvinfo : EIATTR_CRS_STACK_SIZE
	.align		4
.L_230:
        /*03d8*/ 	.byte	0x04, 0x1e
        /*03da*/ 	.short	(.L_232 - .L_231)
.L_231:
        /*03dc*/ 	.word	0x00000000


	//----- nvinfo : EIATTR_CBANK_PARAM_SIZE
	.align		4
.L_232:
        /*03e0*/ 	.byte	0x03, 0x19
        /*03e2*/ 	.short	0x0970


	//----- nvinfo : EIATTR_PARAM_CBANK
	.align		4
        /*03e4*/ 	.byte	0x04, 0x0a
        /*03e6*/ 	.short	(.L_234 - .L_233)
	.align		4
.L_233:
        /*03e8*/ 	.word	index@(.nv.constant0._ZN7cutlass13device_kernelIN5flash11enable_sm90INS1_16FlashAttnBwdSm90INS1_25CollectiveMainloopBwdSm90ILi2ELi2ELi2EN4cute5tupleIJNS5_1CILi1EEES8_S8_EEENS6_IJNS7_ILi64EEENS7_ILi128EEESB_EEENS_6half_tEfNS_4arch4Sm90ELb0ELb0ELb1ELb0ELb1ELb1ELb0ELb0ELi2ELi1ELi2ELi1ELb0EEENS1_21CollectiveEpilogueBwdISC_SD_SF_Li256ELb0ELb0ELi1EEENS1_19SingleTileSchedulerILb0ELb0ELb0ELi128EEEEEEEEEvNT_6ParamsE)
        /*03ec*/ 	.short	0x0210
        /*03ee*/ 	.short	0x0970


	//----- nvinfo : EIATTR_SW_WAR
	.align		4
.L_234:
        /*03f0*/ 	.byte	0x04, 0x36
        /*03f2*/ 	.short	(.L_236 - .L_235)
.L_235:
        /*03f4*/ 	.word	0x00000008
.L_236:


//--------------------- .nv.info._ZN7cutlass13device_kernelIN5flash11enable_sm90INS1_16FlashAttnBwdSm90INS1_25CollectiveMainloopBwdSm90ILi2ELi2ELi2EN4cute5tupleIJNS5_1CILi1EEES8_S8_EEENS6_IJNS7_ILi64EEENS7_ILi128EEESB_EEENS_6half_tEfNS_4arch4Sm90ELb0ELb0ELb1ELb0ELb0ELb1ELb0ELb0ELi2ELi1ELi2ELi1ELb0EEENS1_24CollectiveEpilogueBwdGQAISC_fSF_Li256ELb0ELb0EEENS1_19SingleTileSchedulerILb0ELb0ELb0ELi128EEEEEEEEEvNT_6ParamsE --------------------------
	.section	.nv.info._ZN7cutlass13device_kernelIN5flash11enable_sm90INS1_16FlashAttnBwdSm90INS1_25CollectiveMainloopBwdSm90ILi2ELi2ELi2EN4cute5tupleIJNS5_1CILi1EEES8_S8_EEENS6_IJNS7_ILi64EEENS7_ILi128EEESB_EEENS_6half_tEfNS_4arch4Sm90ELb0ELb0ELb1ELb0ELb0ELb1ELb0ELb0ELi2ELi1ELi2ELi1ELb0EEENS1_24CollectiveEpilogueBwdGQAISC_fSF_Li256ELb0ELb0EEENS1_19SingleTileSchedulerILb0ELb0ELb0ELi128EEEEEEEEEvNT_6ParamsE,"",@"SHT_CUDA_INFO"
	.sectionflags	@""
	.align	4


	//----- nvinfo : EIATTR_CUDA_API_VERSION
	.align		4
        /*0000*/ 	.byte	0x04, 0x37
        /*0002*/ 	.short	(.L_238 - .L_237)
.L_237:
        /*0004*/ 	.word	0x00000082


	//----- nvinfo : EIATTR_KPARAM_INFO
	.align		4
.L_238:
        /*0008*/ 	.byte	0x04, 0x17
        /*000a*/ 	.short	(.L_240 - .L_239)
.L_239:
        /*000c*/ 	.word	0x00000000
        /*0010*/ 	.short	0x0000
        /*0012*/ 	.short	0x0070
        /*0014*/ 	.byte	0x00, 0xf0, 0x01, 0x1a


	//----- nvinfo : EIATTR_SPARSE_MMA_MASK
	.align		4
.L_240:
        /*0018*/ 	.byte	0x03, 0x50
        /*001a*/ 	.short	0x0000


	//----- nvinfo : EIATTR_MAXREG_COUNT
	.align		4
        /*001c*/ 	.byte	0x03, 0x1b
        /*001e*/ 	.short	0x00a8


	//----- nvinfo : EIATTR_NUM_BARRIERS
	.align		4
        /*0020*/ 	.byte	0x02, 0x4c
        /*0022*/ 	.byte	0x10
	.zero		1


	//----- nvinfo : EIATTR_EXTERNS
	.align		4
        /*0024*/ 	.byte	0x04, 0x0f
        /*0026*/ 	.short	(.L_242 - .L_241)


	//   ....[0]....
	.align		4
.L_241:
        /*0028*/ 	.word	index@(__assertfail)


	//----- nvinfo : EIATTR_MERCURY_ISA_VERSION
	.align		4
.L_242:
        /*002c*/ 	.byte	0x03, 0x5f
        /*002e*/ 	.short	0x0101


	//----- nvinfo : EIATTR_INT_WARP_WIDE_INSTR_OFFSETS
	.align		4
        /*0030*/ 	.byte	0x04, 0x31
        /*0032*/ 	.short	(.L_244 - .L_243)


	//   ....[0]....
.L_243:
        /*0034*/ 	.word	0x00000170


	//   ....[1]....
        /*0038*/ 	.word	0x00000230


	//----- nvinfo : EIATTR_COOP_GROUP_MASK_REGIDS
	.align		4
.L_244:
        /*003c*/ 	.byte	0x04, 0x29
        /*003e*/ 	.short	(.L_246 - .L_245)


	//   ....[0]....
.L_245:
        /*0040*/ 	.word	0xffffffff


	//   ....[1]....
        /*0044*/ 	.word	0xffffffff


	//   ....[2]....
        /*0048*/ 	.word	0xffffffff


	//   ....[3]....
        /*004c*/ 	.word	0xffffffff


	//   ....[4]....
        /*0050*/ 	.word	0xffffffff


	//   ....[5]....
        /*0054*/ 	.word	0xffffffff


	//   ....[6]....
        /*0058*/ 	.word	0xffffffff


	//   ....[7]....
        /*005c*/ 	.word	0x0500000f


	//----- nvinfo : EIATTR_COOP_GROUP_INSTR_OFFSETS
	.align		4
.L_246:
        /*0060*/ 	.byte	0x04, 0x28
        /*0062*/ 	.short	(.L_248 - .L_247)


	//   ....[0]....
.L_247:
        /*0064*/ 	.word	0x00000050


	//   ....[1]....
        /*0068*/ 	.word	0x00000180


	//   ....[2]....
        /*006c*/ 	.word	0x00000210


	//   ....[3]....
        /*0070*/ 	.word	0x00000390


	//   ....[4]....
        /*0074*/ 	.word	0x000005d0


	//   ....[5]....
        /*0078*/ 	.word	0x00000b20


	//   ....[6]....
        /*007c*/ 	.word	0x00004ce0


	//   ....[7]....
        /*0080*/ 	.word	0x00007570


	//----- nvinfo : EIATTR_REG_RECONFIG
	.align		4
.L_248:
        /*0084*/ 	.byte	0x01, 0x54
	.zero		2


	//----- nvinfo : EIATTR_SYSCALL_OFFSETS
	.align		4
        /*0088*/ 	.byte	0x04, 0x46
        /*008a*/ 	.short	(.L_250 - .L_249)


	//   ....[0]....
.L_249:
        /*008c*/ 	.word	0x00000760


	//   ....[1]....
        /*0090*/ 	.word	0x00000850


	//   ....[2]....
        /*0094*/ 	.word	0x000009b0


	//   ....[3]....
        /*0098*/ 	.word	0x00000aa0


	//----- nvinfo : EIATTR_MBARRIER_INSTR_OFFSETS
	.align		4
.L_250:
        /*009c*/ 	.byte	0x04, 0x39
        /*009e*/ 	.short	(.L_252 - .L_251)


	//   ....[0]....
.L_251:
        /*00a0*/ 	.word	0x00000250
        /*00a4*/ 	.word	0x000000ff
        /*00a8*/ 	.word	0x00030800
        /*00ac*/ 	.short	0x0100
        /*00ae*/ 	.byte	0x06
	.zero		1


	//   ....[1]....
        /*00b0*/ 	.word	0x00000340
        /*00b4*/ 	.word	0x000000ff
        /*00b8*/ 	.word	0x00030810
        /*00bc*/ 	.short	0x0100
        /*00be*/ 	.byte	0x08
	.zero		1


	//   ....[2]....
        /*00c0*/ 	.word	0x00000350
        /*00c4*/ 	.word	0x000000ff
        /*00c8*/ 	.word	0x00030820
        /*00cc*/ 	.short	0x0100
        /*00ce*/ 	.byte	0x08
	.zero		1


	//   ....[3]....
        /*00d0*/ 	.word	0x00000360
        /*00d4*/ 	.word	0x000000ff
        /*00d8*/ 	.word	0x00030818
        /*00dc*/ 	.short	0x0100
        /*00de*/ 	.byte	0x08
	.zero		1


	//   ....[4]....
        /*00e0*/ 	.word	0x00000370
        /*00e4*/ 	.word	0x000000ff
        /*00e8*/ 	.word	0x00030828
        /*00ec*/ 	.short	0x0100
        /*00ee*/ 	.byte	0x08
	.zero		1


	//   ....[5]....
        /*00f0*/ 	.word	0x000004a0
        /*00f4*/ 	.word	0x000000ff
        /*00f8*/ 	.word	0x00030830
        /*00fc*/ 	.short	0x0100
        /*00fe*/ 	.byte	0x08
	.zero		1


	//   ....[6]....
        /*0100*/ 	.word	0x000004b0
        /*0104*/ 	.word	0x000000ff
        /*0108*/ 	.word	0x00030840
        /*010c*/ 	.short	0x0100
        /*010e*/ 	.byte	0x08
	.zero		1


	//   ....[7]....
        /*0110*/ 	.word	0x000004c0
        /*0114*/ 	.word	0x000000ff
        /*0118*/ 	.word	0x00030838
        /*011c*/ 	.short	0x0100
        /*011e*/ 	.byte	0x08
	.zero		1


	//   ....[8]....
        /*0120*/ 	.word	0x000004d0
        /*0124*/ 	.word	0x000000ff
        /*0128*/ 	.word	0x00030848
        /*012c*/ 	.short	0x0100
        /*012e*/ 	.byte	0x08
	.zero		1


	//   ....[9]....
        /*0130*/ 	.word	0x00000b70
        /*0134*/ 	.word	0x00000010
        /*0138*/ 	.word	0x00030800
        /*013c*/ 	.short	0x010a
        /*013e*/ 	.byte	0x3f
	.zero		1


	//   ....[10]....
        /*0140*/ 	.word	0x00000cc0
        /*0144*/ 	.word	0x00000010
        /*0148*/ 	.word	0x00030800
        /*014c*/ 	.short	0x010a
        /*014e*/ 	.byte	0x3f
	.zero		1


	//   ....[11]....
        /*0150*/ 	.word	0x00001720
        /*0154*/ 	.word	0x00000002
        /*0158*/ 	.word	0x00030810
        /*015c*/ 	.short	0x010a
        /*015e*/ 	.byte	0x3f
	.zero		1


	//   ....[12]....
        /*0160*/ 	.word	0x00001760
        /*0164*/ 	.word	0x00000002
        /*0168*/ 	.word	0x00030810
        /*016c*/ 	.short	0x010a
        /*016e*/ 	.byte	0x3f
	.zero		1


	//   ....[13]....
        /*0170*/ 	.word	0x00001c90
        /*0174*/ 	.word	0x00000002
        /*0178*/ 	.word	0x00030830
        /*017c*/ 	.short	0x010a
        /*017e*/ 	.byte	0x3f
	.zero		1


	//   ....[14]....
        /*0180*/ 	.word	0x00001d10
        /*0184*/ 	.word	0x00000002
        /*0188*/ 	.word	0x00030830
        /*018c*/ 	.short	0x010a
        /*018e*/ 	.byte	0x3f
	.zero		1


	//   ....[15]....
        /*0190*/ 	.word	0x00003cb0
        /*0194*/ 	.word	0x00000000
        /*0198*/ 	.word	0x00000000
        /*019c*/ 	.short	0x0101
        /*019e*/ 	.byte	0x3f
	.zero		1


	//   ....[16]....
        /*01a0*/ 	.word	0x00003fe0
        /*01a4*/ 	.word	0x00000002
        /*01a8*/ 	.word	0x00000000
        /*01ac*/ 	.short	0x0101
        /*01ae*/ 	.byte	0x3f
	.zero		1


	//   ....[17]....
        /*01b0*/ 	.word	0x00005b20
        /*01b4*/ 	.word	0x0000000b
        /*01b8*/ 	.word	0x00030820
        /*01bc*/ 	.short	0x010a
        /*01be*/ 	.byte	0x3f
	.zero		1


	//   ....[18]....
        /*01c0*/ 	.word	0x00006120
        /*01c4*/ 	.word	0x0000000b
        /*01c8*/ 	.word	0x00030840
        /*01cc*/ 	.short	0x010a
        /*01ce*/ 	.byte	0x3f
	.zero		1


	//   ....[19]....
        /*01d0*/ 	.word	0x000063c0
        /*01d4*/ 	.word	0x0000000b
        /*01d8*/ 	.word	0x00030828
        /*01dc*/ 	.short	0x010a
        /*01de*/ 	.byte	0x3f
	.zero		1


	//   ....[20]....
        /*01e0*/ 	.word	0x000065d0
        /*01e4*/ 	.word	0x0000000b
        /*01e8*/ 	.word	0x00030848
        /*01ec*/ 	.short	0x010a
        /*01ee*/ 	.byte	0x3f
	.zero		1


	//   ....[21]....
        /*01f0*/ 	.word	0x00006850
        /*01f4*/ 	.word	0x0000000b
        /*01f8*/ 	.word	0x00030820
        /*01fc*/ 	.short	0x010a
        /*01fe*/ 	.byte	0x3f
	.zero		1


	//   ....[22]....
        /*0200*/ 	.word	0x00006ad0
        /*0204*/ 	.word	0x0000000b
        /*0208*/ 	.word	0x00030840
        /*020c*/ 	.short	0x010a
        /*020e*/ 	.byte	0x3f
	.zero		1


	//   ....[23]....
        /*0210*/ 	.word	0x00006d40
        /*0214*/ 	.word	0x0000000b
        /*0218*/ 	.word	0x00030828
        /*021c*/ 	.short	0x010a
        /*021e*/ 	.byte	0x3f
	.zero		1


	//   ....[24]....
        /*0220*/ 	.word	0x00006f90
        /*0224*/ 	.word	0x00000004
        /*0228*/ 	.word	0x00030840
        /*022c*/ 	.short	0x010a
        /*022e*/ 	.byte	0x3f
	.zero		1


	//   ....[25]....
        /*0230*/ 	.word	0x000073e0
        /*0234*/ 	.word	0x00000006
        /*0238*/ 	.word	0x00000000
        /*023c*/ 	.short	0x010a
        /*023e*/ 	.byte	0x3f
	.zero		1


	//   ....[26]....
        /*0240*/ 	.word	0x00007440
        /*0244*/ 	.word	0x00000003
        /*0248*/ 	.word	0x00000000
        /*024c*/ 	.short	0x010a
        /*024e*/ 	.byte	0x3f
	.zero		1


	//   ....[27]....
        /*0250*/ 	.word	0x000074a0
        /*0254*/ 	.word	0x00000000
        /*0258*/ 	.word	0x00000000
        /*025c*/ 	.short	0x010a
        /*025e*/ 	.byte	0x3f
	.zero		1


	//   ....[28]....
        /*0260*/ 	.word	0x000074d0
        /*0264*/ 	.word	0x00000003
        /*0268*/ 	.word	0x00000000
        /*026c*/ 	.short	0x010a
        /*026e*/ 	.byte	0x3f
	.zero		1


	//   ....[29]....
        /*0270*/ 	.word	0x000075a0
        /*0274*/ 	.word	0x00000010
        /*0278*/ 	.word	0x00030800
        /*027c*/ 	.short	0x010a
        /*027e*/ 	.byte	0x3f
	.zero		1


	//   ....[30]....
        /*0280*/ 	.word	0x000075f0
        /*0284*/ 	.word	0x00000002
        /*0288*/ 	.word	0x00030810
        /*028c*/ 	.short	0x010a
        /*028e*/ 	.byte	0x3f
	.zero		1


	//   ....[31]....
        /*0290*/ 	.word	0x00007640
        /*0294*/ 	.word	0x00000002
        /*0298*/ 	.word	0x00030830
        /*029c*/ 	.short	0x010a
        /*029e*/ 	.byte	0x3f
	.zero		1


	//   ....[32]....
        /*02a0*/ 	.word	0x00007690
        /*02a4*/ 	.word	0x0000000b
        /*02a8*/ 	.word	0x00030820
        /*02ac*/ 	.short	0x010a
        /*02ae*/ 	.byte	0x3f
	.zero		1


	//   ....[33]....
        /*02b0*/ 	.word	0x000076e0
        /*02b4*/ 	.word	0x0000000b
        /*02b8*/ 	.word	0x00030840
        /*02bc*/ 	.short	0x010a
        /*02be*/ 	.byte	0x3f
	.zero		1


	//   ....[34]....
        /*02c0*/ 	.word	0x00007730
        /*02c4*/ 	.word	0x0000000b
        /*02c8*/ 	.word	0x00030828
        /*02cc*/ 	.short	0x010a
        /*02ce*/ 	.byte	0x3f
	.zero		1


	//   ....[35]....
        /*02d0*/ 	.word	0x00007780
        /*02d4*/ 	.word	0x0000000b
        /*02d8*/ 	.word	0x00030848
        /*02dc*/ 	.short	0x010a
        /*02de*/ 	.byte	0x3f
	.zero		1


	//   ....[36]....
        /*02e0*/ 	.word	0x000077e0
        /*02e4*/ 	.word	0x0000000b
        /*02e8*/ 	.word	0x00030820
        /*02ec*/ 	.short	0x010a
        /*02ee*/ 	.byte	0x3f
	.zero		1


	//   ....[37]....
        /*02f0*/ 	.word	0x00007830
        /*02f4*/ 	.word	0x0000000b
        /*02f8*/ 	.word	0x00030840
        /*02fc*/ 	.short	0x010a
        /*02fe*/ 	.byte	0x3f
	.zero		1


	//   ....[38]....
        /*0300*/ 	.word	0x00007880
        /*0304*/ 	.word	0x0000000b
        /*0308*/ 	.word	0x00030828
        /*030c*/ 	.short	0x010a
        /*030e*/ 	.byte	0x3f
	.zero		1


	//   ....[39]....
        /*0310*/ 	.word	0x000078d0
        /*0314*/ 	.word	0x00000004
        /*0318*/ 	.word	0x00030840
        /*031c*/ 	.short	0x010a
        /*031e*/ 	.byte	0x3f
	.zero		1


	//   ....[40]....
        /*0320*/ 	.word	0x000079b0
        /*0324*/ 	.word	0x00000006
        /*0328*/ 	.word	0x00000000
        /*032c*/ 	.short	0x010a
        /*032e*/ 	.byte	0x3f
	.zero		1


	//   ....[41]....
        /*0330*/ 	.word	0x00007a00
        /*0334*/ 	.word	0x00000003
        /*0338*/ 	.word	0x00000000
        /*033c*/ 	.short	0x010a
        /*033e*/ 	.byte	0x3f
	.zero		1


	//   ....[42]....
        /*0340*/ 	.word	0x00007a50
        /*0344*/ 	.word	0x00000000
        /*0348*/ 	.word	0x00000000
        /*034c*/ 	.short	0x010a
        /*034e*/ 	.byte	0x3f
	.zero		1


	//----- nvinfo : EIATTR_NUM_MBARRIERS
	.align		4
.L_252:
        /*0350*/ 	.byte	0x03, 0x38
        /*0352*/ 	.short	0x0009


	//----- nvinfo : EIATTR_EXIT_INSTR_OFFSETS
	.align		4
        /*0354*/ 	.byte	0x04, 0x1c
        /*0356*/ 	.short	(.L_254 - .L_253)


	//   ....[0]....
.L_253:
        /*0358*/ 	.word	0x00007520


	//----- nvinfo : EIATTR_MAX_THREADS
	.align		4
.L_254:
        /*035c*/ 	.byte	0x04, 0x05
        /*035e*/ 	.short	(.L_256 - .L_255)
.L_255:
        /*0360*/ 	.word	0x00000180
        /*0364*/ 	.word	0x00000001
        /*0368*/ 	.word	0x00000001


	//----- nvinfo : EIATTR_CRS_STACK_SIZE
	.align		4
.L_256:
        /*036c*/ 	.byte	0x04, 0x1e
        /*036e*/ 	.short	(.L_258 - .L_257)
.L_257:
        /*0370*/ 	.word	0x00000000


	//----- nvinfo : EIATTR_CBANK_PARAM_SIZE
	.align		4
.L_258:
        /*0374*/ 	.byte	0x03, 0x19
        /*0376*/ 	.short	0x06f0


	//----- nvinfo : EIATTR_PARAM_CBANK
	.align		4
        /*0378*/ 	.byte	0x04, 0x0a
        /*037a*/ 	.short	(.L_260 - .L_259)
	.align		4
.L_259:
        /*037c*/ 	.word	index@(.nv.constant0._ZN7cutlass13device_kernelIN5flash11enable_sm90INS1_16FlashAttnBwdSm90INS1_25CollectiveMainloopBwdSm90ILi2ELi2ELi2EN4cute5tupleIJNS5_1CILi1EEES8_S8_EEENS6_IJNS7_ILi64EEENS7_ILi128EEESB_EEENS_6half_tEfNS_4arch4Sm90ELb0ELb0ELb1ELb0ELb0ELb1ELb0ELb0ELi2ELi1ELi2ELi1ELb0EEENS1_24CollectiveEpilogueBwdGQAISC_fSF_Li256ELb0ELb0EEENS1_19SingleTileSchedulerILb0ELb0ELb0ELi128EEEEEEEEEvNT_6ParamsE)
        /*0380*/ 	.short	0x0210
        /*0382*/ 	.short	0x06f0


	//----- nvinfo : EIATTR_SW_WAR
	.align		4
.L_260:
        /*0384*/ 	.byte	0x04, 0x36
        /*0386*/ 	.short	(.L_262 - .L_261)
.L_261:
        /*0388*/ 	.word	0x00000008
.L_262:


//--------------------- .nv.info._ZN7cutlass13device_kernelIN5flash11enable_sm90INS1_16FlashAttnBwdSm90INS1_25CollectiveMainloopBwdSm90ILi2ELi2ELi2EN4cute5tupleIJNS5_1CILi1EEES8_S8_EEENS6_IJNS7_ILi64EEENS7_ILi128EEESB_EEENS_6half_tEfNS_4arch4Sm90ELb0ELb0ELb1ELb0ELb1ELb1ELb0ELb0ELi2ELi1ELi2ELi1ELb0EEENS1_24CollectiveEpilogueBwdGQAISC_fSF_Li256ELb0ELb1EEENS1_19SingleTileSchedulerILb0ELb0ELb0ELi128EEEEEEEEEvNT_6ParamsE --------------------------
	.section	.nv.info._ZN7cutlass13device_kernelIN5flash11enable_sm90INS1_16FlashAttnBwdSm90INS1_25CollectiveMainloopBwdSm90ILi2ELi2ELi2EN4cute5tupleIJNS5_1CILi1EEES8_S8_EEENS6_IJNS7_ILi64EEENS7_ILi128EEESB_EEENS_6half_tEfNS_4arch4Sm90ELb0ELb0ELb1ELb0ELb1ELb1ELb0ELb0ELi2ELi1ELi2ELi1ELb0EEENS1_24CollectiveEpilogueBwdGQAISC_fSF_Li256ELb0ELb1EEENS1_19SingleTileSchedulerILb0ELb0ELb0ELi128EEEEEEEEEvNT_6ParamsE,"",@"SHT_CUDA_INFO"
	.sectionflags	@""
	.align	4


	//----- nvinfo : EIATTR_CUDA_API_VERSION
	.align		4
        /*0000*/ 	.byte	0x04, 0x37
        /*0002*/ 	.short	(.L_264 - .L_263)
.L_263:
        /*0004*/ 	.word	0x00000082


	//----- nvinfo : EIATTR_KPARAM_INFO
	.align		4
.L_264:
        /*0008*/ 	.byte	0x04, 0x17
        /*000a*/ 	.short	(.L_266 - .L_265)
.L_265:
        /*000c*/ 	.word	0x00000000
        /*0010*/ 	.short	0x0000
        /*0012*/ 	.short	0x0070
        /*0014*/ 	.byte	0x00, 0xf0, 0x01, 0x1a


	//----- nvinfo : EIATTR_SPARSE_MMA_MASK
	.align		4
.L_266:
        /*0018*/ 	.byte	0x03, 0x50
        /*001a*/ 	.short	0x0000


	//----- nvinfo : EIATTR_MAXREG_COUNT
	.align		4
        /*001c*/ 	.byte	0x03, 0x1b
        /*001e*/ 	.short	0x00a8


	//----- nvinfo : EIATTR_NUM_BARRIERS
	.align		4
        /*0020*/ 	.byte	0x02, 0x4c
        /*0022*/ 	.byte	0x10
	.zero		1


	//----- nvinfo : EIATTR_EXTERNS
	.align		4
        /*0024*/ 	.byte	0x04, 0x0f
        /*0026*/ 	.short	(.L_268 - .L_267)


	//   ....[0]....
	.align		4
.L_267:
        /*0028*/ 	.word	index@(__assertfail)


	//----- nvinfo : EIATTR_MERCURY_ISA_VERSION
	.align		4
.L_268:
        /*002c*/ 	.byte	0x03, 0x5f
        /*002e*/ 	.short	0x0101


	//----- nvinfo : EIATTR_INT_WARP_WIDE_INSTR_OFFSETS
	.align		4
        /*0030*/ 	.byte	0x04, 0x31
        /*0032*/ 	.short	(.L_270 - .L_269)


	//   ....[0]....
.L_269:
        /*0034*/ 	.word	0x00000170


	//   ....[1]....
        /*0038*/ 	.word	0x00000230


	//   ....[2]....
        /*003c*/ 	.word	0x00005990


	//   ....[3]....
        /*0040*/ 	.word	0x00005e00


	//   ....[4]....
        /*0044*/ 	.word	0x000063d0


	//----- nvinfo : EIATTR_COOP_GROUP_MASK_REGIDS
	.align		4
.L_270:
        /*0048*/ 	.byte	0x04, 0x29
        /*004a*/ 	.short	(.L_272 - .L_271)


	//   ....[0]....
.L_271:
        /*004c*/ 	.word	0xffffffff


	//   ....[1]....
        /*0050*/ 	.word	0xffffffff


	//   ....[2]....
        /*0054*/ 	.word	0xffffffff


	//   ....[3]....
        /*0058*/ 	.word	0xffffffff


	//   ....[4]....
        /*005c*/ 	.word	0xffffffff


	//   ....[5]....
        /*0060*/ 	.word	0xffffffff


	//   ....[6]....
        /*0064*/ 	.word	0xffffffff


	//   ....[7]....
        /*0068*/ 	.word	0xffffffff


	//   ....[8]....
        /*006c*/ 	.word	0xffffffff


	//   ....[9]....
        /*0070*/ 	.word	0xffffffff


	//   ....[10]....
        /*0074*/ 	.word	0xffffffff


	//   ....[11]....
        /*0078*/ 	.word	0xffffffff


	//   ....[12]....
        /*007c*/ 	.word	0xffffffff


	//   ....[13]....
        /*0080*/ 	.word	0xffffffff


	//   ....[14]....
        /*0084*/ 	.word	0xffffffff


	//   ....[15]....
        /*0088*/ 	.word	0xffffffff


	//   ....[16]....
        /*008c*/ 	.word	0xffffffff


	//   ....[17]....
        /*0090*/ 	.word	0x0500000f


	//   ....[18]....
        /*0094*/ 	.word	0x0500000f


	//   ....[19]....
        /*0098*/ 	.word	0x0500000f


	//   ....[20]....
        /*009c*/ 	.word	0x0500000f


	//   ....[21]....
        /*00a0*/ 	.word	0x0500000f


	//   ....[22]....
        /*00a4*/ 	.word	0x0500000f


	//----- nvinfo : EIATTR_COOP_GROUP_INSTR_OFFSETS
	.align		4
.L_272:
        /*00a8*/ 	.byte	0x04, 0x28
        /*00aa*/ 	.short	(.L_274 - .L_273)


	//   ....[0]....
.L_273:
        /*00ac*/ 	.word	0x00000050


	//   ....[1]....
        /*00b0*/ 	.word	0x00000180


	//   ....[2]....
        /*00b4*/ 	.word	0x00000210


	//   ....[3]....
        /*00b8*/ 	.word	0x00000390


	//   ....[4]....
        /*00bc*/ 	.word	0x000005e0


	//   ....[5]....
        /*00c0*/ 	.word	0x00000b30


	//   ....[6]....
        /*00c4*/ 	.word	0x00004a00


	//   ....[7]....
        /*00c8*/ 	.word	0x00004ba0


	//   ....[8]....
        /*00cc*/ 	.word	0x00004e70


	//   ....[9]....
        /*00d0*/ 	.word	0x00005010


	//   ....[10]....
        /*00d4*/ 	.word	0x00005130


	//   ....[11]....
        /*00d8*/ 	.word	0x00005630


	//   ....[12]....
        /*00dc*/ 	.word	0x000058c0


	//   ....[13]....
        /*00e0*/ 	.word	0x00005b00


	//   ....[14]....
        /*00e4*/ 	.word	0x00005d30


	//   ....[15]....
        /*00e8*/ 	.word	0x00005fe0


	//   ....[16]....
        /*00ec*/ 	.word	0x00006310


	//   ....[17]....
        /*00f0*/ 	.word	0x000081d0


	//   ....[18]....
        /*00f4*/ 	.word	0x00008320


	//   ....[19]....
        /*00f8*/ 	.word	0x00008390


	//   ....[20]....
        /*00fc*/ 	.word	0x00008400


	//   ....[21]....
        /*0100*/ 	.word	0x00008470


	//   ....[22]....
        /*0104*/ 	.word	0x000084e0


	//----- nvinfo : EIATTR_REG_RECONFIG
	.align		4
.L_274:
        /*0108*/ 	.byte	0x01, 0x54
	.zero		2


	//----- nvinfo : EIATTR_SYSCALL_OFFSETS
	.align		4
        /*010c*/ 	.byte	0x04, 0x46
        /*010e*/ 	.short	(.L_276 - .L_275)


	//   ....[0]....
.L_275:
        /*0110*/ 	.word	0x00000770


	//   ....[1]....
        /*0114*/ 	.word	0x00000860


	//   ....[2]....
        /*0118*/ 	.word	0x000009c0


	//   ....[3]....
        /*011c*/ 	.word	0x00000ab0


	//----- nvinfo : EIATTR_MBARRIER_INSTR_OFFSETS
	.align		4
.L_276:
        /*0120*/ 	.byte	0x04, 0x39
        /*0122*/ 	.short	(.L_278 - .L_277)


	//   ....[0]....
.L_277:
        /*0124*/ 	.word	0x00000250
        /*0128*/ 	.word	0x000000ff
        /*012c*/ 	.word	0x00030800
        /*0130*/ 	.short	0x0100
        /*0132*/ 	.byte	0x06
	.zero		1


	//   ....[1]....
        /*0134*/ 	.word	0x00000340
        /*0138*/ 	.word	0x000000ff
        /*013c*/ 	.word	0x00030810
        /*0140*/ 	.short	0x0100
        /*0142*/ 	.byte	0x08
	.zero		1


	//   ....[2]....
        /*0144*/ 	.word	0x00000350
        /*0148*/ 	.word	0x000000ff
        /*014c*/ 	.word	0x00030820
        /*0150*/ 	.short	0x0100
        /*0152*/ 	.byte	0x08
	.zero		1


	//   ....[3]....
        /*0154*/ 	.word	0x00000360
        /*0158*/ 	.word	0x000000ff
        /*015c*/ 	.word	0x00030818
        /*0160*/ 	.short	0x0100
        /*0162*/ 	.byte	0x08
	.zero		1


	//   ....[4]....
        /*0164*/ 	.word	0x00000370
        /*0168*/ 	.word	0x000000ff
        /*016c*/ 	.word	0x00030828
        /*0170*/ 	.short	0x0100
        /*0172*/ 	.byte	0x08
	.zero		1


	//   ....[5]....
        /*0174*/ 	.word	0x000004a0
        /*0178*/ 	.word	0x000000ff
        /*017c*/ 	.word	0x00030830
        /*0180*/ 	.short	0x0100
        /*0182*/ 	.byte	0x08
	.zero		1


	//   ....[6]....
        /*0184*/ 	.word	0x000004b0
        /*0188*/ 	.word	0x000000ff
        /*018c*/ 	.word	0x00030840
        /*0190*/ 	.short	0x0100
        /*0192*/ 	.byte	0x08
	.zero		1


	//   ....[7]....
        /*0194*/ 	.word	0x000004c0
        /*0198*/ 	.word	0x000000ff
        /*019c*/ 	.word	0x00030838
        /*01a0*/ 	.short	0x0100
        /*01a2*/ 	.byte	0x08
	.zero		1


	//   ....[8]....
        /*01a4*/ 	.word	0x000004d0
        /*01a8*/ 	.word	0x000000ff
        /*01ac*/ 	.word	0x00030848
        /*01b0*/ 	.short	0x0100
        /*01b2*/ 	.byte	0x08
	.zero		1


	//   ....[9]....
        /*01b4*/ 	.word	0x00000b80
        /*01b8*/ 	.word	0x00000010
        /*01bc*/ 	.word	0x00030800
        /*01c0*/ 	.short	0x010a
        /*01c2*/ 	.byte	0x3f
	.zero		1


	//   ....[10]....
        /*01c4*/ 	.word	0x00000cd0
        /*01c8*/ 	.word	0x00000010
        /*01cc*/ 	.word	0x00030800
        /*01d0*/ 	.short	0x010a
        /*01d2*/ 	.byte	0x3f
	.zero		1


	//   ....[11]....
        /*01d4*/ 	.word	0x00001730
        /*01d8*/ 	.word	0x00000002
        /*01dc*/ 	.word	0x00030810
        /*01e0*/ 	.short	0x010a
        /*01e2*/ 	.byte	0x3f
	.zero		1


	//   ....[12]....
        /*01e4*/ 	.word	0x00001770
        /*01e8*/ 	.word	0x00000002
        /*01ec*/ 	.word	0x00030810
        /*01f0*/ 	.short	0x010a
        /*01f2*/ 	.byte	0x3f
	.zero		1


	//   ....[13]....
        /*01f4*/ 	.word	0x00001ca0
        /*01f8*/ 	.word	0x00000002
        /*01fc*/ 	.word	0x00030830
        /*0200*/ 	.short	0x010a
        /*0202*/ 	.byte	0x3f
	.zero		1


	//   ....[14]....
        /*0204*/ 	.word	0x00001d20
        /*0208*/ 	.word	0x00000002
        /*020c*/ 	.word	0x00030830
        /*0210*/ 	.short	0x010a
        /*0212*/ 	.byte	0x3f
	.zero		1


	//   ....[15]....
        /*0214*/ 	.word	0x00003cc0
        /*0218*/ 	.word	0x00000000
        /*021c*/ 	.word	0x00000000
        /*0220*/ 	.short	0x0101
        /*0222*/ 	.byte	0x3f
	.zero		1


	//   ....[16]....
        /*0224*/ 	.word	0x00003ff0
        /*0228*/ 	.word	0x00000002
        /*022c*/ 	.word	0x00000000
        /*0230*/ 	.short	0x0101
        /*0232*/ 	.byte	0x3f
	.zero		1


	//   ....[17]....
        /*0234*/ 	.word	0x00006780
        /*0238*/ 	.word	0x0000000b
        /*023c*/ 	.word	0x00030820
        /*0240*/ 	.short	0x010a
        /*0242*/ 	.byte	0x3f
	.zero		1


	//   ....[18]....
        /*0244*/ 	.word	0x00006d80
        /*0248*/ 	.word	0x0000000b
        /*024c*/ 	.word	0x00030840
        /*0250*/ 	.short	0x010a
        /*0252*/ 	.byte	0x3f
	.zero		1


	//   ....[19]....
        /*0254*/ 	.word	0x00007020
        /*0258*/ 	.word	0x0000000b
        /*025c*/ 	.word	0x00030828
        /*0260*/ 	.short	0x010a
        /*0262*/ 	.byte	0x3f
	.zero		1


	//   ....[20]....
        /*0264*/ 	.word	0x00007230
        /*0268*/ 	.word	0x0000000b
        /*026c*/ 	.word	0x00030848
        /*0270*/ 	.short	0x010a
        /*0272*/ 	.byte	0x3f
	.zero		1


	//   ....[21]....
        /*0274*/ 	.word	0x000074b0
        /*0278*/ 	.word	0x0000000b
        /*027c*/ 	.word	0x00030820
        /*0280*/ 	.short	0x010a
        /*0282*/ 	.byte	0x3f
	.zero		1


	//   ....[22]....
        /*0284*/ 	.word	0x00007730
        /*0288*/ 	.word	0x0000000b
        /*028c*/ 	.word	0x00030840
        /*0290*/ 	.short	0x010a
        /*0292*/ 	.byte	0x3f
	.zero		1


	//   ....[23]....
        /*0294*/ 	.word	0x000079a0
        /*0298*/ 	.word	0x0000000b
        /*029c*/ 	.word	0x00030828
        /*02a0*/ 	.short	0x010a
        /*02a2*/ 	.byte	0x3f
	.zero		1


	//   ....[24]....
        /*02a4*/ 	.word	0x00007bf0
        /*02a8*/ 	.word	0x00000004
        /*02ac*/ 	.word	0x00030840
        /*02b0*/ 	.short	0x010a
        /*02b2*/ 	.byte	0x3f
	.zero		1


	//   ....[25]....
        /*02b4*/ 	.word	0x00008040
        /*02b8*/ 	.word	0x00000006
        /*02bc*/ 	.word	0x00000000
        /*02c0*/ 	.short	0x010a
        /*02c2*/ 	.byte	0x3f
	.zero		1


	//   ....[26]....
        /*02c4*/ 	.word	0x000080a0
        /*02c8*/ 	.word	0x00000003
        /*02cc*/ 	.word	0x00000000
        /*02d0*/ 	.short	0x010a
        /*02d2*/ 	.byte	0x3f
	.zero		1


	//   ....[27]....
        /*02d4*/ 	.word	0x00008100
        /*02d8*/ 	.word	0x00000000
        /*02dc*/ 	.word	0x00000000
        /*02e0*/ 	.short	0x010a
        /*02e2*/ 	.byte	0x3f
	.zero		1


	//   ....[28]....
        /*02e4*/ 	.word	0x00008130
        /*02e8*/ 	.word	0x00000003
        /*02ec*/ 	.word	0x00000000
        /*02f0*/ 	.short	0x010a
        /*02f2*/ 	.byte	0x3f
	.zero		1


	//   ....[29]....
        /*02f4*/ 	.word	0x00008200
        /*02f8*/ 	.word	0x00000010
        /*02fc*/ 	.word	0x00030800
        /*0300*/ 	.short	0x010a
        /*0302*/ 	.byte	0x3f
	.zero		1


	//   ....[30]....
        /*0304*/ 	.word	0x00008250
        /*0308*/ 	.word	0x00000002
        /*030c*/ 	.word	0x00030810
        /*0310*/ 	.short	0x010a
        /*0312*/ 	.byte	0x3f
	.zero		1


	//   ....[31]....
        /*0314*/ 	.word	0x000082a0
        /*0318*/ 	.word	0x00000002
        /*031c*/ 	.word	0x00030830
        /*0320*/ 	.short	0x010a
        /*0322*/ 	.byte	0x3f
	.zero		1


	//   ....[32]....
        /*0324*/ 	.word	0x00008520
        /*0328*/ 	.word	0x0000000b
        /*032c*/ 	.word	0x00030820
        /*0330*/ 	.short	0x010a
        /*0332*/ 	.byte	0x3f
	.zero		1


	//   ....[33]....
        /*0334*/ 	.word	0x00008570
        /*0338*/ 	.word	0x0000000b
        /*033c*/ 	.word	0x00030840
        /*0340*/ 	.short	0x010a
        /*0342*/ 	.byte	0x3f
	.zero		1


	//   ....[34]....
        /*0344*/ 	.word	0x000085c0
        /*0348*/ 	.word	0x0000000b
        /*034c*/ 	.word	0x00030828
        /*0350*/ 	.short	0x010a
        /*0352*/ 	.byte	0x3f
	.zero		1


	//   ....[35]....
        /*0354*/ 	.word	0x00008610
        /*0358*/ 	.word	0x0000000b
        /*035c*/ 	.word	0x00030848
        /*0360*/ 	.short	0x010a
        /*0362*/ 	.byte	0x3f
	.zero		1


	//   ....[36]....
        /*0364*/ 	.word	0x00008670
        /*0368*/ 	.word	0x0000000b
        /*036c*/ 	.word	0x00030820
        /*0370*/ 	.short	0x010a
        /*0372*/ 	.byte	0x3f
	.zero		1


	//   ....[37]....
        /*0374*/ 	.word	0x000086c0
        /*0378*/ 	.word	0x0000000b
        /*037c*/ 	.word	0x00030840
        /*0380*/ 	.short	0x010a
        /*0382*/ 	.byte	0x3f
	.zero		1


	//   ....[38]....
        /*0384*/ 	.word	0x00008710
        /*0388*/ 	.word	0x0000000b
        /*038c*/ 	.word	0x00030828
        /*0390*/ 	.short	0x010a
        /*0392*/ 	.byte	0x3f
	.zero		1


	//   ....[39]....
        /*0394*/ 	.word	0x00008760
        /*0398*/ 	.word	0x00000004
        /*039c*/ 	.word	0x00030840
        /*03a0*/ 	.short	0x010a
        /*03a2*/ 	.byte	0x3f
	.zero		1


	//   ....[40]....
        /*03a4*/ 	.word	0x00008840
        /*03a8*/ 	.word	0x00000006
        /*03ac*/ 	.word	0x00000000
        /*03b0*/ 	.short	0x010a
        /*03b2*/ 	.byte	0x3f
	.zero		1


	//   ....[41]....
        /*03b4*/ 	.word	0x00008890
        /*03b8*/ 	.word	0x00000003
        /*03bc*/ 	.word	0x00000000
        /*03c0*/ 	.short	0x010a
        /*03c2*/ 	.byte	0x3f
	.zero		1


	//   ....[42]....
        /*03c4*/ 	.word	0x000088e0
        /*03c8*/ 	.word	0x00000000
        /*03cc*/ 	.word	0x00000000
        /*03d0*/ 	.short	0x010a
        /*03d2*/ 	.byte	0x3f
	.zero		1


	//----- nvinfo : EIATTR_NUM_MBARRIERS
	.align		4
.L_278:
        /*03d4*/ 	.byte	0x03, 0x38
        /*03d6*/ 	.short	0x0009


	//----- nvinfo : EIATTR_EXIT_INSTR_OFFSETS
	.align		4
        /*03d8*/ 	.byte	0x04, 0x1c
        /*03da*/ 	.short	(.L_280 - .L_279)


	//   ....[0]....
.L_279:
        /*03dc*/ 	.word	0x00008180


	//----- nvinfo : EIATTR_MAX_THREADS
	.align		4
.L_280:
        /*03e0*/ 	.byte	0x04, 0x05
        /*03e2*/ 	.short	(.L_282 - .L_281)
.L_281:
        /*03e4*/ 	.word	0x00000180
        /*03e8*/ 	.word	0x00000001
        /*03ec*/ 	.word	0x00000001


	//----- nvinfo : EIATTR_CRS_STACK_SIZE
	.align		4
.L_282:
        /*03f0*/ 	.byte	0x04, 0x1e
        /*03f2*/ 	.short	(.L_284 - .L_283)
.L_283:
        /*03f4*/ 	.word	0x00000000


	//----- nvinfo : EIATTR_CBANK_PARAM_SIZE
	.align		4
.L_284:
        /*03f8*/ 	.byte	0x03, 0x19
        /*03fa*/ 	.short	0x06f0


	//----- nvinfo : EIATTR_PARAM_CBANK
	.align		4
        /*03fc*/ 	.byte	0x04, 0x0a
        /*03fe*/ 	.short	(.L_286 - .L_285)
	.align		4
.L_285:
        /*0400*/ 	.word	index@(.nv.constant0._ZN7cutlass13device_kernelIN5flash11enable_sm90INS1_16FlashAttnBwdSm90INS1_25CollectiveMainloopBwdSm90ILi2ELi2ELi2EN4cute5tupleIJNS5_1CILi1EEES8_S8_EEENS6_IJNS7_ILi64EEENS7_ILi128EEESB_EEENS_6half_tEfNS_4arch4Sm90ELb0ELb0ELb1ELb0ELb1ELb1ELb0ELb0ELi2ELi1ELi2ELi1ELb0EEENS1_24CollectiveEpilogueBwdGQAISC_fSF_Li256ELb0ELb1EEENS1_19SingleTileSchedulerILb0ELb0ELb0ELi128EEEEEEEEEvNT_6ParamsE)
        /*0404*/ 	.short	0x0210
        /*0406*/ 	.short	0x06f0


	//----- nvinfo : EIATTR_SW_WAR
	.align		4
.L_286:
        /*0408*/ 	.byte	0x04, 0x36
        /*040a*/ 	.short	(.L_288 - .L_287)
.L_287:
        /*040c*/ 	.word	0x00000008
.L_288:


//--------------------- .nv.info._ZN7cutlass13device_kernelIN5flash11enable_sm90INS1_16FlashAttnBwdSm90INS1_25CollectiveMainloopBwdSm90ILi2ELi2ELi2EN4cute5tupleIJNS5_1CILi1EEES8_S8_EEENS6_IJNS7_ILi64EEENS7_ILi128EEESB_EEENS_6half_tEfNS_4arch4Sm90ELb0ELb0ELb1ELb1ELb0ELb1ELb0ELb0ELi2ELi1ELi2ELi1ELb0EEENS1_21CollectiveEpilogueBwdISC_SD_SF_Li256ELb1ELb0ELi1EEENS1_19SingleTileSchedulerILb1ELb0ELb0ELi128EEEEEEEEEvNT_6ParamsE --------------------------
	.section	.nv.info._ZN7cutlass13device_kernelIN5flash11enable_sm90INS1_16FlashAttnBwdSm90INS1_25CollectiveMainloopBwdSm90ILi2ELi2ELi2EN4cute5tupleIJNS5_1CILi1EEES8_S8_EEENS6_IJNS7_ILi64EEENS7_ILi128EEESB_EEENS_6half_tEfNS_4arch4Sm90ELb0ELb0ELb1ELb1ELb0ELb1ELb0ELb0ELi2ELi1ELi2ELi1ELb0EEENS1_21CollectiveEpilogueBwdISC_SD_SF_Li256ELb1ELb0ELi1EEENS1_19SingleTileSchedulerILb1ELb0ELb0ELi128EEEEEEEEEvNT_6ParamsE,"",@"SHT_CUDA_INFO"
	.sectionflags	@""
	.align	4


	//----- nvinfo : EIATTR_CUDA_API_VERSION
	.align		4
        /*0000*/ 	.byte	0x04, 0x37
        /*0002*/ 	.short	(.L_290 - .L_289)
.L_289:
        /*0004*/ 	.word	0x00000082


	//----- nvinfo : EIATTR_KPARAM_INFO
	.align		4
.L_290:
        /*0008*/ 	.byte	0x04, 0x17
        /*000a*/ 	.short	(.L_292 - .L_291)
.L_291:
        /*000c*/ 	.word	0x00000000
        /*0010*/ 	.short	0x0000
        /*0012*/ 	.short	0x0070
        /*0014*/ 	.byte	0x00, 0xf0, 0x01, 0x1a


	//----- nvinfo : EIATTR_SPARSE_MMA_MASK
	.align		4
.L_292:
        /*0018*/ 	.byte	0x03, 0x50
        /*001a*/ 	.short	0x0000


	//----- nvinfo : EIATTR_MAXREG_COUNT
	.align		4
        /*001c*/ 	.byte	0x03, 0x1b
        /*001e*/ 	.short	0x00a8


	//----- nvinfo : EIATTR_NUM_BARRIERS
	.align		4
        /*0020*/ 	.byte	0x02, 0x4c
        /*0022*/ 	.byte	0x10
	.zero		1


	//----- nvinfo : EIATTR_EXTERNS
	.align		4
        /*0024*/ 	.byte	0x04, 0x0f
        /*0026*/ 	.short	(.L_294 - .L_293)


	//   ....[0]....
	.align		4
.L_293:
        /*0028*/ 	.word	index@(__assertfail)


	//----- nvinfo : EIATTR_ANNOTATIONS
	.align		4
.L_294:
        /*002c*/ 	.byte	0x04, 0x55
        /*002e*/ 	.short	(.L_296 - .L_295)


	//   ....[0]....
.L_295:
        /*0030*/ 	.word	0x00000001
        /*0034*/ 	.byte	0x60, 0x05, 0x00, 0x00, 0x01, 0x00, 0x00, 0x00, 0x60, 0x16, 0x00, 0x00, 0x01, 0x00, 0x00, 0x00
        /*0044*/ 	.byte	0xb0, 0x9f, 0x00, 0x00, 0x01, 0x00, 0x00, 0x00, 0xe0, 0x9f, 0x00, 0x00, 0x01, 0x00, 0x00, 0x00
        /*0054*/ 	.byte	0xf0, 0xac, 0x00, 0x00


	//----- nvinfo : EIATTR_MERCURY_ISA_VERSION
	.align		4
.L_296:
        /*0058*/ 	.byte	0x03, 0x5f
        /*005a*/ 	.short	0x0101


	//----- nvinfo : EIATTR_INT_WARP_WIDE_INSTR_OFFSETS
	.align		4
        /*005c*/ 	.byte	0x04, 0x31
        /*005e*/ 	.short	(.L_298 - .L_297)


	//   ....[0]....
.L_297:
        /*0060*/ 	.word	0x00000180


	//   ....[1]....
        /*0064*/ 	.word	0x00000240


	//   ....[2]....
        /*0068*/ 	.word	0x00008fb0


	//----- nvinfo : EIATTR_COOP_GROUP_MASK_REGIDS
	.align		4
.L_298:
        /*006c*/ 	.byte	0x04, 0x29
        /*006e*/ 	.short	(.L_300 - .L_299)


	//   ....[0]....
.L_299:
        /*0070*/ 	.word	0xffffffff


	//   ....[1]....
        /*0074*/ 	.word	0xffffffff


	//   ....[2]....
        /*0078*/ 	.word	0xffffffff


	//   ....[3]....
        /*007c*/ 	.word	0xffffffff


	//   ....[4]....
        /*0080*/ 	.word	0xffffffff


	//   ....[5]....
        /*0084*/ 	.word	0xffffffff


	//   ....[6]....
        /*0088*/ 	.word	0xffffffff


	//   ....[7]....
        /*008c*/ 	.word	0x0500000f


	//----- nvinfo : EIATTR_COOP_GROUP_INSTR_OFFSETS
	.align		4
.L_300:
        /*0090*/ 	.byte	0x04, 0x28
        /*0092*/ 	.short	(.L_302 - .L_301)


	//   ....[0]....
.L_301:
        /*0094*/ 	.word	0x00000060


	//   ....[1]....
        /*0098*/ 	.word	0x00000190


	//   ....[2]....
        /*009c*/ 	.word	0x00000220


	//   ....[3]....
        /*00a0*/ 	.word	0x000003a0


	//   ....[4]....
        /*00a4*/ 	.word	0x00000610


	//   ....[5]....
        /*00a8*/ 	.word	0x00001380


	//   ....[6]....
        /*00ac*/ 	.word	0x00007d10


	//   ....[7]....
        /*00b0*/ 	.word	0x0000af60


	//----- nvinfo : EIATTR_REG_RECONFIG
	.align		4
.L_302:
        /*00b4*/ 	.byte	0x01, 0x54
	.zero		2


	//----- nvinfo : EIATTR_SYSCALL_OFFSETS
	.align		4
        /*00b8*/ 	.byte	0x04, 0x46
        /*00ba*/ 	.short	(.L_304 - .L_303)


	//   ....[0]....
.L_303:
        /*00bc*/ 	.word	0x00000fc0


	//   ....[1]....
        /*00c0*/ 	.word	0x000010b0


	//   ....[2]....
        /*00c4*/ 	.word	0x00001210


	//   ....[3]....
        /*00c8*/ 	.word	0x00001300


	//----- nvinfo : EIATTR_MBARRIER_INSTR_OFFSETS
	.align		4
.L_304:
        /*00cc*/ 	.byte	0x04, 0x39
        /*00ce*/ 	.short	(.L_306 - .L_305)


	//   ....[0]....
.L_305:
        /*00d0*/ 	.word	0x00000260
        /*00d4*/ 	.word	0x000000ff
        /*00d8*/ 	.word	0x00030800
        /*00dc*/ 	.short	0x0100
        /*00de*/ 	.byte	0x06
	.zero		1


	//   ....[1]....
        /*00e0*/ 	.word	0x00000350
        /*00e4*/ 	.word	0x000000ff
        /*00e8*/ 	.word	0x00030810
        /*00ec*/ 	.short	0x0100
        /*00ee*/ 	.byte	0x08
	.zero		1


	//   ....[2]....
        /*00f0*/ 	.word	0x00000360
        /*00f4*/ 	.word	0x000000ff
        /*00f8*/ 	.word	0x00030820
        /*00fc*/ 	.short	0x0100
        /*00fe*/ 	.byte	0x08
	.zero		1


	//   ....[3]....
        /*0100*/ 	.word	0x00000370
        /*0104*/ 	.word	0x000000ff
        /*0108*/ 	.word	0x00030818
        /*010c*/ 	.short	0x0100
        /*010e*/ 	.byte	0x08
	.zero		1


	//   ....[4]....
        /*0110*/ 	.word	0x00000380
        /*0114*/ 	.word	0x000000ff
        /*0118*/ 	.word	0x00030828
        /*011c*/ 	.short	0x0100
        /*011e*/ 	.byte	0x08
	.zero		1


	//   ....[5]....
        /*0120*/ 	.word	0x000004b0
        /*0124*/ 	.word	0x000000ff
        /*0128*/ 	.word	0x00030830
        /*012c*/ 	.short	0x0100
        /*012e*/ 	.byte	0x08
	.zero		1


	//   ....[6]....
        /*0130*/ 	.word	0x000004c0
        /*0134*/ 	.word	0x000000ff
        /*0138*/ 	.word	0x00030840
        /*013c*/ 	.short	0x0100
        /*013e*/ 	.byte	0x08
	.zero		1


	//   ....[7]....
        /*0140*/ 	.word	0x000004d0
        /*0144*/ 	.word	0x000000ff
        /*0148*/ 	.word	0x00030838
        /*014c*/ 	.short	0x0100
        /*014e*/ 	.byte	0x08
	.zero		1


	//   ....[8]....
        /*0150*/ 	.word	0x000004e0
        /*0154*/ 	.word	0x000000ff
        /*0158*/ 	.word	0x00030848
        /*015c*/ 	.short	0x0100
        /*015e*/ 	.byte	0x08
	.zero		1


	//   ....[9]....
        /*0160*/ 	.word	0x000013d0
        /*0164*/ 	.word	0x00000010
        /*0168*/ 	.word	0x00030800
        /*016c*/ 	.short	0x010a
        /*016e*/ 	.byte	0x3f
	.zero		1


	//   ....[10]....
        /*0170*/ 	.word	0x00001640
        /*0174*/ 	.word	0x00000010
        /*0178*/ 	.word	0x00030800
        /*017c*/ 	.short	0x010a
        /*017e*/ 	.byte	0x3f
	.zero		1


	//   ....[11]....
        /*0180*/ 	.word	0x00001b50
        /*0184*/ 	.word	0x00000002
        /*0188*/ 	.word	0x00030810
        /*018c*/ 	.short	0x010a
        /*018e*/ 	.byte	0x3f
	.zero		1


	//   ....[12]....
        /*0190*/ 	.word	0x00001b90
        /*0194*/ 	.word	0x00000002
        /*0198*/ 	.word	0x00030810
        /*019c*/ 	.short	0x010a
        /*019e*/ 	.byte	0x3f
	.zero		1


	//   ....[13]....
        /*01a0*/ 	.word	0x000020c0
        /*01a4*/ 	.word	0x00000002
        /*01a8*/ 	.word	0x00030830
        /*01ac*/ 	.short	0x010a
        /*01ae*/ 	.byte	0x3f
	.zero		1


	//   ....[14]....
        /*01b0*/ 	.word	0x00002140
        /*01b4*/ 	.word	0x00000002
        /*01b8*/ 	.word	0x00030830
        /*01bc*/ 	.short	0x010a
        /*01be*/ 	.byte	0x3f
	.zero		1


	//   ....[15]....
        /*01c0*/ 	.word	0x000040c0
        /*01c4*/ 	.word	0x00000000
        /*01c8*/ 	.word	0x00000000
        /*01cc*/ 	.short	0x0101
        /*01ce*/ 	.byte	0x3f
	.zero		1


	//   ....[16]....
        /*01d0*/ 	.word	0x000043d0
        /*01d4*/ 	.word	0x00000002
        /*01d8*/ 	.word	0x00000000
        /*01dc*/ 	.short	0x0101
        /*01de*/ 	.byte	0x3f
	.zero		1


	//   ....[17]....
        /*01e0*/ 	.word	0x000094b0
        /*01e4*/ 	.word	0x0000000c
        /*01e8*/ 	.word	0x00030820
        /*01ec*/ 	.short	0x010a
        /*01ee*/ 	.byte	0x3f
	.zero		1


	//   ....[18]....
        /*01f0*/ 	.word	0x00009a90
        /*01f4*/ 	.word	0x0000000c
        /*01f8*/ 	.word	0x00030840
        /*01fc*/ 	.short	0x010a
        /*01fe*/ 	.byte	0x3f
	.zero		1


	//   ....[19]....
        /*0200*/ 	.word	0x00009d40
        /*0204*/ 	.word	0x0000000c
        /*0208*/ 	.word	0x00030828
        /*020c*/ 	.short	0x010a
        /*020e*/ 	.byte	0x3f
	.zero		1


	//   ....[20]....
        /*0210*/ 	.word	0x00009f70
        /*0214*/ 	.word	0x0000000c
        /*0218*/ 	.word	0x00030848
        /*021c*/ 	.short	0x010a
        /*021e*/ 	.byte	0x3f
	.zero		1


	//   ....[21]....
        /*0220*/ 	.word	0x0000a1f0
        /*0224*/ 	.word	0x0000000c
        /*0228*/ 	.word	0x00030820
        /*022c*/ 	.short	0x010a
        /*022e*/ 	.byte	0x3f
	.zero		1


	//   ....[22]....
        /*0230*/ 	.word	0x0000a480
        /*0234*/ 	.word	0x0000000c
        /*0238*/ 	.word	0x00030840
        /*023c*/ 	.short	0x010a
        /*023e*/ 	.byte	0x3f
	.zero		1


	//   ....[23]....
        /*0240*/ 	.word	0x0000a700
        /*0244*/ 	.word	0x0000000c
        /*0248*/ 	.word	0x00030828
        /*024c*/ 	.short	0x010a
        /*024e*/ 	.byte	0x3f
	.zero		1


	//   ....[24]....
        /*0250*/ 	.word	0x0000a960
        /*0254*/ 	.word	0x00000004
        /*0258*/ 	.word	0x00030840
        /*025c*/ 	.short	0x010a
        /*025e*/ 	.byte	0x3f
	.zero		1


	//   ....[25]....
        /*0260*/ 	.word	0x0000ade0
        /*0264*/ 	.word	0x00000007
        /*0268*/ 	.word	0x00000000
        /*026c*/ 	.short	0x010a
        /*026e*/ 	.byte	0x3f
	.zero		1


	//   ....[26]....
        /*0270*/ 	.word	0x0000ae30
        /*0274*/ 	.word	0x0000000b
        /*0278*/ 	.word	0x00000000
        /*027c*/ 	.short	0x010a
        /*027e*/ 	.byte	0x3f
	.zero		1


	//   ....[27]....
        /*0280*/ 	.word	0x0000ae90
        /*0284*/ 	.word	0x00000009
        /*0288*/ 	.word	0x00000000
        /*028c*/ 	.short	0x010a
        /*028e*/ 	.byte	0x3f
	.zero		1


	//   ....[28]....
        /*0290*/ 	.word	0x0000aec0
        /*0294*/ 	.word	0x00000003
        /*0298*/ 	.word	0x00000000
        /*029c*/ 	.short	0x010a
        /*029e*/ 	.byte	0x3f
	.zero		1


	//   ....[29]....
        /*02a0*/ 	.word	0x0000af90
        /*02a4*/ 	.word	0x00000010
        /*02a8*/ 	.word	0x00030800
        /*02ac*/ 	.short	0x010a
        /*02ae*/ 	.byte	0x3f
	.zero		1


	//   ....[30]....
        /*02b0*/ 	.word	0x0000afe0
        /*02b4*/ 	.word	0x00000002
        /*02b8*/ 	.word	0x00030810
        /*02bc*/ 	.short	0x010a
        /*02be*/ 	.byte	0x3f
	.zero		1


	//   ....[31]....
        /*02c0*/ 	.word	0x0000b030
        /*02c4*/ 	.word	0x00000002
        /*02c8*/ 	.word	0x00030830
        /*02cc*/ 	.short	0x010a
        /*02ce*/ 	.byte	0x3f
	.zero		1


	//   ....[32]....
        /*02d0*/ 	.word	0x0000b080
        /*02d4*/ 	.word	0x0000000c
        /*02d8*/ 	.word	0x00030820
        /*02dc*/ 	.short	0x010a
        /*02de*/ 	.byte	0x3f
	.zero		1


	//   ....[33]....
        /*02e0*/ 	.word	0x0000b0d0
        /*02e4*/ 	.word	0x0000000c
        /*02e8*/ 	.word	0x00030840
        /*02ec*/ 	.short	0x010a
        /*02ee*/ 	.byte	0x3f
	.zero		1


	//   ....[34]....
        /*02f0*/ 	.word	0x0000b120
        /*02f4*/ 	.word	0x0000000c
        /*02f8*/ 	.word	0x00030828
        /*02fc*/ 	.short	0x010a
        /*02fe*/ 	.byte	0x3f
	.zero		1


	//   ....[35]....
        /*0300*/ 	.word	0x0000b170
        /*0304*/ 	.word	0x0000000c
        /*0308*/ 	.word	0x00030848
        /*030c*/ 	.short	0x010a
        /*030e*/ 	.byte	0x3f
	.zero		1


	//   ....[36]....
        /*0310*/ 	.word	0x0000b1d0
        /*0314*/ 	.word	0x0000000c
        /*0318*/ 	.word	0x00030820
        /*031c*/ 	.short	0x010a
        /*031e*/ 	.byte	0x3f
	.zero		1


	//   ....[37]....
        /*0320*/ 	.word	0x0000b220
        /*0324*/ 	.word	0x0000000c
        /*0328*/ 	.word	0x00030840
        /*032c*/ 	.short	0x010a
        /*032e*/ 	.byte	0x3f
	.zero		1


	//   ....[38]....
        /*0330*/ 	.word	0x0000b270
        /*0334*/ 	.word	0x0000000c
        /*0338*/ 	.word	0x00030828
        /*033c*/ 	.short	0x010a
        /*033e*/ 	.byte	0x3f
	.zero		1


	//   ....[39]....
        /*0340*/ 	.word	0x0000b2c0
        /*0344*/ 	.word	0x00000004
        /*0348*/ 	.word	0x00030840
        /*034c*/ 	.short	0x010a
        /*034e*/ 	.byte	0x3f
	.zero		1


	//   ....[40]....
        /*0350*/ 	.word	0x0000b390
        /*0354*/ 	.word	0x00000007
        /*0358*/ 	.word	0x00000000
        /*035c*/ 	.short	0x010a
        /*035e*/ 	.byte	0x3f
	.zero		1


	//   ....[41]....
        /*0360*/ 	.word	0x0000b3e0
        /*0364*/ 	.word	0x0000000b
        /*0368*/ 	.word	0x00000000
        /*036c*/ 	.short	0x010a
        /*036e*/ 	.byte	0x3f
	.zero		1


	//   ....[42]....
        /*0370*/ 	.word	0x0000b430
        /*0374*/ 	.word	0x00000009
        /*0378*/ 	.word	0x00000000
        /*037c*/ 	.short	0x010a
        /*037e*/ 	.byte	0x3f
	.zero		1


	//----- nvinfo : EIATTR_NUM_MBARRIERS
	.align		4
.L_306:
        /*0380*/ 	.byte	0x03, 0x38
        /*0382*/ 	.short	0x0009


	//----- nvinfo : EIATTR_EXIT_INSTR_OFFSETS
	.align		4
        /*0384*/ 	.byte	0x04, 0x1c
        /*0386*/ 	.short	(.L_308 - .L_307)


	//   ....[0]....
.L_307:
        /*0388*/ 	.word	0x0000af10


	//----- nvinfo : EIATTR_MAX_THREADS
	.align		4
.L_308:
        /*038c*/ 	.byte	0x04, 0x05
        /*038e*/ 	.short	(.L_310 - .L_309)
.L_309:
        /*0390*/ 	.word	0x00000180
        /*0394*/ 	.word	0x00000001
        /*0398*/ 	.word	0x00000001


	//----- nvinfo : EIATTR_CRS_STACK_SIZE
	.align		4
.L_310:
        /*039c*/ 	.byte	0x04, 0x1e
        /*039e*/ 	.short	(.L_312 - .L_311)
.L_311:
        /*03a0*/ 	.word	0x00000000


	//----- nvinfo : EIATTR_CBANK_PARAM_SIZE
	.align		4
.L_312:
        /*03a4*/ 	.byte	0x03, 0x19
        /*03a6*/ 	.short	0x06f0


	//----- nvinfo : EIATTR_PARAM_CBANK
	.align		4
        /*03a8*/ 	.byte	0x04, 0x0a
        /*03aa*/ 	.short	(.L_314 - .L_313)
	.align		4
.L_313:
        /*03ac*/ 	.word	index@(.nv.constant0._ZN7cutlass13device_kernelIN5flash11enable_sm90INS1_16FlashAttnBwdSm90INS1_25CollectiveMainloopBwdSm90ILi2ELi2ELi2EN4cute5tupleIJNS5_1CILi1EEES8_S8_EEENS6_IJNS7_ILi64EEENS7_ILi128EEESB_EEENS_6half_tEfNS_4arch4Sm90ELb0ELb0ELb1ELb1ELb0ELb1ELb0ELb0ELi2ELi1ELi2ELi1ELb0EEENS1_21CollectiveEpilogueBwdISC_SD_SF_Li256ELb1ELb0ELi1EEENS1_19SingleTileSchedulerILb1ELb0ELb0ELi128EEEEEEEEEvNT_6ParamsE)
        /*03b0*/ 	.short	0x0210
        /*03b2*/ 	.short	0x06f0


	//----- nvinfo : EIATTR_SW_WAR
	.align		4
.L_314:
        /*03b4*/ 	.byte	0x04, 0x36
        /*03b6*/ 	.short	(.L_316 - .L_315)
.L_315:
        /*03b8*/ 	.word	0x00000008
.L_316:


//--------------------- .nv.info._ZN7cutlass13device_kernelIN5flash11enable_sm90INS1_16FlashAttnBwdSm90INS1_25CollectiveMainloopBwdSm90ILi2ELi2ELi2EN4cute5tupleIJNS5_1CILi1EEES8_S8_EEENS6_IJNS7_ILi64EEENS7_ILi128EEESB_EEENS_6half_tEfNS_4arch4Sm90ELb0ELb0ELb1ELb1ELb1ELb1ELb0ELb0ELi2ELi1ELi2ELi1ELb0EEENS1_21CollectiveEpilogueBwdISC_SD_SF_Li256ELb1ELb0ELi1EEENS1_19SingleTileSchedulerILb1ELb0ELb0ELi128EEEEEEEEEvNT_6ParamsE --------------------------
	.section	.nv.info._ZN7cutlass13device_kernelIN5flash11enable_sm90INS1_16FlashAttnBwdSm90INS1_25CollectiveMainloopBwdSm90ILi2ELi2ELi2EN4cute5tupleIJNS5_1CILi1EEES8_S8_EEENS6_IJNS7_ILi64EEENS7_ILi128EEESB_EEENS_6half_tEfNS_4arch4Sm90ELb0ELb0ELb1ELb1ELb1ELb1ELb0ELb0ELi2ELi1ELi2ELi1ELb0EEENS1_21CollectiveEpilogueBwdISC_SD_SF_Li256ELb1ELb0ELi1EEENS1_19SingleTileSchedulerILb1ELb0ELb0ELi128EEEEEEEEEvNT_6ParamsE,"",@"SHT_CUDA_INFO"
	.sectionflags	@""
	.align	4


	//----- nvinfo : EIATTR_CUDA_API_VERSION
	.align		4
        /*0000*/ 	.byte	0x04, 0x37
        /*0002*/ 	.short	(.L_318 - .L_317)
.L_317:
        /*0004*/ 	.word	0x00000082


	//----- nvinfo : EIATTR_KPARAM_INFO
	.align		4
.L_318:
        /*0008*/ 	.byte	0x04, 0x17
        /*000a*/ 	.short	(.L_320 - .L_319)
.L_319:
        /*000c*/ 	.word	0x00000000
        /*0010*/ 	.short	0x0000
        /*0012*/ 	.short	0x0070
        /*0014*/ 	.byte	0x00, 0xf0, 0x01, 0x1a


	//----- nvinfo : EIATTR_SPARSE_MMA_MASK
	.align		4
.L_320:
        /*0018*/ 	.byte	0x03, 0x50
        /*001a*/ 	.short	0x0000


	//----- nvinfo : EIATTR_MAXREG_COUNT
	.align		4
        /*001c*/ 	.byte	0x03, 0x1b
        /*001e*/ 	.short	0x00a8


	//----- nvinfo : EIATTR_NUM_BARRIERS
	.align		4
        /*0020*/ 	.byte	0x02, 0x4c
        /*0022*/ 	.byte	0x10
	.zero		1


	//----- nvinfo : EIATTR_EXTERNS
	.align		4
        /*0024*/ 	.byte	0x04, 0x0f
        /*0026*/ 	.short	(.L_322 - .L_321)


	//   ....[0]....
	.align		4
.L_321:
        /*0028*/ 	.word	index@(__assertfail)


	//----- nvinfo : EIATTR_ANNOTATIONS
	.align		4
.L_322:
        /*002c*/ 	.byte	0x04, 0x55
        /*002e*/ 	.short	(.L_324 - .L_323)


	//   ....[0]....
.L_323:
        /*0030*/ 	.word	0x00000001
        /*0034*/ 	.byte	0x60, 0x05, 0x00, 0x00, 0x01, 0x00, 0x00, 0x00, 0x60, 0x16, 0x00, 0x00, 0x01, 0x00, 0x00, 0x00
        /*0044*/ 	.byte	0xb0, 0xa7, 0x00, 0x00, 0x01, 0x00, 0x00, 0x00, 0xe0, 0xa7, 0x00, 0x00, 0x01, 0x00, 0x00, 0x00
        /*0054*/ 	.byte	0xf0, 0xb4, 0x00, 0x00


	//----- nvinfo : EIATTR_MERCURY_ISA_VERSION
	.align		4
.L_324:
        /*0058*/ 	.byte	0x03, 0x5f
        /*005a*/ 	.short	0x0101


	//----- nvinfo : EIATTR_INT_WARP_WIDE_INSTR_OFFSETS
	.align		4
        /*005c*/ 	.byte	0x04, 0x31
        /*005e*/ 	.short	(.L_326 - .L_325)


	//   ....[0]....
.L_325:
        /*0060*/ 	.word	0x00000180


	//   ....[1]....
        /*0064*/ 	.word	0x00000240


	//   ....[2]....
        /*0068*/ 	.word	0x000089f0


	//   ....[3]....
        /*006c*/ 	.word	0x00008e60


	//   ....[4]....
        /*0070*/ 	.word	0x00009430


	//   ....[5]....
        /*0074*/ 	.word	0x000097b0


	//----- nvinfo : EIATTR_COOP_GROUP_MASK_REGIDS
	.align		4
.L_326:
        /*0078*/ 	.byte	0x04, 0x29
        /*007a*/ 	.short	(.L_328 - .L_327)


	//   ....[0]....
.L_327:
        /*007c*/ 	.word	0xffffffff


	//   ....[1]....
        /*0080*/ 	.word	0xffffffff


	//   ....[2]....
        /*0084*/ 	.word	0xffffffff


	//   ....[3]....
        /*0088*/ 	.word	0xffffffff


	//   ....[4]....
        /*008c*/ 	.word	0xffffffff


	//   ....[5]....
        /*0090*/ 	.word	0xffffffff


	//   ....[6]....
        /*0094*/ 	.word	0xffffffff


	//   ....[7]....
        /*0098*/ 	.word	0xffffffff


	//   ....[8]....
        /*009c*/ 	.word	0xffffffff


	//   ....[9]....
        /*00a0*/ 	.word	0xffffffff


	//   ....[10]....
        /*00a4*/ 	.word	0xffffffff


	//   ....[11]....
        /*00a8*/ 	.word	0xffffffff


	//   ....[12]....
        /*00ac*/ 	.word	0xffffffff


	//   ....[13]....
        /*00b0*/ 	.word	0x0500000f


	//   ....[14]....
        /*00b4*/ 	.word	0x0500000f


	//   ....[15]....
        /*00b8*/ 	.word	0x0500000f


	//   ....[16]....
        /*00bc*/ 	.word	0x0500000f


	//----- nvinfo : EIATTR_COOP_GROUP_INSTR_OFFSETS
	.align		4
.L_328:
        /*00c0*/ 	.byte	0x04, 0x28
        /*00c2*/ 	.short	(.L_330 - .L_329)


	//   ....[0]....
.L_329:
        /*00c4*/ 	.word	0x00000060


	//   ....[1]....
        /*00c8*/ 	.word	0x00000190


	//   ....[2]....
        /*00cc*/ 	.word	0x00000220


	//   ....[3]....
        /*00d0*/ 	.word	0x000003a0


	//   ....[4]....
        /*00d4*/ 	.word	0x00000610


	//   ....[5]....
        /*00d8*/ 	.word	0x00001380


	//   ....[6]....
        /*00dc*/ 	.word	0x00007d10


	//   ....[7]....
        /*00e0*/ 	.word	0x00008690


	//   ....[8]....
        /*00e4*/ 	.word	0x00008920


	//   ....[9]....
        /*00e8*/ 	.word	0x00008b60


	//   ....[10]....
        /*00ec*/ 	.word	0x00008d90


	//   ....[11]....
        /*00f0*/ 	.word	0x00009040


	//   ....[12]....
        /*00f4*/ 	.word	0x00009370


	//   ....[13]....
        /*00f8*/ 	.word	0x0000b760


	//   ....[14]....
        /*00fc*/ 	.word	0x0000b8b0


	//   ....[15]....
        /*0100*/ 	.word	0x0000b920


	//   ....[16]....
        /*0104*/ 	.word	0x0000b990


	//----- nvinfo : EIATTR_REG_RECONFIG
	.align		4
.L_330:
        /*0108*/ 	.byte	0x01, 0x54
	.zero		2


	//----- nvinfo : EIATTR_SYSCALL_OFFSETS
	.align		4
        /*010c*/ 	.byte	0x04, 0x46
        /*010e*/ 	.short	(.L_332 - .L_331)


	//   ....[0]....
.L_331:
        /*0110*/ 	.word	0x00000fc0


	//   ....[1]....
        /*0114*/ 	.word	0x000010b0


	//   ....[2]....
        /*0118*/ 	.word	0x00001210


	//   ....[3]....
        /*011c*/ 	.word	0x00001300


	//----- nvinfo : EIATTR_MBARRIER_INSTR_OFFSETS
	.align		4
.L_332:
        /*0120*/ 	.byte	0x04, 0x39
        /*0122*/ 	.short	(.L_334 - .L_333)


	//   ....[0]....
.L_333:
        /*0124*/ 	.word	0x00000260
        /*0128*/ 	.word	0x000000ff
        /*012c*/ 	.word	0x00030800
        /*0130*/ 	.short	0x0100
        /*0132*/ 	.byte	0x06
	.zero		1


	//   ....[1]....
        /*0134*/ 	.word	0x00000350
        /*0138*/ 	.word	0x000000ff
        /*013c*/ 	.word	0x00030810
        /*0140*/ 	.short	0x0100
        /*0142*/ 	.byte	0x08
	.zero		1


	//   ....[2]....
        /*0144*/ 	.word	0x00000360
        /*0148*/ 	.word	0x000000ff
        /*014c*/ 	.word	0x00030820
        /*0150*/ 	.short	0x0100
        /*0152*/ 	.byte	0x08
	.zero		1


	//   ....[3]....
        /*0154*/ 	.word	0x00000370
        /*0158*/ 	.word	0x000000ff
        /*015c*/ 	.word	0x00030818
        /*0160*/ 	.short	0x0100
        /*0162*/ 	.byte	0x08
	.zero		1


	//   ....[4]....
        /*0164*/ 	.word	0x00000380
        /*0168*/ 	.word	0x000000ff
        /*016c*/ 	.word	0x00030828
        /*0170*/ 	.short	0x0100
        /*0172*/ 	.byte	0x08
	.zero		1


	//   ....[5]....
        /*0174*/ 	.word	0x000004b0
        /*0178*/ 	.word	0x000000ff
        /*017c*/ 	.word	0x00030830
        /*0180*/ 	.short	0x0100
        /*0182*/ 	.byte	0x08
	.zero		1


	//   ....[6]....
        /*0184*/ 	.word	0x000004c0
        /*0188*/ 	.word	0x000000ff
        /*018c*/ 	.word	0x00030840
        /*0190*/ 	.short	0x0100
        /*0192*/ 	.byte	0x08
	.zero		1


	//   ....[7]....
        /*0194*/ 	.word	0x000004d0
        /*0198*/ 	.word	0x000000ff
        /*019c*/ 	.word	0x00030838
        /*01a0*/ 	.short	0x0100
        /*01a2*/ 	.byte	0x08
	.zero		1


	//   ....[8]....
        /*01a4*/ 	.word	0x000004e0
        /*01a8*/ 	.word	0x000000ff
        /*01ac*/ 	.word	0x00030848
        /*01b0*/ 	.short	0x0100
        /*01b2*/ 	.byte	0x08
	.zero		1


	//   ....[9]....
        /*01b4*/ 	.word	0x000013d0
        /*01b8*/ 	.word	0x00000010
        /*01bc*/ 	.word	0x00030800
        /*01c0*/ 	.short	0x010a
        /*01c2*/ 	.byte	0x3f
	.zero		1


	//   ....[10]....
        /*01c4*/ 	.word	0x00001640
        /*01c8*/ 	.word	0x00000010
        /*01cc*/ 	.word	0x00030800
        /*01d0*/ 	.short	0x010a
        /*01d2*/ 	.byte	0x3f
	.zero		1


	//   ....[11]....
        /*01d4*/ 	.word	0x00001b50
        /*01d8*/ 	.word	0x00000002
        /*01dc*/ 	.word	0x00030810
        /*01e0*/ 	.short	0x010a
        /*01e2*/ 	.byte	0x3f
	.zero		1


	//   ....[12]....
        /*01e4*/ 	.word	0x00001b90
        /*01e8*/ 	.word	0x00000002
        /*01ec*/ 	.word	0x00030810
        /*01f0*/ 	.short	0x010a
        /*01f2*/ 	.byte	0x3f
	.zero		1


	//   ....[13]....
        /*01f4*/ 	.word	0x000020c0
        /*01f8*/ 	.word	0x00000002
        /*01fc*/ 	.word	0x00030830
        /*0200*/ 	.short	0x010a
        /*0202*/ 	.byte	0x3f
	.zero		1


	//   ....[14]....
        /*0204*/ 	.word	0x00002140
        /*0208*/ 	.word	0x00000002
        /*020c*/ 	.word	0x00030830
        /*0210*/ 	.short	0x010a
        /*0212*/ 	.byte	0x3f
	.zero		1


	//   ....[15]....
        /*0214*/ 	.word	0x000040c0
        /*0218*/ 	.word	0x00000000
        /*021c*/ 	.word	0x00000000
        /*0220*/ 	.short	0x0101
        /*0222*/ 	.byte	0x3f
	.zero		1


	//   ....[16]....
        /*0224*/ 	.word	0x000043d0
        /*0228*/ 	.word	0x00000002
        /*022c*/ 	.word	0x00000000
        /*0230*/ 	.short	0x0101
        /*0232*/ 	.byte	0x3f
	.zero		1


	//   ....[17]....
        /*0234*/ 	.word	0x00009cb0
        /*0238*/ 	.word	0x0000000c
        /*023c*/ 	.word	0x00030820
        /*0240*/ 	.short	0x010a
        /*0242*/ 	.byte	0x3f
	.zero		1


	//   ....[18]....
        /*0244*/ 	.word	0x0000a290
        /*0248*/ 	.word	0x0000000c
        /*024c*/ 	.word	0x00030840
        /*0250*/ 	.short	0x010a
        /*0252*/ 	.byte	0x3f
	.zero		1


	//   ....[19]....
        /*0254*/ 	.word	0x0000a540
        /*0258*/ 	.word	0x0000000c
        /*025c*/ 	.word	0x00030828
        /*0260*/ 	.short	0x010a
        /*0262*/ 	.byte	0x3f
	.zero		1


	//   ....[20]....
        /*0264*/ 	.word	0x0000a770
        /*0268*/ 	.word	0x0000000c
        /*026c*/ 	.word	0x00030848
        /*0270*/ 	.short	0x010a
        /*0272*/ 	.byte	0x3f
	.zero		1


	//   ....[21]....
        /*0274*/ 	.word	0x0000a9f0
        /*0278*/ 	.word	0x0000000c
        /*027c*/ 	.word	0x00030820
        /*0280*/ 	.short	0x010a
        /*0282*/ 	.byte	0x3f
	.zero		1


	//   ....[22]....
        /*0284*/ 	.word	0x0000ac80
        /*0288*/ 	.word	0x0000000c
        /*028c*/ 	.word	0x00030840
        /*0290*/ 	.short	0x010a
        /*0292*/ 	.byte	0x3f
	.zero		1


	//   ....[23]....
        /*0294*/ 	.word	0x0000af00
        /*0298*/ 	.word	0x0000000c
        /*029c*/ 	.word	0x00030828
        /*02a0*/ 	.short	0x010a
        /*02a2*/ 	.byte	0x3f
	.zero		1


	//   ....[24]....
        /*02a4*/ 	.word	0x0000b160
        /*02a8*/ 	.word	0x00000004
        /*02ac*/ 	.word	0x00030840
        /*02b0*/ 	.short	0x010a
        /*02b2*/ 	.byte	0x3f
	.zero		1


	//   ....[25]....
        /*02b4*/ 	.word	0x0000b5e0
        /*02b8*/ 	.word	0x00000007
        /*02bc*/ 	.word	0x00000000
        /*02c0*/ 	.short	0x010a
        /*02c2*/ 	.byte	0x3f
	.zero		1


	//   ....[26]....
        /*02c4*/ 	.word	0x0000b630
        /*02c8*/ 	.word	0x0000000b
        /*02cc*/ 	.word	0x00000000
        /*02d0*/ 	.short	0x010a
        /*02d2*/ 	.byte	0x3f
	.zero		1


	//   ....[27]....
        /*02d4*/ 	.word	0x0000b690
        /*02d8*/ 	.word	0x00000009
        /*02dc*/ 	.word	0x00000000
        /*02e0*/ 	.short	0x010a
        /*02e2*/ 	.byte	0x3f
	.zero		1


	//   ....[28]....
        /*02e4*/ 	.word	0x0000b6c0
        /*02e8*/ 	.word	0x00000003
        /*02ec*/ 	.word	0x00000000
        /*02f0*/ 	.short	0x010a
        /*02f2*/ 	.byte	0x3f
	.zero		1


	//   ....[29]....
        /*02f4*/ 	.word	0x0000b790
        /*02f8*/ 	.word	0x00000010
        /*02fc*/ 	.word	0x00030800
        /*0300*/ 	.short	0x010a
        /*0302*/ 	.byte	0x3f
	.zero		1


	//   ....[30]....
        /*0304*/ 	.word	0x0000b7e0
        /*0308*/ 	.word	0x00000002
        /*030c*/ 	.word	0x00030810
        /*0310*/ 	.short	0x010a
        /*0312*/ 	.byte	0x3f
	.zero		1


	//   ....[31]....
        /*0314*/ 	.word	0x0000b830
        /*0318*/ 	.word	0x00000002
        /*031c*/ 	.word	0x00030830
        /*0320*/ 	.short	0x010a
        /*0322*/ 	.byte	0x3f
	.zero		1


	//   ....[32]....
        /*0324*/ 	.word	0x0000b9d0
        /*0328*/ 	.word	0x0000000c
        /*032c*/ 	.word	0x00030820
        /*0330*/ 	.short	0x010a
        /*0332*/ 	.byte	0x3f
	.zero		1


	//   ....[33]....
        /*0334*/ 	.word	0x0000ba20
        /*0338*/ 	.word	0x0000000c
        /*033c*/ 	.word	0x00030840
        /*0340*/ 	.short	0x010a
        /*0342*/ 	.byte	0x3f
	.zero		1


	//   ....[34]....
        /*0344*/ 	.word	0x0000ba70
        /*0348*/ 	.word	0x0000000c
        /*034c*/ 	.word	0x00030828
        /*0350*/ 	.short	0x010a
        /*0352*/ 	.byte	0x3f
	.zero		1


	//   ....[35]....
        /*0354*/ 	.word	0x0000bac0
        /*0358*/ 	.word	0x0000000c
        /*035c*/ 	.word	0x00030848
        /*0360*/ 	.short	0x010a
        /*0362*/ 	.byte	0x3f
	.zero		1


	//   ....[36]....
        /*0364*/ 	.word	0x0000bb20
        /*0368*/ 	.word	0x0000000c
        /*036c*/ 	.word	0x00030820
        /*0370*/ 	.short	0x010a
        /*0372*/ 	.byte	0x3f
	.zero		1


	//   ....[37]....
        /*0374*/ 	.word	0x0000bb70
        /*0378*/ 	.word	0x0000000c
        /*037c*/ 	.word	0x00030840
        /*0380*/ 	.short	0x010a
        /*0382*/ 	.byte	0x3f
	.zero		1


	//   ....[38]....
        /*0384*/ 	.word	0x0000bbc0
        /*0388*/ 	.word	0x0000000c
        /*038c*/ 	.word	0x00030828
        /*0390*/ 	.short	0x010a
        /*0392*/ 	.byte	0x3f
	.zero		1


	//   ....[39]....
        /*0394*/ 	.word	0x0000bc10
        /*0398*/ 	.word	0x00000004
        /*039c*/ 	.word	0x00030840
        /*03a0*/ 	.short	0x010a
        /*03a2*/ 	.byte	0x3f
	.zero		1


	//   ....[40]....
        /*03a4*/ 	.word	0x0000bce0
        /*03a8*/ 	.word	0x00000007
        /*03ac*/ 	.word	0x00000000
        /*03b0*/ 	.short	0x010a
        /*03b2*/ 	.byte	0x3f
	.zero		1


	//   ....[41]....
        /*03b4*/ 	.word	0x0000bd30
        /*03b8*/ 	.word	0x0000000b
        /*03bc*/ 	.word	0x00000000
        /*03c0*/ 	.short	0x010a
        /*03c2*/ 	.byte	0x3f
	.zero		1


	//   ....[42]....
        /*03c4*/ 	.word	0x0000bd80
        /*03c8*/ 	.word	0x00000009
        /*03cc*/ 	.word	0x00000000
        /*03d0*/ 	.short	0x010a
        /*03d2*/ 	.byte	0x3f
	.zero		1


	//----- nvinfo : EIATTR_NUM_MBARRIERS
	.align		4
.L_334:
        /*03d4*/ 	.byte	0x03, 0x38
        /*03d6*/ 	.short	0x0009


	//----- nvinfo : EIATTR_EXIT_INSTR_OFFSETS
	.align		4
        /*03d8*/ 	.byte	0x04, 0x1c
        /*03da*/ 	.short	(.L_336 - .L_335)


	//   ....[0]....
.L_335:
        /*03dc*/ 	.word	0x0000b710


	//----- nvinfo : EIATTR_MAX_THREADS
	.align		4
.L_336:
        /*03e0*/ 	.byte	0x04, 0x05
        /*03e2*/ 	.short	(.L_338 - .L_337)
.L_337:
        /*03e4*/ 	.word	0x00000180
        /*03e8*/ 	.word	0x00000001
        /*03ec*/ 	.word	0x00000001


	//----- nvinfo : EIATTR_CRS_STACK_SIZE
	.align		4
.L_338:
        /*03f0*/ 	.byte	0x04, 0x1e
        /*03f2*/ 	.short	(.L_340 - .L_339)
.L_339:
        /*03f4*/ 	.word	0x00000000


	//----- nvinfo : EIATTR_CBANK_PARAM_SIZE
	.align		4
.L_340:
        /*03f8*/ 	.byte	0x03, 0x19
        /*03fa*/ 	.short	0x06f0


	//----- nvinfo : EIATTR_PARAM_CBANK
	.align		4
        /*03fc*/ 	.byte	0x04, 0x0a
        /*03fe*/ 	.short	(.L_342 - .L_341)
	.align		4
.L_341:
        /*0400*/ 	.word	index@(.nv.constant0._ZN7cutlass13device_kernelIN5flash11enable_sm90INS1_16FlashAttnBwdSm90INS1_25CollectiveMainloopBwdSm90ILi2ELi2ELi2EN4cute5tupleIJNS5_1CILi1EEES8_S8_EEENS6_IJNS7_ILi64EEENS7_ILi128EEESB_EEENS_6half_tEfNS_4arch4Sm90ELb0ELb0ELb1ELb1ELb1ELb1ELb0ELb0ELi2ELi1ELi2ELi1ELb0EEENS1_21CollectiveEpilogueBwdISC_SD_SF_Li256ELb1ELb0ELi1EEENS1_19SingleTileSchedulerILb1ELb0ELb0ELi128EEEEEEEEEvNT_6ParamsE)
        /*0404*/ 	.short	0x0210
        /*0406*/ 	.short	0x06f0


	//----- nvinfo : EIATTR_SW_WAR
	.align		4
.L_342:
        /*0408*/ 	.byte	0x04, 0x36
        /*040a*/ 	.short	(.L_344 - .L_343)
.L_343:
        /*040c*/ 	.word	0x00000008
.L_344:


//--------------------- .nv.info._ZN7cutlass13device_kernelIN5flash11enable_sm90INS1_16FlashAttnBwdSm90INS1_25CollectiveMainloopBwdSm90ILi2ELi2ELi2EN4cute5tupleIJNS5_1CILi1EEES8_S8_EEENS6_IJNS7_ILi64EEENS7_ILi128EEESB_EEENS_6half_tEfNS_4arch4Sm90ELb0ELb0ELb1ELb1ELb0ELb1ELb0ELb0ELi2ELi1ELi2ELi1ELb0EEENS1_24CollectiveEpilogueBwdGQAISC_fSF_Li256ELb1ELb0EEENS1_19SingleTileSchedulerILb1ELb0ELb0ELi128EEEEEEEEEvNT_6ParamsE --------------------------
	.section	.nv.info._ZN7cutlass13device_kernelIN5flash11enable_sm90INS1_16FlashAttnBwdSm90INS1_25CollectiveMainloopBwdSm90ILi2ELi2ELi2EN4cute5tupleIJNS5_1CILi1EEES8_S8_EEENS6_IJNS7_ILi64EEENS7_ILi128EEESB_EEENS_6half_tEfNS_4arch4Sm90ELb0ELb0ELb1ELb1ELb0ELb1ELb0ELb0ELi2ELi1ELi2ELi1ELb0EEENS1_24CollectiveEpilogueBwdGQAISC_fSF_Li256ELb1ELb0EEENS1_19SingleTileSchedulerILb1ELb0ELb0ELi128EEEEEEEEEvNT_6ParamsE,"",@"SHT_CUDA_INFO"
	.sectionflags	@""
	.align	4


	//----- nvinfo : EIATTR_CUDA_API_VERSION
	.align		4
        /*0000*/ 	.byte	0x04, 0x37
        /*0002*/ 	.short	(.L_346 - .L_345)
.L_345:
        /*0004*/ 	.word	0x00000082


	//----- nvinfo : EIATTR_KPARAM_INFO
	.align		4
.L_346:
        /*0008*/ 	.byte	0x04, 0x17
        /*000a*/ 	.short	(.L_348 - .L_347)
.L_347:
        /*000c*/ 	.word	0x00000000
        /*0010*/ 	.short	0x0000
        /*0012*/ 	.short	0x0070
        /*0014*/ 	.byte	0x00, 0xf0, 0x01, 0x1a


	//----- nvinfo : EIATTR_SPARSE_MMA_MASK
	.align		4
.L_348:
        /*0018*/ 	.byte	0x03, 0x50
        /*001a*/ 	.short	0x0000


	//----- nvinfo : EIATTR_MAXREG_COUNT
	.align		4
        /*001c*/ 	.byte	0x03, 0x1b
        /*001e*/ 	.short	0x00a8


	//----- nvinfo : EIATTR_NUM_BARRIERS
	.align		4
        /*0020*/ 	.byte	0x02, 0x4c
        /*0022*/ 	.byte	0x10
	.zero		1


	//----- nvinfo : EIATTR_EXTERNS
	.align		4
        /*0024*/ 	.byte	0x04, 0x0f
        /*0026*/ 	.short	(.L_350 - .L_349)


	//   ....[0]....
	.align		4
.L_349:
        /*0028*/ 	.word	index@(__assertfail)


	//----- nvinfo : EIATTR_ANNOTATIONS
	.align		4
.L_350:
        /*002c*/ 	.byte	0x04, 0x55
        /*002e*/ 	.short	(.L_352 - .L_351)


	//   ....[0]....
.L_351:
        /*0030*/ 	.word	0x00000001
        /*0034*/ 	.byte	0x60, 0x05, 0x00, 0x00, 0x01, 0x00, 0x00, 0x00, 0x40, 0x16, 0x00, 0x00, 0x01, 0x00, 0x00, 0x00
        /*0044*/ 	.byte	0x30, 0x74, 0x00, 0x00, 0x01, 0x00, 0x00, 0x00, 0x60, 0x74, 0x00, 0x00, 0x01, 0x00, 0x00, 0x00
        /*0054*/ 	.byte	0x70, 0x81, 0x00, 0x00


	//----- nvinfo : EIATTR_MERCURY_ISA_VERSION
	.align		4
.L_352:
        /*0058*/ 	.byte	0x03, 0x5f
        /*005a*/ 	.short	0x0101


	//----- nvinfo : EIATTR_INT_WARP_WIDE_INSTR_OFFSETS
	.align		4
        /*005c*/ 	.byte	0x04, 0x31
        /*005e*/ 	.short	(.L_354 - .L_353)


	//   ....[0]....
.L_353:
        /*0060*/ 	.word	0x00000180


	//   ....[1]....
        /*0064*/ 	.word	0x00000240


	//   ....[2]....
        /*0068*/ 	.word	0x00006430


	//----- nvinfo : EIATTR_COOP_GROUP_MASK_REGIDS
	.align		4
.L_354:
        /*006c*/ 	.byte	0x04, 0x29
        /*006e*/ 	.short	(.L_356 - .L_355)


	//   ....[0]....
.L_355:
        /*0070*/ 	.word	0xffffffff


	//   ....[1]....
        /*0074*/ 	.word	0xffffffff


	//   ....[2]....
        /*0078*/ 	.word	0xffffffff


	//   ....[3]....
        /*007c*/ 	.word	0xffffffff


	//   ....[4]....
        /*0080*/ 	.word	0xffffffff


	//   ....[5]....
        /*0084*/ 	.word	0xffffffff


	//   ....[6]....
        /*0088*/ 	.word	0xffffffff


	//   ....[7]....
        /*008c*/ 	.word	0x0500000f


	//----- nvinfo : EIATTR_COOP_GROUP_INSTR_OFFSETS
	.align		4
.L_356:
        /*0090*/ 	.byte	0x04, 0x28
        /*0092*/ 	.short	(.L_358 - .L_357)


	//   ....[0]....
.L_357:
        /*0094*/ 	.word	0x00000060


	//   ....[1]....
        /*0098*/ 	.word	0x00000190


	//   ....[2]....
        /*009c*/ 	.word	0x00000220


	//   ....[3]....
        /*00a0*/ 	.word	0x000003a0


	//   ....[4]....
        /*00a4*/ 	.word	0x00000610


	//   ....[5]....
        /*00a8*/ 	.word	0x00001360


	//   ....[6]....
        /*00ac*/ 	.word	0x00005190


	//   ....[7]....
        /*00b0*/ 	.word	0x000083e0


	//----- nvinfo : EIATTR_REG_RECONFIG
	.align		4
.L_358:
        /*00b4*/ 	.byte	0x01, 0x54
	.zero		2


	//----- nvinfo : EIATTR_SYSCALL_OFFSETS
	.align		4
        /*00b8*/ 	.byte	0x04, 0x46
        /*00ba*/ 	.short	(.L_360 - .L_359)


	//   ....[0]....
.L_359:
        /*00bc*/ 	.word	0x00000fa0


	//   ....[1]....
        /*00c0*/ 	.word	0x00001090


	//   ....[2]....
        /*00c4*/ 	.word	0x000011f0


	//   ....[3]....
        /*00c8*/ 	.word	0x000012e0


	//----- nvinfo : EIATTR_MBARRIER_INSTR_OFFSETS
	.align		4
.L_360:
        /*00cc*/ 	.byte	0x04, 0x39
        /*00ce*/ 	.short	(.L_362 - .L_361)


	//   ....[0]....
.L_361:
        /*00d0*/ 	.word	0x00000260
        /*00d4*/ 	.word	0x000000ff
        /*00d8*/ 	.word	0x00030800
        /*00dc*/ 	.short	0x0100
        /*00de*/ 	.byte	0x06
	.zero		1


	//   ....[1]....
        /*00e0*/ 	.word	0x00000350
        /*00e4*/ 	.word	0x000000ff
        /*00e8*/ 	.word	0x00030810
        /*00ec*/ 	.short	0x0100
        /*00ee*/ 	.byte	0x08
	.zero		1


	//   ....[2]....
        /*00f0*/ 	.word	0x00000360
        /*00f4*/ 	.word	0x000000ff
        /*00f8*/ 	.word	0x00030820
        /*00fc*/ 	.short	0x0100
        /*00fe*/ 	.byte	0x08
	.zero		1


	//   ....[3]....
        /*0100*/ 	.word	0x00000370
        /*0104*/ 	.word	0x000000ff
        /*0108*/ 	.word	0x00030818
        /*010c*/ 	.short	0x0100
        /*010e*/ 	.byte	0x08
	.zero		1


	//   ....[4]....
        /*0110*/ 	.word	0x00000380
        /*0114*/ 	.word	0x000000ff
        /*0118*/ 	.word	0x00030828
        /*011c*/ 	.short	0x0100
        /*011e*/ 	.byte	0x08
	.zero		1


	//   ....[5]....
        /*0120*/ 	.word	0x000004b0
        /*0124*/ 	.word	0x000000ff
        /*0128*/ 	.word	0x00030830
        /*012c*/ 	.short	0x0100
        /*012e*/ 	.byte	0x08
	.zero		1


	//   ....[6]....
        /*0130*/ 	.word	0x000004c0
        /*0134*/ 	.word	0x000000ff
        /*0138*/ 	.word	0x00030840
        /*013c*/ 	.short	0x0100
        /*013e*/ 	.byte	0x08
	.zero		1


	//   ....[7]....
        /*0140*/ 	.word	0x000004d0
        /*0144*/ 	.word	0x000000ff
        /*0148*/ 	.word	0x00030838
        /*014c*/ 	.short	0x0100
        /*014e*/ 	.byte	0x08
	.zero		1


	//   ....[8]....
        /*0150*/ 	.word	0x000004e0
        /*0154*/ 	.word	0x000000ff
        /*0158*/ 	.word	0x00030848
        /*015c*/ 	.short	0x0100
        /*015e*/ 	.byte	0x08
	.zero		1


	//   ....[9]....
        /*0160*/ 	.word	0x000013b0
        /*0164*/ 	.word	0x00000010
        /*0168*/ 	.word	0x00030800
        /*016c*/ 	.short	0x010a
        /*016e*/ 	.byte	0x3f
	.zero		1


	//   ....[10]....
        /*0170*/ 	.word	0x00001620
        /*0174*/ 	.word	0x00000010
        /*0178*/ 	.word	0x00030800
        /*017c*/ 	.short	0x010a
        /*017e*/ 	.byte	0x3f
	.zero		1


	//   ....[11]....
        /*0180*/ 	.word	0x00001b30
        /*0184*/ 	.word	0x00000002
        /*0188*/ 	.word	0x00030810
        /*018c*/ 	.short	0x010a
        /*018e*/ 	.byte	0x3f
	.zero		1


	//   ....[12]....
        /*0190*/ 	.word	0x00001b70
        /*0194*/ 	.word	0x00000002
        /*0198*/ 	.word	0x00030810
        /*019c*/ 	.short	0x010a
        /*019e*/ 	.byte	0x3f
	.zero		1


	//   ....[13]....
        /*01a0*/ 	.word	0x000020a0
        /*01a4*/ 	.word	0x00000002
        /*01a8*/ 	.word	0x00030830
        /*01ac*/ 	.short	0x010a
        /*01ae*/ 	.byte	0x3f
	.zero		1


	//   ....[14]....
        /*01b0*/ 	.word	0x00002120
        /*01b4*/ 	.word	0x00000002
        /*01b8*/ 	.word	0x00030830
        /*01bc*/ 	.short	0x010a
        /*01be*/ 	.byte	0x3f
	.zero		1


	//   ....[15]....
        /*01c0*/ 	.word	0x000040a0
        /*01c4*/ 	.word	0x00000000
        /*01c8*/ 	.word	0x00000000
        /*01cc*/ 	.short	0x0101
        /*01ce*/ 	.byte	0x3f
	.zero		1


	//   ....[16]....
        /*01d0*/ 	.word	0x000043b0
        /*01d4*/ 	.word	0x00000002
        /*01d8*/ 	.word	0x00000000
        /*01dc*/ 	.short	0x0101
        /*01de*/ 	.byte	0x3f
	.zero		1


	//   ....[17]....
        /*01e0*/ 	.word	0x00006930
        /*01e4*/ 	.word	0x0000000c
        /*01e8*/ 	.word	0x00030820
        /*01ec*/ 	.short	0x010a
        /*01ee*/ 	.byte	0x3f
	.zero		1


	//   ....[18]....
        /*01f0*/ 	.word	0x00006f10
        /*01f4*/ 	.word	0x0000000c
        /*01f8*/ 	.word	0x00030840
        /*01fc*/ 	.short	0x010a
        /*01fe*/ 	.byte	0x3f
	.zero		1


	//   ....[19]....
        /*0200*/ 	.word	0x000071c0
        /*0204*/ 	.word	0x0000000c
        /*0208*/ 	.word	0x00030828
        /*020c*/ 	.short	0x010a
        /*020e*/ 	.byte	0x3f
	.zero		1


	//   ....[20]....
        /*0210*/ 	.word	0x000073f0
        /*0214*/ 	.word	0x0000000c
        /*0218*/ 	.word	0x00030848
        /*021c*/ 	.short	0x010a
        /*021e*/ 	.byte	0x3f
	.zero		1


	//   ....[21]....
        /*0220*/ 	.word	0x00007670
        /*0224*/ 	.word	0x0000000c
        /*0228*/ 	.word	0x00030820
        /*022c*/ 	.short	0x010a
        /*022e*/ 	.byte	0x3f
	.zero		1


	//   ....[22]....
        /*0230*/ 	.word	0x00007900
        /*0234*/ 	.word	0x0000000c
        /*0238*/ 	.word	0x00030840
        /*023c*/ 	.short	0x010a
        /*023e*/ 	.byte	0x3f
	.zero		1


	//   ....[23]....
        /*0240*/ 	.word	0x00007b80
        /*0244*/ 	.word	0x0000000c
        /*0248*/ 	.word	0x00030828
        /*024c*/ 	.short	0x010a
        /*024e*/ 	.byte	0x3f
	.zero		1


	//   ....[24]....
        /*0250*/ 	.word	0x00007de0
        /*0254*/ 	.word	0x00000004
        /*0258*/ 	.word	0x00030840
        /*025c*/ 	.short	0x010a
        /*025e*/ 	.byte	0x3f
	.zero		1


	//   ....[25]....
        /*0260*/ 	.word	0x00008260
        /*0264*/ 	.word	0x00000007
        /*0268*/ 	.word	0x00000000
        /*026c*/ 	.short	0x010a
        /*026e*/ 	.byte	0x3f
	.zero		1


	//   ....[26]....
        /*0270*/ 	.word	0x000082b0
        /*0274*/ 	.word	0x0000000b
        /*0278*/ 	.word	0x00000000
        /*027c*/ 	.short	0x010a
        /*027e*/ 	.byte	0x3f
	.zero		1


	//   ....[27]....
        /*0280*/ 	.word	0x00008310
        /*0284*/ 	.word	0x00000009
        /*0288*/ 	.word	0x00000000
        /*028c*/ 	.short	0x010a
        /*028e*/ 	.byte	0x3f
	.zero		1


	//   ....[28]....
        /*0290*/ 	.word	0x00008340
        /*0294*/ 	.word	0x00000003
        /*0298*/ 	.word	0x00000000
        /*029c*/ 	.short	0x010a
        /*029e*/ 	.byte	0x3f
	.zero		1


	//   ....[29]....
        /*02a0*/ 	.word	0x00008410
        /*02a4*/ 	.word	0x00000010
        /*02a8*/ 	.word	0x00030800
        /*02ac*/ 	.short	0x010a
        /*02ae*/ 	.byte	0x3f
	.zero		1


	//   ....[30]....
        /*02b0*/ 	.word	0x00008460
        /*02b4*/ 	.word	0x00000002
        /*02b8*/ 	.word	0x00030810
        /*02bc*/ 	.short	0x010a
        /*02be*/ 	.byte	0x3f
	.zero		1


	//   ....[31]....
        /*02c0*/ 	.word	0x000084b0
        /*02c4*/ 	.word	0x00000002
        /*02c8*/ 	.word	0x00030830
        /*02cc*/ 	.short	0x010a
        /*02ce*/ 	.byte	0x3f
	.zero		1


	//   ....[32]....
        /*02d0*/ 	.word	0x00008500
        /*02d4*/ 	.word	0x0000000c
        /*02d8*/ 	.word	0x00030820
        /*02dc*/ 	.short	0x010a
        /*02de*/ 	.byte	0x3f
	.zero		1


	//   ....[33]....
        /*02e0*/ 	.word	0x00008550
        /*02e4*/ 	.word	0x0000000c
        /*02e8*/ 	.word	0x00030840
        /*02ec*/ 	.short	0x010a
        /*02ee*/ 	.byte	0x3f
	.zero		1


	//   ....[34]....
        /*02f0*/ 	.word	0x000085a0
        /*02f4*/ 	.word	0x0000000c
        /*02f8*/ 	.word	0x00030828
        /*02fc*/ 	.short	0x010a
        /*02fe*/ 	.byte	0x3f
	.zero		1


	//   ....[35]....
        /*0300*/ 	.word	0x000085f0
        /*0304*/ 	.word	0x0000000c
        /*0308*/ 	.word	0x00030848
        /*030c*/ 	.short	0x010a
        /*030e*/ 	.byte	0x3f
	.zero		1


	//   ....[36]....
        /*0310*/ 	.word	0x00008650
        /*0314*/ 	.word	0x0000000c
        /*0318*/ 	.word	0x00030820
        /*031c*/ 	.short	0x010a
        /*031e*/ 	.byte	0x3f
	.zero		1


	//   ....[37]....
        /*0320*/ 	.word	0x000086a0
        /*0324*/ 	.word	0x0000000c
        /*0328*/ 	.word	0x00030840
        /*032c*/ 	.short	0x010a
        /*032e*/ 	.byte	0x3f
	.zero		1


	//   ....[38]....
        /*0330*/ 	.word	0x000086f0
        /*0334*/ 	.word	0x0000000c
        /*0338*/ 	.word	0x00030828
        /*033c*/ 	.short	0x010a
        /*033e*/ 	.byte	0x3f
	.zero		1


	//   ....[39]....
        /*0340*/ 	.word	0x00008740
        /*0344*/ 	.word	0x00000004
        /*0348*/ 	.word	0x00030840
        /*034c*/ 	.short	0x010a
        /*034e*/ 	.byte	0x3f
	.zero		1


	//   ....[40]....
        /*0350*/ 	.word	0x00008820
        /*0354*/ 	.word	0x00000007
        /*0358*/ 	.word	0x00000000
        /*035c*/ 	.short	0x010a
        /*035e*/ 	.byte	0x3f
	.zero		1


	//   ....[41]....
        /*0360*/ 	.word	0x00008870
        /*0364*/ 	.word	0x0000000b
        /*0368*/ 	.word	0x00000000
        /*036c*/ 	.short	0x010a
        /*036e*/ 	.byte	0x3f
	.zero		1


	//   ....[42]....
        /*0370*/ 	.word	0x000088c0
        /*0374*/ 	.word	0x00000009
        /*0378*/ 	.word	0x00000000
        /*037c*/ 	.short	0x010a
        /*037e*/ 	.byte	0x3f
	.zero		1


	//----- nvinfo : EIATTR_NUM_MBARRIERS
	.align		4
.L_362:
        /*0380*/ 	.byte	0x03, 0x38
        /*0382*/ 	.short	0x0009


	//----- nvinfo : EIATTR_EXIT_INSTR_OFFSETS
	.align		4
        /*0384*/ 	.byte	0x04, 0x1c
        /*0386*/ 	.short	(.L_364 - .L_363)


	//   ....[0]....
.L_363:
        /*0388*/ 	.word	0x00008390


	//----- nvinfo : EIATTR_MAX_THREADS
	.align		4
.L_364:
        /*038c*/ 	.byte	0x04, 0x05
        /*038e*/ 	.short	(.L_366 - .L_365)
.L_365:
        /*0390*/ 	.word	0x00000180
        /*0394*/ 	.word	0x00000001
        /*0398*/ 	.word	0x00000001


	//----- nvinfo : EIATTR_CRS_STACK_SIZE
	.align		4
.L_366:
        /*039c*/ 	.byte	0x04, 0x1e
        /*039e*/ 	.short	(.L_368 - .L_367)
.L_367:
        /*03a0*/ 	.word	0x00000000


	//----- nvinfo : EIATTR_CBANK_PARAM_SIZE
	.align		4
.L_368:
        /*03a4*/ 	.byte	0x03, 0x19
        /*03a6*/ 	.short	0x06f0


	//----- nvinfo : EIATTR_PARAM_CBANK
	.align		4
        /*03a8*/ 	.byte	0x04, 0x0a
        /*03aa*/ 	.short	(.L_370 - .L_369)
	.align		4
.L_369:
        /*03ac*/ 	.word	index@(.nv.constant0._ZN7cutlass13device_kernelIN5flash11enable_sm90INS1_16FlashAttnBwdSm90INS1_25CollectiveMainloopBwdSm90ILi2ELi2ELi2EN4cute5tupleIJNS5_1CILi1EEES8_S8_EEENS6_IJNS7_ILi64EEENS7_ILi128EEESB_EEENS_6half_tEfNS_4arch4Sm90ELb0ELb0ELb1ELb1ELb0ELb1ELb0ELb0ELi2ELi1ELi2ELi1ELb0EEENS1_24CollectiveEpilogueBwdGQAISC_fSF_Li256ELb1ELb0EEENS1_19SingleTileSchedulerILb1ELb0ELb0ELi128EEEEEEEEEvNT_6ParamsE)
        /*03b0*/ 	.short	0x0210
        /*03b2*/ 	.short	0x06f0


	//----- nvinfo : EIATTR_SW_WAR
	.align		4
.L_370:
        /*03b4*/ 	.byte	0x04, 0x36
        /*03b6*/ 	.short	(.L_372 - .L_371)
.L_371:
        /*03b8*/ 	.word	0x00000008
.L_372:


//--------------------- .nv.info._ZN7cutlass13device_kernelIN5flash11enable_sm90INS1_16FlashAttnBwdSm90INS1_25CollectiveMainloopBwdSm90ILi2ELi2ELi2EN4cute5tupleIJNS5_1CILi1EEES8_S8_EEENS6_IJNS7_ILi64EEENS7_ILi128EEESB_EEENS_6half_tEfNS_4arch4Sm90ELb0ELb0ELb1ELb1ELb1ELb1ELb0ELb0ELi2ELi1ELi2ELi1ELb0EEENS1_24CollectiveEpilogueBwdGQAISC_fSF_Li256ELb1ELb1EEENS1_19SingleTileSchedulerILb1ELb0ELb0ELi128EEEEEEEEEvNT_6ParamsE --------------------------
	.section	.nv.info._ZN7cutlass13device_kernelIN5flash11enable_sm90INS1_16FlashAttnBwdSm90INS1_25CollectiveMainloopBwdSm90ILi2ELi2ELi2EN4cute5tupleIJNS5_1CILi1EEES8_S8_EEENS6_IJNS7_ILi64EEENS7_ILi128EEESB_EEENS_6half_tEfNS_4arch4Sm90ELb0ELb0ELb1ELb1ELb1ELb1ELb0ELb0ELi2ELi1ELi2ELi1ELb0EEENS1_24CollectiveEpilogueBwdGQAISC_fSF_Li256ELb1ELb1EEENS1_19SingleTileSchedulerILb1ELb0ELb0ELi128EEEEEEEEEvNT_6ParamsE,"",@"SHT_CUDA_INFO"
	.sectionflags	@""
	.align	4


	//----- nvinfo : EIATTR_CUDA_API_VERSION
	.align		4
        /*0000*/ 	.byte	0x04, 0x37
        /*0002*/ 	.short	(.L_374 - .L_373)
.L_373:
        /*0004*/ 	.word	0x00000082


	//----- nvinfo : EIATTR_KPARAM_INFO
	.align		4
.L_374:
        /*0008*/ 	.byte	0x04, 0x17
        /*000a*/ 	.short	(.L_376 - .L_375)
.L_375:
        /*000c*/ 	.word	0x00000000
        /*0010*/ 	.short	0x0000
        /*0012*/ 	.short	0x0070
        /*0014*/ 	.byte	0x00, 0xf0, 0x01, 0x1a


	//----- nvinfo : EIATTR_SPARSE_MMA_MASK
	.align		4
.L_376:
        /*0018*/ 	.byte	0x03, 0x50
        /*001a*/ 	.short	0x0000


	//----- nvinfo : EIATTR_MAXREG_COUNT
	.align		4
        /*001c*/ 	.byte	0x03, 0x1b
        /*001e*/ 	.short	0x00a8


	//----- nvinfo : EIATTR_NUM_BARRIERS
	.align		4
        /*0020*/ 	.byte	0x02, 0x4c
        /*0022*/ 	.byte	0x10
	.zero		1


	//----- nvinfo : EIATTR_EXTERNS
	.align		4
        /*0024*/ 	.byte	0x04, 0x0f
        /*0026*/ 	.short	(.L_378 - .L_377)


	//   ....[0]....
	.align		4
.L_377:
        /*0028*/ 	.word	index@(__assertfail)


	//----- nvinfo : EIATTR_ANNOTATIONS
	.align		4
.L_378:
        /*002c*/ 	.byte	0x04, 0x55
        /*002e*/ 	.short	(.L_380 - .L_379)


	//   ....[0]....
.L_379:
        /*0030*/ 	.word	0x00000001
        /*0034*/ 	.byte	0x60, 0x05, 0x00, 0x00, 0x01, 0x00, 0x00, 0x00, 0x40, 0x16, 0x00, 0x00, 0x01, 0x00, 0x00, 0x00
        /*0044*/ 	.byte	0xd0, 0x80, 0x00, 0x00, 0x01, 0x00, 0x00, 0x00, 0x00, 0x81, 0x00, 0x00, 0x01, 0x00, 0x00, 0x00
        /*0054*/ 	.byte	0x10, 0x8e, 0x00, 0x00


	//----- nvinfo : EIATTR_MERCURY_ISA_VERSION
	.align		4
.L_380:
        /*0058*/ 	.byte	0x03, 0x5f
        /*005a*/ 	.short	0x0101


	//----- nvinfo : EIATTR_INT_WARP_WIDE_INSTR_OFFSETS
	.align		4
        /*005c*/ 	.byte	0x04, 0x31
        /*005e*/ 	.short	(.L_382 - .L_381)


	//   ....[0]....
.L_381:
        /*0060*/ 	.word	0x00000180


	//   ....[1]....
        /*0064*/ 	.word	0x00000240


	//   ....[2]....
        /*0068*/ 	.word	0x00006310


	//   ....[3]....
        /*006c*/ 	.word	0x00006780


	//   ....[4]....
        /*0070*/ 	.word	0x00006d50


	//   ....[5]....
        /*0074*/ 	.word	0x000070d0


	//----- nvinfo : EIATTR_COOP_GROUP_MASK_REGIDS
	.align		4
.L_382:
        /*0078*/ 	.byte	0x04, 0x29
        /*007a*/ 	.short	(.L_384 - .L_383)


	//   ....[0]....
.L_383:
        /*007c*/ 	.word	0xffffffff


	//   ....[1]....
        /*0080*/ 	.word	0xffffffff


	//   ....[2]....
        /*0084*/ 	.word	0xffffffff


	//   ....[3]....
        /*0088*/ 	.word	0xffffffff


	//   ....[4]....
        /*008c*/ 	.word	0xffffffff


	//   ....[5]....
        /*0090*/ 	.word	0xffffffff


	//   ....[6]....
        /*0094*/ 	.word	0xffffffff


	//   ....[7]....
        /*0098*/ 	.word	0xffffffff


	//   ....[8]....
        /*009c*/ 	.word	0xffffffff


	//   ....[9]....
        /*00a0*/ 	.word	0xffffffff


	//   ....[10]....
        /*00a4*/ 	.word	0xffffffff


	//   ....[11]....
        /*00a8*/ 	.word	0xffffffff


	//   ....[12]....
        /*00ac*/ 	.word	0xffffffff


	//   ....[13]....
        /*00b0*/ 	.word	0xffffffff


	//   ....[14]....
        /*00b4*/ 	.word	0xffffffff


	//   ....[15]....
        /*00b8*/ 	.word	0xffffffff


	//   ....[16]....
        /*00bc*/ 	.word	0xffffffff


	//   ....[17]....
        /*00c0*/ 	.word	0x0500000f


	//   ....[18]....
        /*00c4*/ 	.word	0x0500000f


	//   ....[19]....
        /*00c8*/ 	.word	0x0500000f


	//   ....[20]....
        /*00cc*/ 	.word	0x0500000f


	//   ....[21]....
        /*00d0*/ 	.word	0x0500000f


	//   ....[22]....
        /*00d4*/ 	.word	0x0500000f


	//----- nvinfo : EIATTR_COOP_GROUP_INSTR_OFFSETS
	.align		4
.L_384:
        /*00d8*/ 	.byte	0x04, 0x28
        /*00da*/ 	.short	(.L_386 - .L_385)


	//   ....[0]....
.L_385:
        /*00dc*/ 	.word	0x00000060


	//   ....[1]....
        /*00e0*/ 	.word	0x00000190


	//   ....[2]....
        /*00e4*/ 	.word	0x00000220


	//   ....[3]....
        /*00e8*/ 	.word	0x000003a0


	//   ....[4]....
        /*00ec*/ 	.word	0x00000610


	//   ....[5]....
        /*00f0*/ 	.word	0x00001360


	//   ....[6]....
        /*00f4*/ 	.word	0x00004f30


	//   ....[7]....
        /*00f8*/ 	.word	0x000050c0


	//   ....[8]....
        /*00fc*/ 	.word	0x00005390


	//   ....[9]....
        /*0100*/ 	.word	0x00005520


	//   ....[10]....
        /*0104*/ 	.word	0x00005630


	//   ....[11]....
        /*0108*/ 	.word	0x00005fb0


	//   ....[12]....
        /*010c*/ 	.word	0x00006240


	//   ....[13]....
        /*0110*/ 	.word	0x00006480


	//   ....[14]....
        /*0114*/ 	.word	0x000066b0


	//   ....[15]....
        /*0118*/ 	.word	0x00006960


	//   ....[16]....
        /*011c*/ 	.word	0x00006c90


	//   ....[17]....
        /*0120*/ 	.word	0x00009080


	//   ....[18]....
        /*0124*/ 	.word	0x000091d0


	//   ....[19]....
        /*0128*/ 	.word	0x00009240


	//   ....[20]....
        /*012c*/ 	.word	0x000092b0


	//   ....[21]....
        /*0130*/ 	.word	0x00009320


	//   ....[22]....
        /*0134*/ 	.word	0x00009390


	//----- nvinfo : EIATTR_REG_RECONFIG
	.align		4
.L_386:
        /*0138*/ 	.byte	0x01, 0x54
	.zero		2


	//----- nvinfo : EIATTR_SYSCALL_OFFSETS
	.align		4
        /*013c*/ 	.byte	0x04, 0x46
        /*013e*/ 	.short	(.L_388 - .L_387)


	//   ....[0]....
.L_387:
        /*0140*/ 	.word	0x00000fa0


	//   ....[1]....
        /*0144*/ 	.word	0x00001090


	//   ....[2]....
        /*0148*/ 	.word	0x000011f0


	//   ....[3]....
        /*014c*/ 	.word	0x000012e0


	//----- nvinfo : EIATTR_MBARRIER_INSTR_OFFSETS
	.align		4
.L_388:
        /*0150*/ 	.byte	0x04, 0x39
        /*0152*/ 	.short	(.L_390 - .L_389)


	//   ....[0]....
.L_389:
        /*0154*/ 	.word	0x00000260
        /*0158*/ 	.word	0x000000ff
        /*015c*/ 	.word	0x00030800
        /*0160*/ 	.short	0x0100
        /*0162*/ 	.byte	0x06
	.zero		1


	//   ....[1]....
        /*0164*/ 	.word	0x00000350
        /*0168*/ 	.word	0x000000ff
        /*016c*/ 	.word	0x00030810
        /*0170*/ 	.short	0x0100
        /*0172*/ 	.byte	0x08
	.zero		1


	//   ....[2]....
        /*0174*/ 	.word	0x00000360
        /*0178*/ 	.word	0x000000ff
        /*017c*/ 	.word	0x00030820
        /*0180*/ 	.short	0x0100
        /*0182*/ 	.byte	0x08
	.zero		1


	//   ....[3]....
        /*0184*/ 	.word	0x00000370
        /*0188*/ 	.word	0x000000ff
        /*018c*/ 	.word	0x00030818
        /*0190*/ 	.short	0x0100
        /*0192*/ 	.byte	0x08
	.zero		1


	//   ....[4]....
        /*0194*/ 	.word	0x00000380
        /*0198*/ 	.word	0x000000ff
        /*019c*/ 	.word	0x00030828
        /*01a0*/ 	.short	0x0100
        /*01a2*/ 	.byte	0x08
	.zero		1


	//   ....[5]....
        /*01a4*/ 	.word	0x000004b0
        /*01a8*/ 	.word	0x000000ff
        /*01ac*/ 	.word	0x00030830
        /*01b0*/ 	.short	0x0100
        /*01b2*/ 	.byte	0x08
	.zero		1


	//   ....[6]....
        /*01b4*/ 	.word	0x000004c0
        /*01b8*/ 	.word	0x000000ff
        /*01bc*/ 	.word	0x00030840
        /*01c0*/ 	.short	0x0100
        /*01c2*/ 	.byte	0x08
	.zero		1


	//   ....[7]....
        /*01c4*/ 	.word	0x000004d0
        /*01c8*/ 	.word	0x000000ff
        /*01cc*/ 	.word	0x00030838
        /*01d0*/ 	.short	0x0100
        /*01d2*/ 	.byte	0x08
	.zero		1


	//   ....[8]....
        /*01d4*/ 	.word	0x000004e0
        /*01d8*/ 	.word	0x000000ff
        /*01dc*/ 	.word	0x00030848
        /*01e0*/ 	.short	0x0100
        /*01e2*/ 	.byte	0x08
	.zero		1


	//   ....[9]....
        /*01e4*/ 	.word	0x000013b0
        /*01e8*/ 	.word	0x00000010
        /*01ec*/ 	.word	0x00030800
        /*01f0*/ 	.short	0x010a
        /*01f2*/ 	.byte	0x3f
	.zero		1


	//   ....[10]....
        /*01f4*/ 	.word	0x00001620
        /*01f8*/ 	.word	0x00000010
        /*01fc*/ 	.word	0x00030800
        /*0200*/ 	.short	0x010a
        /*0202*/ 	.byte	0x3f
	.zero		1


	//   ....[11]....
        /*0204*/ 	.word	0x00001b30
        /*0208*/ 	.word	0x00000002
        /*020c*/ 	.word	0x00030810
        /*0210*/ 	.short	0x010a
        /*0212*/ 	.byte	0x3f
	.zero		1


	//   ....[12]....
        /*0214*/ 	.word	0x00001b70
        /*0218*/ 	.word	0x00000002
        /*021c*/ 	.word	0x00030810
        /*0220*/ 	.short	0x010a
        /*0222*/ 	.byte	0x3f
	.zero		1


	//   ....[13]....
        /*0224*/ 	.word	0x000020a0
        /*0228*/ 	.word	0x00000002
        /*022c*/ 	.word	0x00030830
        /*0230*/ 	.short	0x010a
        /*0232*/ 	.byte	0x3f
	.zero		1


	//   ....[14]....
        /*0234*/ 	.word	0x00002120
        /*0238*/ 	.word	0x00000002
        /*023c*/ 	.word	0x00030830
        /*0240*/ 	.short	0x010a
        /*0242*/ 	.byte	0x3f
	.zero		1


	//   ....[15]....
        /*0244*/ 	.word	0x000040a0
        /*0248*/ 	.word	0x00000000
        /*024c*/ 	.word	0x00000000
        /*0250*/ 	.short	0x0101
        /*0252*/ 	.byte	0x3f
	.zero		1


	//   ....[16]....
        /*0254*/ 	.word	0x000043b0
        /*0258*/ 	.word	0x00000002
        /*025c*/ 	.word	0x00000000
        /*0260*/ 	.short	0x0101
        /*0262*/ 	.byte	0x3f
	.zero		1


	//   ....[17]....
        /*0264*/ 	.word	0x000075d0
        /*0268*/ 	.word	0x0000000c
        /*026c*/ 	.word	0x00030820
        /*0270*/ 	.short	0x010a
        /*0272*/ 	.byte	0x3f
	.zero		1


	//   ....[18]....
        /*0274*/ 	.word	0x00007bb0
        /*0278*/ 	.word	0x0000000c
        /*027c*/ 	.word	0x00030840
        /*0280*/ 	.short	0x010a
        /*0282*/ 	.byte	0x3f
	.zero		1


	//   ....[19]....
        /*0284*/ 	.word	0x00007e60
        /*0288*/ 	.word	0x0000000c
        /*028c*/ 	.word	0x00030828
        /*0290*/ 	.short	0x010a
        /*0292*/ 	.byte	0x3f
	.zero		1


	//   ....[20]....
        /*0294*/ 	.word	0x00008090
        /*0298*/ 	.word	0x0000000c
        /*029c*/ 	.word	0x00030848
        /*02a0*/ 	.short	0x010a
        /*02a2*/ 	.byte	0x3f
	.zero		1


	//   ....[21]....
        /*02a4*/ 	.word	0x00008310
        /*02a8*/ 	.word	0x0000000c
        /*02ac*/ 	.word	0x00030820
        /*02b0*/ 	.short	0x010a
        /*02b2*/ 	.byte	0x3f
	.zero		1


	//   ....[22]....
        /*02b4*/ 	.word	0x000085a0
        /*02b8*/ 	.word	0x0000000c
        /*02bc*/ 	.word	0x00030840
        /*02c0*/ 	.short	0x010a
        /*02c2*/ 	.byte	0x3f
	.zero		1


	//   ....[23]....
        /*02c4*/ 	.word	0x00008820
        /*02c8*/ 	.word	0x0000000c
        /*02cc*/ 	.word	0x00030828
        /*02d0*/ 	.short	0x010a
        /*02d2*/ 	.byte	0x3f
	.zero		1


	//   ....[24]....
        /*02d4*/ 	.word	0x00008a80
        /*02d8*/ 	.word	0x00000004
        /*02dc*/ 	.word	0x00030840
        /*02e0*/ 	.short	0x010a
        /*02e2*/ 	.byte	0x3f
	.zero		1


	//   ....[25]....
        /*02e4*/ 	.word	0x00008f00
        /*02e8*/ 	.word	0x00000007
        /*02ec*/ 	.word	0x00000000
        /*02f0*/ 	.short	0x010a
        /*02f2*/ 	.byte	0x3f
	.zero		1


	//   ....[26]....
        /*02f4*/ 	.word	0x00008f50
        /*02f8*/ 	.word	0x0000000b
        /*02fc*/ 	.word	0x00000000
        /*0300*/ 	.short	0x010a
        /*0302*/ 	.byte	0x3f
	.zero		1


	//   ....[27]....
        /*0304*/ 	.word	0x00008fb0
        /*0308*/ 	.word	0x00000009
        /*030c*/ 	.word	0x00000000
        /*0310*/ 	.short	0x010a
        /*0312*/ 	.byte	0x3f
	.zero		1


	//   ....[28]....
        /*0314*/ 	.word	0x00008fe0
        /*0318*/ 	.word	0x00000003
        /*031c*/ 	.word	0x00000000
        /*0320*/ 	.short	0x010a
        /*0322*/ 	.byte	0x3f
	.zero		1


	//   ....[29]....
        /*0324*/ 	.word	0x000090b0
        /*0328*/ 	.word	0x00000010
        /*032c*/ 	.word	0x00030800
        /*0330*/ 	.short	0x010a
        /*0332*/ 	.byte	0x3f
	.zero		1


	//   ....[30]....
        /*0334*/ 	.word	0x00009100
        /*0338*/ 	.word	0x00000002
        /*033c*/ 	.word	0x00030810
        /*0340*/ 	.short	0x010a
        /*0342*/ 	.byte	0x3f
	.zero		1


	//   ....[31]....
        /*0344*/ 	.word	0x00009150
        /*0348*/ 	.word	0x00000002
        /*034c*/ 	.word	0x00030830
        /*0350*/ 	.short	0x010a
        /*0352*/ 	.byte	0x3f
	.zero		1


	//   ....[32]....
        /*0354*/ 	.word	0x000093d0
        /*0358*/ 	.word	0x0000000c
        /*035c*/ 	.word	0x00030820
        /*0360*/ 	.short	0x010a
        /*0362*/ 	.byte	0x3f
	.zero		1


	//   ....[33]....
        /*0364*/ 	.word	0x00009420
        /*0368*/ 	.word	0x0000000c
        /*036c*/ 	.word	0x00030840
        /*0370*/ 	.short	0x010a
        /*0372*/ 	.byte	0x3f
	.zero		1


	//   ....[34]....
        /*0374*/ 	.word	0x00009470
        /*0378*/ 	.word	0x0000000c
        /*037c*/ 	.word	0x00030828
        /*0380*/ 	.short	0x010a
        /*0382*/ 	.byte	0x3f
	.zero		1


	//   ....[35]....
        /*0384*/ 	.word	0x000094c0
        /*0388*/ 	.word	0x0000000c
        /*038c*/ 	.word	0x00030848
        /*0390*/ 	.short	0x010a
        /*0392*/ 	.byte	0x3f
	.zero		1


	//   ....[36]....
        /*0394*/ 	.word	0x00009520
        /*0398*/ 	.word	0x0000000c
        /*039c*/ 	.word	0x00030820
        /*03a0*/ 	.short	0x010a
        /*03a2*/ 	.byte	0x3f
	.zero		1


	//   ....[37]....
        /*03a4*/ 	.word	0x00009570
        /*03a8*/ 	.word	0x0000000c
        /*03ac*/ 	.word	0x00030840
        /*03b0*/ 	.short	0x010a
        /*03b2*/ 	.byte	0x3f
	.zero		1


	//   ....[38]....
        /*03b4*/ 	.word	0x000095c0
        /*03b8*/ 	.word	0x0000000c
        /*03bc*/ 	.word	0x00030828
        /*03c0*/ 	.short	0x010a
        /*03c2*/ 	.byte	0x3f
	.zero		1


	//   ....[39]....
        /*03c4*/ 	.word	0x00009610
        /*03c8*/ 	.word	0x00000004
        /*03cc*/ 	.word	0x00030840
        /*03d0*/ 	.short	0x010a
        /*03d2*/ 	.byte	0x3f
	.zero		1


	//   ....[40]....
        /*03d4*/ 	.word	0x000096f0
        /*03d8*/ 	.word	0x00000007
        /*03dc*/ 	.word	0x00000000
        /*03e0*/ 	.short	0x010a
        /*03e2*/ 	.byte	0x3f
	.zero		1


	//   ....[41]....
        /*03e4*/ 	.word	0x00009740
        /*03e8*/ 	.word	0x0000000b
        /*03ec*/ 	.word	0x00000000
        /*03f0*/ 	.short	0x010a
        /*03f2*/ 	.byte	0x3f
	.zero		1


	//   ....[42]....
        /*03f4*/ 	.word	0x00009790
        /*03f8*/ 	.word	0x00000009
        /*03fc*/ 	.word	0x00000000
        /*0400*/ 	.short	0x010a
        /*0402*/ 	.byte	0x3f
	.zero		1


	//----- nvinfo : EIATTR_NUM_MBARRIERS
	.align		4
.L_390:
        /*0404*/ 	.byte	0x03, 0x38
        /*0406*/ 	.short	0x0009


	//----- nvinfo : EIATTR_EXIT_INSTR_OFFSETS
	.align		4
        /*0408*/ 	.byte	0x04, 0x1c
        /*040a*/ 	.short	(.L_392 - .L_391)


	//   ....[0]....
.L_391:
        /*040c*/ 	.word	0x00009030


	//----- nvinfo : EIATTR_MAX_THREADS
	.align		4
.L_392:
        /*0410*/ 	.byte	0x04, 0x05
        /*0412*/ 	.short	(.L_394 - .L_393)
.L_393:
        /*0414*/ 	.word	0x00000180
        /*0418*/ 	.word	0x00000001
        /*041c*/ 	.word	0x00000001


	//----- nvinfo : EIATTR_CRS_STACK_SIZE
	.align		4
.L_394:
        /*0420*/ 	.byte	0x04, 0x1e
        /*0422*/ 	.short	(.L_396 - .L_395)
.L_395:
        /*0424*/ 	.word	0x00000000


	//----- nvinfo : EIATTR_CBANK_PARAM_SIZE
	.align		4
.L_396:
        /*0428*/ 	.byte	0x03, 0x19
        /*042a*/ 	.short	0x06f0


	//----- nvinfo : EIATTR_PARAM_CBANK
	.align		4
        /*042c*/ 	.byte	0x04, 0x0a
        /*042e*/ 	.short	(.L_398 - .L_397)
	.align		4
.L_397:
        /*0430*/ 	.word	index@(.nv.constant0._ZN7cutlass13device_kernelIN5flash11enable_sm90INS1_16FlashAttnBwdSm90INS1_25CollectiveMainloopBwdSm90ILi2ELi2ELi2EN4cute5tupleIJNS5_1CILi1EEES8_S8_EEENS6_IJNS7_ILi64EEENS7_ILi128EEESB_EEENS_6half_tEfNS_4arch4Sm90ELb0ELb0ELb1ELb1ELb1ELb1ELb0ELb0ELi2ELi1ELi2ELi1ELb0EEENS1_24CollectiveEpilogueBwdGQAISC_fSF_Li256ELb1ELb1EEENS1_19SingleTileSchedulerILb1ELb0ELb0ELi128EEEEEEEEEvNT_6ParamsE)
        /*0434*/ 	.short	0x0210
        /*0436*/ 	.short	0x06f0


	//----- nvinfo : EIATTR_SW_WAR
	.align		4
.L_398:
        /*0438*/ 	.byte	0x04, 0x36
        /*043a*/ 	.short	(.L_400 - .L_399)
.L_399:
        /*043c*/ 	.word	0x00000008
.L_400:


//--------------------- .nv.info._ZN7cutlass13device_kernelIN5flash11enable_sm90INS1_16FlashAttnBwdSm90INS1_25CollectiveMainloopBwdSm90ILi2ELi2ELi2EN4cute5tupleIJNS5_1CILi1EEES8_S8_EEENS6_IJNS7_ILi64EEENS7_ILi128EEESB_EEENS_6half_tEfNS_4arch4Sm90ELb0ELb1ELb1ELb0ELb0ELb1ELb0ELb0ELi2ELi1ELi2ELi1ELb0EEENS1_21CollectiveEpilogueBwdISC_SD_SF_Li256ELb0ELb0ELi1EEENS1_19SingleTileSchedulerILb0ELb0ELb0ELi128EEEEEEEEEvNT_6ParamsE --------------------------
	.section	.nv.info._ZN7cutlass13device_kernelIN5flash11enable_sm90INS1_16FlashAttnBwdSm90INS1_25CollectiveMainloopBwdSm90ILi2ELi2ELi2EN4cute5tupleIJNS5_1CILi1EEES8_S8_EEENS6_IJNS7_ILi64EEENS7_ILi128EEESB_EEENS_6half_tEfNS_4arch4Sm90ELb0ELb1ELb1ELb0ELb0ELb1ELb0ELb0ELi2ELi1ELi2ELi1ELb0EEENS1_21CollectiveEpilogueBwdISC_SD_SF_Li256ELb0ELb0ELi1EEENS1_19SingleTileSchedulerILb0ELb0ELb0ELi128EEEEEEEEEvNT_6ParamsE,"",@"SHT_CUDA_INFO"
	.sectionflags	@""
	.align	4


	//----- nvinfo : EIATTR_CUDA_API_VERSION
	.align		4
        /*0000*/ 	.byte	0x04, 0x37
        /*0002*/ 	.short	(.L_402 - .L_401)
.L_401:
        /*0004*/ 	.word	0x00000082


	//----- nvinfo : EIATTR_KPARAM_INFO
	.align		4
.L_402:
        /*0008*/ 	.byte	0x04, 0x17
        /*000a*/ 	.short	(.L_404 - .L_403)
.L_403:
        /*000c*/ 	.word	0x00000000
        /*0010*/ 	.short	0x0000
        /*0012*/ 	.short	0x0070
        /*0014*/ 	.byte	0x00, 0xf0, 0x01, 0x24


	//----- nvinfo : EIATTR_SPARSE_MMA_MASK
	.align		4
.L_404:
        /*0018*/ 	.byte	0x03, 0x50
        /*001a*/ 	.short	0x0000


	//----- nvinfo : EIATTR_MAXREG_COUNT
	.align		4
        /*001c*/ 	.byte	0x03, 0x1b
        /*001e*/ 	.short	0x00a8


	//----- nvinfo : EIATTR_NUM_BARRIERS
	.align		4
        /*0020*/ 	.byte	0x02, 0x4c
        /*0022*/ 	.byte	0x10
	.zero		1


	//----- nvinfo : EIATTR_EXTERNS
	.align		4
        /*0024*/ 	.byte	0x04, 0x0f
        /*0026*/ 	.short	(.L_406 - .L_405)


	//   ....[0]....
	.align		4
.L_405:
        /*0028*/ 	.word	index@(__assertfail)


	//----- nvinfo : EIATTR_ANNOTATIONS
	.align		4
.L_406:
        /*002c*/ 	.byte	0x04, 0x55
        /*002e*/ 	.short	(.L_408 - .L_407)


	//   ....[0]....
.L_407:
        /*0030*/ 	.word	0x00000001
        /*0034*/ 	.byte	0x60, 0x15, 0x00, 0x00, 0x01, 0x00, 0x00, 0x00, 0x30, 0x24, 0x00, 0x00, 0x01, 0x00, 0x00, 0x00
        /*0044*/ 	.byte	0x00, 0x37, 0x00, 0x00, 0x01, 0x00, 0x00, 0x00, 0x90, 0x37, 0x00, 0x00, 0x01, 0x00, 0x00, 0x00
        /*0054*/ 	.byte	0x30, 0x86, 0x00, 0x00, 0x01, 0x00, 0x00, 0x00, 0x20, 0x88, 0x00, 0x00, 0x01, 0x00, 0x00, 0x00
        /*0064*/ 	.byte	0x10, 0x93, 0x00, 0x00, 0x01, 0x00, 0x00, 0x00, 0x30, 0x93, 0x00, 0x00, 0x01, 0x00, 0x00, 0x00
        /*0074*/ 	.byte	0xd0, 0x97, 0x00, 0x00


	//----- nvinfo : EIATTR_MERCURY_ISA_VERSION
	.align		4
.L_408:
        /*0078*/ 	.byte	0x03, 0x5f
        /*007a*/ 	.short	0x0101


	//----- nvinfo : EIATTR_INT_WARP_WIDE_INSTR_OFFSETS
	.align		4
        /*007c*/ 	.byte	0x04, 0x31
        /*007e*/ 	.short	(.L_410 - .L_409)


	//   ....[0]....
.L_409:
        /*0080*/ 	.word	0x000001f0


	//   ....[1]....
        /*0084*/ 	.word	0x00000220


	//----- nvinfo : EIATTR_COOP_GROUP_MASK_REGIDS
	.align		4
.L_410:
        /*0088*/ 	.byte	0x04, 0x29
        /*008a*/ 	.short	(.L_412 - .L_411)


	//   ....[0]....
.L_411:
        /*008c*/ 	.word	0xffffffff


	//   ....[1]....
        /*0090*/ 	.word	0xffffffff


	//   ....[2]....
        /*0094*/ 	.word	0xffffffff


	//   ....[3]....
        /*0098*/ 	.word	0xffffffff


	//   ....[4]....
        /*009c*/ 	.word	0xffffffff


	//   ....[5]....
        /*00a0*/ 	.word	0xffffffff


	//   ....[6]....
        /*00a4*/ 	.word	0xffffffff


	//   ....[7]....
        /*00a8*/ 	.word	0xffffffff


	//   ....[8]....
        /*00ac*/ 	.word	0x0500000f


	//----- nvinfo : EIATTR_COOP_GROUP_INSTR_OFFSETS
	.align		4
.L_412:
        /*00b0*/ 	.byte	0x04, 0x28
        /*00b2*/ 	.short	(.L_414 - .L_413)


	//   ....[0]....
.L_413:
        /*00b4*/ 	.word	0x00000070


	//   ....[1]....
        /*00b8*/ 	.word	0x00000200


	//   ....[2]....
        /*00bc*/ 	.word	0x00000250


	//   ....[3]....
        /*00c0*/ 	.word	0x00000440


	//   ....[4]....
        /*00c4*/ 	.word	0x00000660


	//   ....[5]....
        /*00c8*/ 	.word	0x000011e0


	//   ....[6]....
        /*00cc*/ 	.word	0x000054d0


	//   ....[7]....
        /*00d0*/ 	.word	0x00007020


	//   ....[8]....
        /*00d4*/ 	.word	0x00009e90


	//----- nvinfo : EIATTR_REG_RECONFIG
	.align		4
.L_414:
        /*00d8*/ 	.byte	0x01, 0x54
	.zero		2


	//----- nvinfo : EIATTR_SYSCALL_OFFSETS
	.align		4
        /*00dc*/ 	.byte	0x04, 0x46
        /*00de*/ 	.short	(.L_416 - .L_415)


	//   ....[0]....
.L_415:
        /*00e0*/ 	.word	0x00000e20


	//   ....[1]....
        /*00e4*/ 	.word	0x00000f10


	//   ....[2]....
        /*00e8*/ 	.word	0x00001070


	//   ....[3]....
        /*00ec*/ 	.word	0x00001160


	//   ....[4]....
        /*00f0*/ 	.word	0x00004e40


	//   ....[5]....
        /*00f4*/ 	.word	0x00004f80


	//   ....[6]....
        /*00f8*/ 	.word	0x000050a0


	//   ....[7]....
        /*00fc*/ 	.word	0x000051c0


	//----- nvinfo : EIATTR_MBARRIER_INSTR_OFFSETS
	.align		4
.L_416:
        /*0100*/ 	.byte	0x04, 0x39
        /*0102*/ 	.short	(.L_418 - .L_417)


	//   ....[0]....
.L_417:
        /*0104*/ 	.word	0x000002f0
        /*0108*/ 	.word	0x000000ff
        /*010c*/ 	.word	0x00030800
        /*0110*/ 	.short	0x0100
        /*0112*/ 	.byte	0x06
	.zero		1


	//   ....[1]....
        /*0114*/ 	.word	0x000003f0
        /*0118*/ 	.word	0x000000ff
        /*011c*/ 	.word	0x00030810
        /*0120*/ 	.short	0x0100
        /*0122*/ 	.byte	0x08
	.zero		1


	//   ....[2]....
        /*0124*/ 	.word	0x00000400
        /*0128*/ 	.word	0x000000ff
        /*012c*/ 	.word	0x00030820
        /*0130*/ 	.short	0x0100
        /*0132*/ 	.byte	0x08
	.zero		1


	//   ....[3]....
        /*0134*/ 	.word	0x00000410
        /*0138*/ 	.word	0x000000ff
        /*013c*/ 	.word	0x00030818
        /*0140*/ 	.short	0x0100
        /*0142*/ 	.byte	0x08
	.zero		1


	//   ....[4]....
        /*0144*/ 	.word	0x00000420
        /*0148*/ 	.word	0x000000ff
        /*014c*/ 	.word	0x00030828
        /*0150*/ 	.short	0x0100
        /*0152*/ 	.byte	0x08
	.zero		1


	//   ....[5]....
        /*0154*/ 	.word	0x00000550
        /*0158*/ 	.word	0x000000ff
        /*015c*/ 	.word	0x00030830
        /*0160*/ 	.short	0x0100
        /*0162*/ 	.byte	0x08
	.zero		1


	//   ....[6]....
        /*0164*/ 	.word	0x00000560
        /*0168*/ 	.word	0x000000ff
        /*016c*/ 	.word	0x00030840
        /*0170*/ 	.short	0x0100
        /*0172*/ 	.byte	0x08
	.zero		1


	//   ....[7]....
        /*0174*/ 	.word	0x00000570
        /*0178*/ 	.word	0x000000ff
        /*017c*/ 	.word	0x00030838
        /*0180*/ 	.short	0x0100
        /*0182*/ 	.byte	0x08
	.zero		1


	//   ....[8]....
        /*0184*/ 	.word	0x00000580
        /*0188*/ 	.word	0x000000ff
        /*018c*/ 	.word	0x00030848
        /*0190*/ 	.short	0x0100
        /*0192*/ 	.byte	0x08
	.zero		1


	//   ....[9]....
        /*0194*/ 	.word	0x00001210
        /*0198*/ 	.word	0x00000010
        /*019c*/ 	.word	0x00030800
        /*01a0*/ 	.short	0x010a
        /*01a2*/ 	.byte	0x3f
	.zero		1


	//   ....[10]....
        /*01a4*/ 	.word	0x00001340
        /*01a8*/ 	.word	0x00000010
        /*01ac*/ 	.word	0x00030800
        /*01b0*/ 	.short	0x010a
        /*01b2*/ 	.byte	0x3f
	.zero		1


	//   ....[11]....
        /*01b4*/ 	.word	0x00001a30
        /*01b8*/ 	.word	0x00000000
        /*01bc*/ 	.word	0x00030810
        /*01c0*/ 	.short	0x010a
        /*01c2*/ 	.byte	0x3f
	.zero		1


	//   ....[12]....
        /*01c4*/ 	.word	0x00001a70
        /*01c8*/ 	.word	0x00000000
        /*01cc*/ 	.word	0x00030810
        /*01d0*/ 	.short	0x010a
        /*01d2*/ 	.byte	0x3f
	.zero		1


	//   ....[13]....
        /*01d4*/ 	.word	0x00001fd0
        /*01d8*/ 	.word	0x00000000
        /*01dc*/ 	.word	0x00030830
        /*01e0*/ 	.short	0x010a
        /*01e2*/ 	.byte	0x3f
	.zero		1


	//   ....[14]....
        /*01e4*/ 	.word	0x00002320
        /*01e8*/ 	.word	0x00000000
        /*01ec*/ 	.word	0x00030830
        /*01f0*/ 	.short	0x010a
        /*01f2*/ 	.byte	0x3f
	.zero		1


	//   ....[15]....
        /*01f4*/ 	.word	0x00004550
        /*01f8*/ 	.word	0x00000006
        /*01fc*/ 	.word	0x00000000
        /*0200*/ 	.short	0x0101
        /*0202*/ 	.byte	0x3f
	.zero		1


	//   ....[16]....
        /*0204*/ 	.word	0x00004870
        /*0208*/ 	.word	0x00000000
        /*020c*/ 	.word	0x00000000
        /*0210*/ 	.short	0x0101
        /*0212*/ 	.byte	0x3f
	.zero		1


	//   ....[17]....
        /*0214*/ 	.word	0x00008170
        /*0218*/ 	.word	0x00000010
        /*021c*/ 	.word	0x00030820
        /*0220*/ 	.short	0x010a
        /*0222*/ 	.byte	0x3f
	.zero		1


	//   ....[18]....
        /*0224*/ 	.word	0x000088b0
        /*0228*/ 	.word	0x00000010
        /*022c*/ 	.word	0x00030840
        /*0230*/ 	.short	0x010a
        /*0232*/ 	.byte	0x3f
	.zero		1


	//   ....[19]....
        /*0234*/ 	.word	0x00008b50
        /*0238*/ 	.word	0x00000010
        /*023c*/ 	.word	0x00030828
        /*0240*/ 	.short	0x010a
        /*0242*/ 	.byte	0x3f
	.zero		1


	//   ....[20]....
        /*0244*/ 	.word	0x00008df0
        /*0248*/ 	.word	0x00000010
        /*024c*/ 	.word	0x00030848
        /*0250*/ 	.short	0x010a
        /*0252*/ 	.byte	0x3f
	.zero		1


	//   ....[21]....
        /*0254*/ 	.word	0x00009040
        /*0258*/ 	.word	0x00000010
        /*025c*/ 	.word	0x00030820
        /*0260*/ 	.short	0x010a
        /*0262*/ 	.byte	0x3f
	.zero		1


	//   ....[22]....
        /*0264*/ 	.word	0x00009360
        /*0268*/ 	.word	0x00000010
        /*026c*/ 	.word	0x00030840
        /*0270*/ 	.short	0x010a
        /*0272*/ 	.byte	0x3f
	.zero		1


	//   ....[23]....
        /*0274*/ 	.word	0x000095d0
        /*0278*/ 	.word	0x00000010
        /*027c*/ 	.word	0x00030828
        /*0280*/ 	.short	0x010a
        /*0282*/ 	.byte	0x3f
	.zero		1


	//   ....[24]....
        /*0284*/ 	.word	0x000098c0
        /*0288*/ 	.word	0x00000003
        /*028c*/ 	.word	0x00030840
        /*0290*/ 	.short	0x010a
        /*0292*/ 	.byte	0x3f
	.zero		1


	//   ....[25]....
        /*0294*/ 	.word	0x00009d00
        /*0298*/ 	.word	0x00000006
        /*029c*/ 	.word	0x00000000
        /*02a0*/ 	.short	0x010a
        /*02a2*/ 	.byte	0x3f
	.zero		1


	//   ....[26]....
        /*02a4*/ 	.word	0x00009d60
        /*02a8*/ 	.word	0x00000003
        /*02ac*/ 	.word	0x00000000
        /*02b0*/ 	.short	0x010a
        /*02b2*/ 	.byte	0x3f
	.zero		1


	//   ....[27]....
        /*02b4*/ 	.word	0x00009dc0
        /*02b8*/ 	.word	0x00000000
        /*02bc*/ 	.word	0x00000000
        /*02c0*/ 	.short	0x010a
        /*02c2*/ 	.byte	0x3f
	.zero		1


	//   ....[28]....
        /*02c4*/ 	.word	0x00009df0
        /*02c8*/ 	.word	0x00000003
        /*02cc*/ 	.word	0x00000000
        /*02d0*/ 	.short	0x010a
        /*02d2*/ 	.byte	0x3f
	.zero		1


	//   ....[29]....
        /*02d4*/ 	.word	0x00009ef0
        /*02d8*/ 	.word	0x0000000c
        /*02dc*/ 	.word	0x00030800
        /*02e0*/ 	.short	0x010a
        /*02e2*/ 	.byte	0x3f
	.zero		1


	//   ....[30]....
        /*02e4*/ 	.word	0x00009f40
        /*02e8*/ 	.word	0x00000000
        /*02ec*/ 	.word	0x00030810
        /*02f0*/ 	.short	0x010a
        /*02f2*/ 	.byte	0x3f
	.zero		1


	//   ....[31]....
        /*02f4*/ 	.word	0x00009f90
        /*02f8*/ 	.word	0x00000000
        /*02fc*/ 	.word	0x00030830
        /*0300*/ 	.short	0x010a
        /*0302*/ 	.byte	0x3f
	.zero		1


	//   ....[32]....
        /*0304*/ 	.word	0x00009fe0
        /*0308*/ 	.word	0x00000010
        /*030c*/ 	.word	0x00030820
        /*0310*/ 	.short	0x010a
        /*0312*/ 	.byte	0x3f
	.zero		1


	//   ....[33]....
        /*0314*/ 	.word	0x0000a030
        /*0318*/ 	.word	0x00000010
        /*031c*/ 	.word	0x00030840
        /*0320*/ 	.short	0x010a
        /*0322*/ 	.byte	0x3f
	.zero		1


	//   ....[34]....
        /*0324*/ 	.word	0x0000a080
        /*0328*/ 	.word	0x00000010
        /*032c*/ 	.word	0x00030828
        /*0330*/ 	.short	0x010a
        /*0332*/ 	.byte	0x3f
	.zero		1


	//   ....[35]....
        /*0334*/ 	.word	0x0000a0d0
        /*0338*/ 	.word	0x00000010
        /*033c*/ 	.word	0x00030848
        /*0340*/ 	.short	0x010a
        /*0342*/ 	.byte	0x3f
	.zero		1


	//   ....[36]....
        /*0344*/ 	.word	0x0000a130
        /*0348*/ 	.word	0x00000010
        /*034c*/ 	.word	0x00030820
        /*0350*/ 	.short	0x010a
        /*0352*/ 	.byte	0x3f
	.zero		1


	//   ....[37]....
        /*0354*/ 	.word	0x0000a180
        /*0358*/ 	.word	0x00000010
        /*035c*/ 	.word	0x00030840
        /*0360*/ 	.short	0x010a
        /*0362*/ 	.byte	0x3f
	.zero		1


	//   ....[38]....
        /*0364*/ 	.word	0x0000a1d0
        /*0368*/ 	.word	0x00000010
        /*036c*/ 	.word	0x00030828
        /*0370*/ 	.short	0x010a
        /*0372*/ 	.byte	0x3f
	.zero		1


	//   ....[39]....
        /*0374*/ 	.word	0x0000a220
        /*0378*/ 	.word	0x00000003
        /*037c*/ 	.word	0x00030840
        /*0380*/ 	.short	0x010a
        /*0382*/ 	.byte	0x3f
	.zero		1


	//   ....[40]....
        /*0384*/ 	.word	0x0000a2f0
        /*0388*/ 	.word	0x00000006
        /*038c*/ 	.word	0x00000000
        /*0390*/ 	.short	0x010a
        /*0392*/ 	.byte	0x3f
	.zero		1


	//   ....[41]....
        /*0394*/ 	.word	0x0000a340
        /*0398*/ 	.word	0x00000003
        /*039c*/ 	.word	0x00000000
        /*03a0*/ 	.short	0x010a
        /*03a2*/ 	.byte	0x3f
	.zero		1


	//   ....[42]....
        /*03a4*/ 	.word	0x0000a390
        /*03a8*/ 	.word	0x00000000
        /*03ac*/ 	.word	0x00000000
        /*03b0*/ 	.short	0x010a
        /*03b2*/ 	.byte	0x3f
	.zero		1


	//----- nvinfo : EIATTR_NUM_MBARRIERS
	.align		4
.L_418:
        /*03b4*/ 	.byte	0x03, 0x38
        /*03b6*/ 	.short	0x0009


	//----- nvinfo : EIATTR_EXIT_INSTR_OFFSETS
	.align		4
        /*03b8*/ 	.byte	0x04, 0x1c
        /*03ba*/ 	.short	(.L_420 - .L_419)


	//   ....[0]....
.L_419:
        /*03bc*/ 	.word	0x00009e40


	//----- nvinfo : EIATTR_MAX_THREADS
	.align		4
.L_420:
        /*03c0*/ 	.byte	0x04, 0x05
        /*03c2*/ 	.short	(.L_422 - .L_421)
.L_421:
        /*03c4*/ 	.word	0x00000180
        /*03c8*/ 	.word	0x00000001
        /*03cc*/ 	.word	0x00000001


	//----- nvinfo : EIATTR_CRS_STACK_SIZE
	.align		4
.L_422:
        /*03d0*/ 	.byte	0x04, 0x1e
        /*03d2*/ 	.short	(.L_424 - .L_423)
.L_423:
        /*03d4*/ 	.word	0x00000000


	//----- nvinfo : EIATTR_CBANK_PARAM_SIZE
	.align		4
.L_424:
        /*03d8*/ 	.byte	0x03, 0x19
        /*03da*/ 	.short	0x0970


	//----- nvinfo : EIATTR_PARAM_CBANK
	.align		4
        /*03dc*/ 	.byte	0x04, 0x0a
        /*03de*/ 	.short	(.L_426 - .L_425)
	.align		4
.L_425:
        /*03e0*/ 	.word	index@(.nv.constant0._ZN7cutlass13device_kernelIN5flash11enable_sm90INS1_16FlashAttnBwdSm90INS1_25CollectiveMainloopBwdSm90ILi2ELi2ELi2EN4cute5tupleIJNS5_1CILi1EEES8_S8_EEENS6_IJNS7_ILi64EEENS7_ILi128EEESB_EEENS_6half_tEfNS_4arch4Sm90ELb0ELb1ELb1ELb0ELb0ELb1ELb0ELb0ELi2ELi1ELi2ELi1ELb0EEENS1_21CollectiveEpilogueBwdISC_SD_SF_Li256ELb0ELb0ELi1EEENS1_19SingleTileSchedulerILb0ELb0ELb0ELi128EEEEEEEEEvNT_6ParamsE)
        /*03e4*/ 	.short	0x0210
        /*03e6*/ 	.short	0x0970


	//----- nvinfo : EIATTR_SW_WAR
	.align		4
.L_426:
        /*03e8*/ 	.byte	0x04, 0x36
        /*03ea*/ 	.short	(.L_428 - .L_427)
.L_427:
        /*03ec*/ 	.word	0x00000008
.L_428:


//--------------------- .nv.info._ZN7cutlass13device_kernelIN5flash11enable_sm90INS1_16FlashAttnBwdSm90INS1_25CollectiveMainloopBwdSm90ILi2ELi2ELi2EN4cute5tupleIJNS5_1CILi1EEES8_S8_EEENS6_IJNS7_ILi64EEENS7_ILi128EEESB_EEENS_6half_tEfNS_4arch4Sm90ELb0ELb1ELb1ELb0ELb1ELb1ELb0ELb0ELi2ELi1ELi2ELi1ELb0EEENS1_21CollectiveEpilogueBwdISC_SD_SF_Li256ELb0ELb0ELi1EEENS1_19SingleTileSchedulerILb0ELb0ELb0ELi128EEEEEEEEEvNT_6ParamsE --------------------------
	.section	.nv.info._ZN7cutlass13device_kernelIN5flash11enable_sm90INS1_16FlashAttnBwdSm90INS1_25CollectiveMainloopBwdSm90ILi2ELi2ELi2EN4cute5tupleIJNS5_1CILi1EEES8_S8_EEENS6_IJNS7_ILi64EEENS7_ILi128EEESB_EEENS_6half_tEfNS_4arch4Sm90ELb0ELb1ELb1ELb0ELb1ELb1ELb0ELb0ELi2ELi1ELi2ELi1ELb0EEENS1_21CollectiveEpilogueBwdISC_SD_SF_Li256ELb0ELb0ELi1EEENS1_19SingleTileSchedulerILb0ELb0ELb0ELi128EEEEEEEEEvNT_6ParamsE,"",@"SHT_CUDA_INFO"
	.sectionflags	@""
	.align	4


	//----- nvinfo : EIATTR_CUDA_API_VERSION
	.align		4
        /*0000*/ 	.byte	0x04, 0x37
        /*0002*/ 	.short	(.L_430 - .L_429)
.L_429:
        /*0004*/ 	.word	0x00000082


	//----- nvinfo : EIATTR_KPARAM_INFO
	.align		4
.L_430:
        /*0008*/ 	.byte	0x04, 0x17
        /*000a*/ 	.short	(.L_432 - .L_431)
.L_431:
        /*000c*/ 	.word	0x00000000
        /*0010*/ 	.short	0x0000
        /*0012*/ 	.short	0x0070
        /*0014*/ 	.byte	0x00, 0xf0, 0x01, 0x24


	//----- nvinfo : EIATTR_SPARSE_MMA_MASK
	.align		4
.L_432:
        /*0018*/ 	.byte	0x03, 0x50
        /*001a*/ 	.short	0x0000


	//----- nvinfo : EIATTR_MAXREG_COUNT
	.align		4
        /*001c*/ 	.byte	0x03, 0x1b
        /*001e*/ 	.short	0x00a8


	//----- nvinfo : EIATTR_NUM_BARRIERS
	.align		4
        /*0020*/ 	.byte	0x02, 0x4c
        /*0022*/ 	.byte	0x10
	.zero		1


	//----- nvinfo : EIATTR_EXTERNS
	.align		4
        /*0024*/ 	.byte	0x04, 0x0f
        /*0026*/ 	.short	(.L_434 - .L_433)


	//   ....[0]....
	.align		4
.L_433:
        /*0028*/ 	.word	index@(__assertfail)


	//----- nvinfo : EIATTR_ANNOTATIONS
	.align		4
.L_434:
        /*002c*/ 	.byte	0x04, 0x55
        /*002e*/ 	.short	(.L_436 - .L_435)


	//   ....[0]....
.L_435:
        /*0030*/ 	.word	0x00000001
        /*0034*/ 	.byte	0x70, 0x15, 0x00, 0x00, 0x01, 0x00, 0x00, 0x00, 0x40, 0x24, 0x00, 0x00, 0x01, 0x00, 0x00, 0x00
        /*0044*/ 	.byte	0x10, 0x37, 0x00, 0x00, 0x01, 0x00, 0x00, 0x00, 0xa0, 0x37, 0x00, 0x00, 0x01, 0x00, 0x00, 0x00
        /*0054*/ 	.byte	0x30, 0x95, 0x00, 0x00, 0x01, 0x00, 0x00, 0x00, 0x20, 0x97, 0x00, 0x00, 0x01, 0x00, 0x00, 0x00
        /*0064*/ 	.byte	0x10, 0xa2, 0x00, 0x00, 0x01, 0x00, 0x00, 0x00, 0x30, 0xa2, 0x00, 0x00, 0x01, 0x00, 0x00, 0x00
        /*0074*/ 	.byte	0xd0, 0xa6, 0x00, 0x00


	//----- nvinfo : EIATTR_MERCURY_ISA_VERSION
	.align		4
.L_436:
        /*0078*/ 	.byte	0x03, 0x5f
        /*007a*/ 	.short	0x0101


	//----- nvinfo : EIATTR_INT_WARP_WIDE_INSTR_OFFSETS
	.align		4
        /*007c*/ 	.byte	0x04, 0x31
        /*007e*/ 	.short	(.L_438 - .L_437)


	//   ....[0]....
.L_437:
        /*0080*/ 	.word	0x000001f0


	//   ....[1]....
        /*0084*/ 	.word	0x00000220


	//   ....[2]....
        /*0088*/ 	.word	0x00007980


	//   ....[3]....
        /*008c*/ 	.word	0x00007f80


	//   ....[4]....
        /*0090*/ 	.word	0x00008430


	//   ....[5]....
        /*0094*/ 	.word	0x00008700


	//   ....[6]....
        /*0098*/ 	.word	0x00008960


	//   ....[7]....
        /*009c*/ 	.word	0x00008af0


	//----- nvinfo : EIATTR_COOP_GROUP_MASK_REGIDS
	.align		4
.L_438:
        /*00a0*/ 	.byte	0x04, 0x29
        /*00a2*/ 	.short	(.L_440 - .L_439)


	//   ....[0]....
.L_439:
        /*00a4*/ 	.word	0xffffffff


	//   ....[1]....
        /*00a8*/ 	.word	0xffffffff


	//   ....[2]....
        /*00ac*/ 	.word	0xffffffff


	//   ....[3]....
        /*00b0*/ 	.word	0xffffffff


	//   ....[4]....
        /*00b4*/ 	.word	0xffffffff


	//   ....[5]....
        /*00b8*/ 	.word	0xffffffff


	//   ....[6]....
        /*00bc*/ 	.word	0xffffffff


	//   ....[7]....
        /*00c0*/ 	.word	0xffffffff


	//   ....[8]....
        /*00c4*/ 	.word	0xffffffff


	//   ....[9]....
        /*00c8*/ 	.word	0xffffffff


	//   ....[10]....
        /*00cc*/ 	.word	0xffffffff


	//   ....[11]....
        /*00d0*/ 	.word	0xffffffff


	//   ....[12]....
        /*00d4*/ 	.word	0xffffffff


	//   ....[13]....
        /*00d8*/ 	.word	0xffffffff


	//   ....[14]....
        /*00dc*/ 	.word	0xffffffff


	//   ....[15]....
        /*00e0*/ 	.word	0xffffffff


	//   ....[16]....
        /*00e4*/ 	.word	0xffffffff


	//   ....[17]....
        /*00e8*/ 	.word	0x0500000f


	//   ....[18]....
        /*00ec*/ 	.word	0x0500000f


	//   ....[19]....
        /*00f0*/ 	.word	0x0500000f


	//   ....[20]....
        /*00f4*/ 	.word	0x0500000f


	//----- nvinfo : EIATTR_COOP_GROUP_INSTR_OFFSETS
	.align		4
.L_440:
        /*00f8*/ 	.byte	0x04, 0x28
        /*00fa*/ 	.short	(.L_442 - .L_441)


	//   ....[0]....
.L_441:
        /*00fc*/ 	.word	0x00000070


	//   ....[1]....
        /*0100*/ 	.word	0x00000200


	//   ....[2]....
        /*0104*/ 	.word	0x00000250


	//   ....[3]....
        /*0108*/ 	.word	0x00000440


	//   ....[4]....
        /*010c*/ 	.word	0x00000670


	//   ....[5]....
        /*0110*/ 	.word	0x000011f0


	//   ....[6]....
        /*0114*/ 	.word	0x000054e0


	//   ....[7]....
        /*0118*/ 	.word	0x00007020


	//   ....[8]....
        /*011c*/ 	.word	0x00007580


	//   ....[9]....
        /*0120*/ 	.word	0x000078b0


	//   ....[10]....
        /*0124*/ 	.word	0x00007c00


	//   ....[11]....
        /*0128*/ 	.word	0x00007eb0


	//   ....[12]....
        /*012c*/ 	.word	0x000080f0


	//   ....[13]....
        /*0130*/ 	.word	0x00008360


	//   ....[14]....
        /*0134*/ 	.word	0x00008640


	//   ....[15]....
        /*0138*/ 	.word	0x00008860


	//   ....[16]....
        /*013c*/ 	.word	0x000089f0


	//   ....[17]....
        /*0140*/ 	.word	0x0000ad90


	//   ....[18]....
        /*0144*/ 	.word	0x0000af10


	//   ....[19]....
        /*0148*/ 	.word	0x0000af80


	//   ....[20]....
        /*014c*/ 	.word	0x0000aff0


	//----- nvinfo : EIATTR_REG_RECONFIG
	.align		4
.L_442:
        /*0150*/ 	.byte	0x01, 0x54
	.zero		2


	//----- nvinfo : EIATTR_SYSCALL_OFFSETS
	.align		4
        /*0154*/ 	.byte	0x04, 0x46
        /*0156*/ 	.short	(.L_444 - .L_443)


	//   ....[0]....
.L_443:
        /*0158*/ 	.word	0x00000e30


	//   ....[1]....
        /*015c*/ 	.word	0x00000f20


	//   ....[2]....
        /*0160*/ 	.word	0x00001080


	//   ....[3]....
        /*0164*/ 	.word	0x00001170


	//   ....[4]....
        /*0168*/ 	.word	0x00004e50


	//   ....[5]....
        /*016c*/ 	.word	0x00004f90


	//   ....[6]....
        /*0170*/ 	.word	0x000050b0


	//   ....[7]....
        /*0174*/ 	.word	0x000051d0


	//----- nvinfo : EIATTR_MBARRIER_INSTR_OFFSETS
	.align		4
.L_444:
        /*0178*/ 	.byte	0x04, 0x39
        /*017a*/ 	.short	(.L_446 - .L_445)


	//   ....[0]....
.L_445:
        /*017c*/ 	.word	0x000002f0
        /*0180*/ 	.word	0x000000ff
        /*0184*/ 	.word	0x00030800
        /*0188*/ 	.short	0x0100
        /*018a*/ 	.byte	0x06
	.zero		1


	//   ....[1]....
        /*018c*/ 	.word	0x000003f0
        /*0190*/ 	.word	0x000000ff
        /*0194*/ 	.word	0x00030810
        /*0198*/ 	.short	0x0100
        /*019a*/ 	.byte	0x08
	.zero		1


	//   ....[2]....
        /*019c*/ 	.word	0x00000400
        /*01a0*/ 	.word	0x000000ff
        /*01a4*/ 	.word	0x00030820
        /*01a8*/ 	.short	0x0100
        /*01aa*/ 	.byte	0x08
	.zero		1


	//   ....[3]....
        /*01ac*/ 	.word	0x00000410
        /*01b0*/ 	.word	0x000000ff
        /*01b4*/ 	.word	0x00030818
        /*01b8*/ 	.short	0x0100
        /*01ba*/ 	.byte	0x08
	.zero		1


	//   ....[4]....
        /*01bc*/ 	.word	0x00000420
        /*01c0*/ 	.word	0x000000ff
        /*01c4*/ 	.word	0x00030828
        /*01c8*/ 	.short	0x0100
        /*01ca*/ 	.byte	0x08
	.zero		1


	//   ....[5]....
        /*01cc*/ 	.word	0x00000550
        /*01d0*/ 	.word	0x000000ff
        /*01d4*/ 	.word	0x00030830
        /*01d8*/ 	.short	0x0100
        /*01da*/ 	.byte	0x08
	.zero		1


	//   ....[6]....
        /*01dc*/ 	.word	0x00000560
        /*01e0*/ 	.word	0x000000ff
        /*01e4*/ 	.word	0x00030840
        /*01e8*/ 	.short	0x0100
        /*01ea*/ 	.byte	0x08
	.zero		1


	//   ....[7]....
        /*01ec*/ 	.word	0x00000570
        /*01f0*/ 	.word	0x000000ff
        /*01f4*/ 	.word	0x00030838
        /*01f8*/ 	.short	0x0100
        /*01fa*/ 	.byte	0x08
	.zero		1


	//   ....[8]....
        /*01fc*/ 	.word	0x00000580
        /*0200*/ 	.word	0x000000ff
        /*0204*/ 	.word	0x00030848
        /*0208*/ 	.short	0x0100
        /*020a*/ 	.byte	0x08
	.zero		1


	//   ....[9]....
        /*020c*/ 	.word	0x00001220
        /*0210*/ 	.word	0x00000010
        /*0214*/ 	.word	0x00030800
        /*0218*/ 	.short	0x010a
        /*021a*/ 	.byte	0x3f
	.zero		1


	//   ....[10]....
        /*021c*/ 	.word	0x00001350
        /*0220*/ 	.word	0x00000010
        /*0224*/ 	.word	0x00030800
        /*0228*/ 	.short	0x010a
        /*022a*/ 	.byte	0x3f
	.zero		1


	//   ....[11]....
        /*022c*/ 	.word	0x00001a40
        /*0230*/ 	.word	0x00000000
        /*0234*/ 	.word	0x00030810
        /*0238*/ 	.short	0x010a
        /*023a*/ 	.byte	0x3f
	.zero		1


	//   ....[12]....
        /*023c*/ 	.word	0x00001a80
        /*0240*/ 	.word	0x00000000
        /*0244*/ 	.word	0x00030810
        /*0248*/ 	.short	0x010a
        /*024a*/ 	.byte	0x3f
	.zero		1


	//   ....[13]....
        /*024c*/ 	.word	0x00001fe0
        /*0250*/ 	.word	0x00000000
        /*0254*/ 	.word	0x00030830
        /*0258*/ 	.short	0x010a
        /*025a*/ 	.byte	0x3f
	.zero		1


	//   ....[14]....
        /*025c*/ 	.word	0x00002330
        /*0260*/ 	.word	0x00000000
        /*0264*/ 	.word	0x00030830
        /*0268*/ 	.short	0x010a
        /*026a*/ 	.byte	0x3f
	.zero		1


	//   ....[15]....
        /*026c*/ 	.word	0x00004560
        /*0270*/ 	.word	0x00000006
        /*0274*/ 	.word	0x00000000
        /*0278*/ 	.short	0x0101
        /*027a*/ 	.byte	0x3f
	.zero		1


	//   ....[16]....
        /*027c*/ 	.word	0x00004880
        /*0280*/ 	.word	0x00000000
        /*0284*/ 	.word	0x00000000
        /*0288*/ 	.short	0x0101
        /*028a*/ 	.byte	0x3f
	.zero		1


	//   ....[17]....
        /*028c*/ 	.word	0x00009070
        /*0290*/ 	.word	0x00000010
        /*0294*/ 	.word	0x00030820
        /*0298*/ 	.short	0x010a
        /*029a*/ 	.byte	0x3f
	.zero		1


	//   ....[18]....
        /*029c*/ 	.word	0x000097b0
        /*02a0*/ 	.word	0x00000010
        /*02a4*/ 	.word	0x00030840
        /*02a8*/ 	.short	0x010a
        /*02aa*/ 	.byte	0x3f
	.zero		1


	//   ....[19]....
        /*02ac*/ 	.word	0x00009a50
        /*02b0*/ 	.word	0x00000010
        /*02b4*/ 	.word	0x00030828
        /*02b8*/ 	.short	0x010a
        /*02ba*/ 	.byte	0x3f
	.zero		1


	//   ....[20]....
        /*02bc*/ 	.word	0x00009cf0
        /*02c0*/ 	.word	0x00000010
        /*02c4*/ 	.word	0x00030848
        /*02c8*/ 	.short	0x010a
        /*02ca*/ 	.byte	0x3f
	.zero		1


	//   ....[21]....
        /*02cc*/ 	.word	0x00009f40
        /*02d0*/ 	.word	0x00000010
        /*02d4*/ 	.word	0x00030820
        /*02d8*/ 	.short	0x010a
        /*02da*/ 	.byte	0x3f
	.zero		1


	//   ....[22]....
        /*02dc*/ 	.word	0x0000a260
        /*02e0*/ 	.word	0x00000010
        /*02e4*/ 	.word	0x00030840
        /*02e8*/ 	.short	0x010a
        /*02ea*/ 	.byte	0x3f
	.zero		1


	//   ....[23]....
        /*02ec*/ 	.word	0x0000a4d0
        /*02f0*/ 	.word	0x00000010
        /*02f4*/ 	.word	0x00030828
        /*02f8*/ 	.short	0x010a
        /*02fa*/ 	.byte	0x3f
	.zero		1


	//   ....[24]....
        /*02fc*/ 	.word	0x0000a7c0
        /*0300*/ 	.word	0x00000003
        /*0304*/ 	.word	0x00030840
        /*0308*/ 	.short	0x010a
        /*030a*/ 	.byte	0x3f
	.zero		1


	//   ....[25]....
        /*030c*/ 	.word	0x0000ac00
        /*0310*/ 	.word	0x00000006
        /*0314*/ 	.word	0x00000000
        /*0318*/ 	.short	0x010a
        /*031a*/ 	.byte	0x3f
	.zero		1


	//   ....[26]....
        /*031c*/ 	.word	0x0000ac60
        /*0320*/ 	.word	0x00000003
        /*0324*/ 	.word	0x00000000
        /*0328*/ 	.short	0x010a
        /*032a*/ 	.byte	0x3f
	.zero		1


	//   ....[27]....
        /*032c*/ 	.word	0x0000acc0
        /*0330*/ 	.word	0x00000000
        /*0334*/ 	.word	0x00000000
        /*0338*/ 	.short	0x010a
        /*033a*/ 	.byte	0x3f
	.zero		1


	//   ....[28]....
        /*033c*/ 	.word	0x0000acf0
        /*0340*/ 	.word	0x00000003
        /*0344*/ 	.word	0x00000000
        /*0348*/ 	.short	0x010a
        /*034a*/ 	.byte	0x3f
	.zero		1


	//   ....[29]....
        /*034c*/ 	.word	0x0000adf0
        /*0350*/ 	.word	0x0000000c
        /*0354*/ 	.word	0x00030800
        /*0358*/ 	.short	0x010a
        /*035a*/ 	.byte	0x3f
	.zero		1


	//   ....[30]....
        /*035c*/ 	.word	0x0000ae40
        /*0360*/ 	.word	0x00000000
        /*0364*/ 	.word	0x00030810
        /*0368*/ 	.short	0x010a
        /*036a*/ 	.byte	0x3f
	.zero		1


	//   ....[31]....
        /*036c*/ 	.word	0x0000ae90
        /*0370*/ 	.word	0x00000000
        /*0374*/ 	.word	0x00030830
        /*0378*/ 	.short	0x010a
        /*037a*/ 	.byte	0x3f
	.zero		1


	//   ....[32]....
        /*037c*/ 	.word	0x0000b030
        /*0380*/ 	.word	0x00000010
        /*0384*/ 	.word	0x00030820
        /*0388*/ 	.short	0x010a
        /*038a*/ 	.byte	0x3f
	.zero		1


	//   ....[33]....
        /*038c*/ 	.word	0x0000b080
        /*0390*/ 	.word	0x00000010
        /*0394*/ 	.word	0x00030840
        /*0398*/ 	.short	0x010a
        /*039a*/ 	.byte	0x3f
	.zero		1


	//   ....[34]....
        /*039c*/ 	.word	0x0000b0d0
        /*03a0*/ 	.word	0x00000010
        /*03a4*/ 	.word	0x00030828
        /*03a8*/ 	.short	0x010a
        /*03aa*/ 	.byte	0x3f
	.zero		1


	//   ....[35]....
        /*03ac*/ 	.word	0x0000b120
        /*03b0*/ 	.word	0x00000010
        /*03b4*/ 	.word	0x00030848
        /*03b8*/ 	.short	0x010a
        /*03ba*/ 	.byte	0x3f
	.zero		1


	//   ....[36]....
        /*03bc*/ 	.word	0x0000b180
        /*03c0*/ 	.word	0x00000010
        /*03c4*/ 	.word	0x00030820
        /*03c8*/ 	.short	0x010a
        /*03ca*/ 	.byte	0x3f
	.zero		1


	//   ....[37]....
        /*03cc*/ 	.word	0x0000b1d0
        /*03d0*/ 	.word	0x00000010
        /*03d4*/ 	.word	0x00030840
        /*03d8*/ 	.short	0x010a
        /*03da*/ 	.byte	0x3f
	.zero		1


	//   ....[38]....
        /*03dc*/ 	.word	0x0000b220
        /*03e0*/ 	.word	0x00000010
        /*03e4*/ 	.word	0x00030828
        /*03e8*/ 	.short	0x010a
        /*03ea*/ 	.byte	0x3f
	.zero		1


	//   ....[39]....
        /*03ec*/ 	.word	0x0000b270
        /*03f0*/ 	.word	0x00000003
        /*03f4*/ 	.word	0x00030840
        /*03f8*/ 	.short	0x010a
        /*03fa*/ 	.byte	0x3f
	.zero		1


	//   ....[40]....
        /*03fc*/ 	.word	0x0000b340
        /*0400*/ 	.word	0x00000006
        /*0404*/ 	.word	0x00000000
        /*0408*/ 	.short	0x010a
        /*040a*/ 	.byte	0x3f
	.zero		1


	//   ....[41]....
        /*040c*/ 	.word	0x0000b390
        /*0410*/ 	.word	0x00000003
        /*0414*/ 	.word	0x00000000
        /*0418*/ 	.short	0x010a
        /*041a*/ 	.byte	0x3f
	.zero		1


	//   ....[42]....
        /*041c*/ 	.word	0x0000b3e0
        /*0420*/ 	.word	0x00000000
        /*0424*/ 	.word	0x00000000
        /*0428*/ 	.short	0x010a
        /*042a*/ 	.byte	0x3f
	.zero		1


	//----- nvinfo : EIATTR_NUM_MBARRIERS
	.align		4
.L_446:
        /*042c*/ 	.byte	0x03, 0x38
        /*042e*/ 	.short	0x0009


	//----- nvinfo : EIATTR_EXIT_INSTR_OFFSETS
	.align		4
        /*0430*/ 	.byte	0x04, 0x1c
        /*0432*/ 	.short	(.L_448 - .L_447)


	//   ....[0]....
.L_447:
        /*0434*/ 	.word	0x0000ad40


	//----- nvinfo : EIATTR_MAX_THREADS
	.align		4
.L_448:
        /*0438*/ 	.byte	0x04, 0x05
        /*043a*/ 	.short	(.L_450 - .L_449)
.L_449:
        /*043c*/ 	.word	0x00000180
        /*0440*/ 	.word	0x00000001
        /*0444*/ 	.word	0x00000001


	//----- nvinfo : EIATTR_CRS_STACK_SIZE
	.align		4
.L_450:
        /*0448*/ 	.byte	0x04, 0x1e
        /*044a*/ 	.short	(.L_452 - .L_451)
.L_451:
        /*044c*/ 	.word	0x00000000


	//----- nvinfo : EIATTR_CBANK_PARAM_SIZE
	.align		4
.L_452:
        /*0450*/ 	.byte	0x03, 0x19
        /*0452*/ 	.short	0x0970


	//----- nvinfo : EIATTR_PARAM_CBANK
	.align		4
        /*0454*/ 	.byte	0x04, 0x0a
        /*0456*/ 	.short	(.L_454 - .L_453)
	.align		4
.L_453:
        /*0458*/ 	.word	index@(.nv.constant0._ZN7cutlass13device_kernelIN5flash11enable_sm90INS1_16FlashAttnBwdSm90INS1_25CollectiveMainloopBwdSm90ILi2ELi2ELi2EN4cute5tupleIJNS5_1CILi1EEES8_S8_EEENS6_IJNS7_ILi64EEENS7_ILi128EEESB_EEENS_6half_tEfNS_4arch4Sm90ELb0ELb1ELb1ELb0ELb1ELb1ELb0ELb0ELi2ELi1ELi2ELi1ELb0EEENS1_21CollectiveEpilogueBwdISC_SD_SF_Li256ELb0ELb0ELi1EEENS1_19SingleTileSchedulerILb0ELb0ELb0ELi128EEEEEEEEEvNT_6ParamsE)
        /*045c*/ 	.short	0x0210
        /*045e*/ 	.short	0x0970


	//----- nvinfo : EIATTR_SW_WAR
	.align		4
.L_454:
        /*0460*/ 	.byte	0x04, 0x36
        /*0462*/ 	.short	(.L_456 - .L_455)
.L_455:
        /*0464*/ 	.word	0x00000008
.L_456:


//--------------------- .nv.info._ZN7cutlass13device_kernelIN5flash11enable_sm90INS1_16FlashAttnBwdSm90INS1_25CollectiveMainloopBwdSm90ILi2ELi2ELi2EN4cute5tupleIJNS5_1CILi1EEES8_S8_EEENS6_IJNS7_ILi64EEENS7_ILi128EEESB_EEENS_6half_tEfNS_4arch4Sm90ELb0ELb1ELb1ELb0ELb0ELb1ELb0ELb0ELi2ELi1ELi2ELi1ELb0EEENS1_24CollectiveEpilogueBwdGQAISC_fSF_Li256ELb0ELb0EEENS1_19SingleTileSchedulerILb0ELb0ELb0ELi128EEEEEEEEEvNT_6ParamsE --------------------------
	.section	.nv.info._ZN7cutlass13device_kernelIN5flash11enable_sm90INS1_16FlashAttnBwdSm90INS1_25CollectiveMainloopBwdSm90ILi2ELi2ELi2EN4cute5tupleIJNS5_1CILi1EEES8_S8_EEENS6_IJNS7_ILi64EEENS7_ILi128EEESB_EEENS_6half_tEfNS_4arch4Sm90ELb0ELb1ELb1ELb0ELb0ELb1ELb0ELb0ELi2ELi1ELi2ELi1ELb0EEENS1_24CollectiveEpilogueBwdGQAISC_fSF_Li256ELb0ELb0EEENS1_19SingleTileSchedulerILb0ELb0ELb0ELi128EEEEEEEEEvNT_6ParamsE,"",@"SHT_CUDA_INFO"
	.sectionflags	@""
	.align	4


	//----- nvinfo : EIATTR_CUDA_API_VERSION
	.align		4
        /*0000*/ 	.byte	0x04, 0x37
        /*0002*/ 	.short	(.L_458 - .L_457)
.L_457:
        /*0004*/ 	.word	0x00000082


	//----- nvinfo : EIATTR_KPARAM_INFO
	.align		4
.L_458:
        /*0008*/ 	.byte	0x04, 0x17
        /*000a*/ 	.short	(.L_460 - .L_459)
.L_459:
        /*000c*/ 	.word	0x00000000
        /*0010*/ 	.short	0x0000
        /*0012*/ 	.short	0x0070
        /*0014*/ 	.byte	0x00, 0xf0, 0x01, 0x1a


	//----- nvinfo : EIATTR_SPARSE_MMA_MASK
	.align		4
.L_460:
        /*0018*/ 	.byte	0x03, 0x50
        /*001a*/ 	.short	0x0000


	//----- nvinfo : EIATTR_MAXREG_COUNT
	.align		4
        /*001c*/ 	.byte	0x03, 0x1b
        /*001e*/ 	.short	0x00a8


	//----- nvinfo : EIATTR_NUM_BARRIERS
	.align		4
        /*0020*/ 	.byte	0x02, 0x4c
        /*0022*/ 	.byte	0x10
	.zero		1


	//----- nvinfo : EIATTR_EXTERNS
	.align		4
        /*0024*/ 	.byte	0x04, 0x0f
        /*0026*/ 	.short	(.L_462 - .L_461)


	//   ....[0]....
	.align		4
.L_461:
        /*0028*/ 	.word	index@(__assertfail)


	//----- nvinfo : EIATTR_ANNOTATIONS
	.align		4
.L_462:
        /*002c*/ 	.byte	0x04, 0x55
        /*002e*/ 	.short	(.L_464 - .L_463)


	//   ....[0]....
.L_463:
        /*0030*/ 	.word	0x00000001
        /*0034*/ 	.byte	0x00, 0x15, 0x00, 0x00, 0x01, 0x00, 0x00, 0x00, 0xc0, 0x23, 0x00, 0x00, 0x01, 0x00, 0x00, 0x00
        /*0044*/ 	.byte	0x90, 0x36, 0x00, 0x00, 0x01, 0x00, 0x00, 0x00, 0x20, 0x37, 0x00, 0x00, 0x01, 0x00, 0x00, 0x00
        /*0054*/ 	.byte	0x10, 0x6b, 0x00, 0x00, 0x01, 0x00, 0x00, 0x00, 0x00, 0x6d, 0x00, 0x00, 0x01, 0x00, 0x00, 0x00
        /*0064*/ 	.byte	0xf0, 0x77, 0x00, 0x00, 0x01, 0x00, 0x00, 0x00, 0x10, 0x78, 0x00, 0x00, 0x01, 0x00, 0x00, 0x00
        /*0074*/ 	.byte	0xb0, 0x7c, 0x00, 0x00


	//----- nvinfo : EIATTR_MERCURY_ISA_VERSION
	.align		4
.L_464:
        /*0078*/ 	.byte	0x03, 0x5f
        /*007a*/ 	.short	0x0101


	//----- nvinfo : EIATTR_INT_WARP_WIDE_INSTR_OFFSETS
	.align		4
        /*007c*/ 	.byte	0x04, 0x31
        /*007e*/ 	.short	(.L_466 - .L_465)


	//   ....[0]....
.L_465:
        /*0080*/ 	.word	0x00000190


	//   ....[1]....
        /*0084*/ 	.word	0x000001c0


	//----- nvinfo : EIATTR_COOP_GROUP_MASK_REGIDS
	.align		4
.L_466:
        /*0088*/ 	.byte	0x04, 0x29
        /*008a*/ 	.short	(.L_468 - .L_467)


	//   ....[0]....
.L_467:
        /*008c*/ 	.word	0xffffffff


	//   ....[1]....
        /*0090*/ 	.word	0xffffffff


	//   ....[2]....
        /*0094*/ 	.word	0xffffffff


	//   ....[3]....
        /*0098*/ 	.word	0xffffffff


	//   ....[4]....
        /*009c*/ 	.word	0xffffffff


	//   ....[5]....
        /*00a0*/ 	.word	0xffffffff


	//   ....[6]....
        /*00a4*/ 	.word	0xffffffff


	//   ....[7]....
        /*00a8*/ 	.word	0x0500000f


	//----- nvinfo : EIATTR_COOP_GROUP_INSTR_OFFSETS
	.align		4
.L_468:
        /*00ac*/ 	.byte	0x04, 0x28
        /*00ae*/ 	.short	(.L_470 - .L_469)


	//   ....[0]....
.L_469:
        /*00b0*/ 	.word	0x00000070


	//   ....[1]....
        /*00b4*/ 	.word	0x000001a0


	//   ....[2]....
        /*00b8*/ 	.word	0x000001f0


	//   ....[3]....
        /*00bc*/ 	.word	0x000003e0


	//   ....[4]....
        /*00c0*/ 	.word	0x00000600


	//   ....[5]....
        /*00c4*/ 	.word	0x00001180


	//   ....[6]....
        /*00c8*/ 	.word	0x00005500


	//   ....[7]....
        /*00cc*/ 	.word	0x00008370


	//----- nvinfo : EIATTR_REG_RECONFIG
	.align		4
.L_470:
        /*00d0*/ 	.byte	0x01, 0x54
	.zero		2


	//----- nvinfo : EIATTR_SYSCALL_OFFSETS
	.align		4
        /*00d4*/ 	.byte	0x04, 0x46
        /*00d6*/ 	.short	(.L_472 - .L_471)


	//   ....[0]....
.L_471:
        /*00d8*/ 	.word	0x00000dc0


	//   ....[1]....
        /*00dc*/ 	.word	0x00000eb0


	//   ....[2]....
        /*00e0*/ 	.word	0x00001010


	//   ....[3]....
        /*00e4*/ 	.word	0x00001100


	//----- nvinfo : EIATTR_MBARRIER_INSTR_OFFSETS
	.align		4
.L_472:
        /*00e8*/ 	.byte	0x04, 0x39
        /*00ea*/ 	.short	(.L_474 - .L_473)


	//   ....[0]....
.L_473:
        /*00ec*/ 	.word	0x00000290
        /*00f0*/ 	.word	0x000000ff
        /*00f4*/ 	.word	0x00030800
        /*00f8*/ 	.short	0x0100
        /*00fa*/ 	.byte	0x06
	.zero		1


	//   ....[1]....
        /*00fc*/ 	.word	0x00000390
        /*0100*/ 	.word	0x000000ff
        /*0104*/ 	.word	0x00030810
        /*0108*/ 	.short	0x0100
        /*010a*/ 	.byte	0x08
	.zero		1


	//   ....[2]....
        /*010c*/ 	.word	0x000003a0
        /*0110*/ 	.word	0x000000ff
        /*0114*/ 	.word	0x00030820
        /*0118*/ 	.short	0x0100
        /*011a*/ 	.byte	0x08
	.zero		1


	//   ....[3]....
        /*011c*/ 	.word	0x000003b0
        /*0120*/ 	.word	0x000000ff
        /*0124*/ 	.word	0x00030818
        /*0128*/ 	.short	0x0100
        /*012a*/ 	.byte	0x08
	.zero		1


	//   ....[4]....
        /*012c*/ 	.word	0x000003c0
        /*0130*/ 	.word	0x000000ff
        /*0134*/ 	.word	0x00030828
        /*0138*/ 	.short	0x0100
        /*013a*/ 	.byte	0x08
	.zero		1


	//   ....[5]....
        /*013c*/ 	.word	0x000004f0
        /*0140*/ 	.word	0x000000ff
        /*0144*/ 	.word	0x00030830
        /*0148*/ 	.short	0x0100
        /*014a*/ 	.byte	0x08
	.zero		1


	//   ....[6]....
        /*014c*/ 	.word	0x00000500
        /*0150*/ 	.word	0x000000ff
        /*0154*/ 	.word	0x00030840
        /*0158*/ 	.short	0x0100
        /*015a*/ 	.byte	0x08
	.zero		1


	//   ....[7]....
        /*015c*/ 	.word	0x00000510
        /*0160*/ 	.word	0x000000ff
        /*0164*/ 	.word	0x00030838
        /*0168*/ 	.short	0x0100
        /*016a*/ 	.byte	0x08
	.zero		1


	//   ....[8]....
        /*016c*/ 	.word	0x00000520
        /*0170*/ 	.word	0x000000ff
        /*0174*/ 	.word	0x00030848
        /*0178*/ 	.short	0x0100
        /*017a*/ 	.byte	0x08
	.zero		1


	//   ....[9]....
        /*017c*/ 	.word	0x000011b0
        /*0180*/ 	.word	0x00000010
        /*0184*/ 	.word	0x00030800
        /*0188*/ 	.short	0x010a
        /*018a*/ 	.byte	0x3f
	.zero		1


	//   ....[10]....
        /*018c*/ 	.word	0x000012e0
        /*0190*/ 	.word	0x00000010
        /*0194*/ 	.word	0x00030800
        /*0198*/ 	.short	0x010a
        /*019a*/ 	.byte	0x3f
	.zero		1


	//   ....[11]....
        /*019c*/ 	.word	0x000019c0
        /*01a0*/ 	.word	0x00000000
        /*01a4*/ 	.word	0x00030810
        /*01a8*/ 	.short	0x010a
        /*01aa*/ 	.byte	0x3f
	.zero		1


	//   ....[12]....
        /*01ac*/ 	.word	0x00001a00
        /*01b0*/ 	.word	0x00000000
        /*01b4*/ 	.word	0x00030810
        /*01b8*/ 	.short	0x010a
        /*01ba*/ 	.byte	0x3f
	.zero		1


	//   ....[13]....
        /*01bc*/ 	.word	0x00001f60
        /*01c0*/ 	.word	0x00000000
        /*01c4*/ 	.word	0x00030830
        /*01c8*/ 	.short	0x010a
        /*01ca*/ 	.byte	0x3f
	.zero		1


	//   ....[14]....
        /*01cc*/ 	.word	0x000022b0
        /*01d0*/ 	.word	0x00000000
        /*01d4*/ 	.word	0x00030830
        /*01d8*/ 	.short	0x010a
        /*01da*/ 	.byte	0x3f
	.zero		1


	//   ....[15]....
        /*01dc*/ 	.word	0x000044e0
        /*01e0*/ 	.word	0x00000006
        /*01e4*/ 	.word	0x00000000
        /*01e8*/ 	.short	0x0101
        /*01ea*/ 	.byte	0x3f
	.zero		1


	//   ....[16]....
        /*01ec*/ 	.word	0x00004800
        /*01f0*/ 	.word	0x00000000
        /*01f4*/ 	.word	0x00000000
        /*01f8*/ 	.short	0x0101
        /*01fa*/ 	.byte	0x3f
	.zero		1


	//   ....[17]....
        /*01fc*/ 	.word	0x00006650
        /*0200*/ 	.word	0x00000010
        /*0204*/ 	.word	0x00030820
        /*0208*/ 	.short	0x010a
        /*020a*/ 	.byte	0x3f
	.zero		1


	//   ....[18]....
        /*020c*/ 	.word	0x00006d90
        /*0210*/ 	.word	0x00000010
        /*0214*/ 	.word	0x00030840
        /*0218*/ 	.short	0x010a
        /*021a*/ 	.byte	0x3f
	.zero		1


	//   ....[19]....
        /*021c*/ 	.word	0x00007030
        /*0220*/ 	.word	0x00000010
        /*0224*/ 	.word	0x00030828
        /*0228*/ 	.short	0x010a
        /*022a*/ 	.byte	0x3f
	.zero		1


	//   ....[20]....
        /*022c*/ 	.word	0x000072d0
        /*0230*/ 	.word	0x00000010
        /*0234*/ 	.word	0x00030848
        /*0238*/ 	.short	0x010a
        /*023a*/ 	.byte	0x3f
	.zero		1


	//   ....[21]....
        /*023c*/ 	.word	0x00007520
        /*0240*/ 	.word	0x00000010
        /*0244*/ 	.word	0x00030820
        /*0248*/ 	.short	0x010a
        /*024a*/ 	.byte	0x3f
	.zero		1


	//   ....[22]....
        /*024c*/ 	.word	0x00007840
        /*0250*/ 	.word	0x00000010
        /*0254*/ 	.word	0x00030840
        /*0258*/ 	.short	0x010a
        /*025a*/ 	.byte	0x3f
	.zero		1


	//   ....[23]....
        /*025c*/ 	.word	0x00007ab0
        /*0260*/ 	.word	0x00000010
        /*0264*/ 	.word	0x00030828
        /*0268*/ 	.short	0x010a
        /*026a*/ 	.byte	0x3f
	.zero		1


	//   ....[24]....
        /*026c*/ 	.word	0x00007da0
        /*0270*/ 	.word	0x00000003
        /*0274*/ 	.word	0x00030840
        /*0278*/ 	.short	0x010a
        /*027a*/ 	.byte	0x3f
	.zero		1


	//   ....[25]....
        /*027c*/ 	.word	0x000081e0
        /*0280*/ 	.word	0x00000006
        /*0284*/ 	.word	0x00000000
        /*0288*/ 	.short	0x010a
        /*028a*/ 	.byte	0x3f
	.zero		1


	//   ....[26]....
        /*028c*/ 	.word	0x00008240
        /*0290*/ 	.word	0x00000003
        /*0294*/ 	.word	0x00000000
        /*0298*/ 	.short	0x010a
        /*029a*/ 	.byte	0x3f
	.zero		1


	//   ....[27]....
        /*029c*/ 	.word	0x000082a0
        /*02a0*/ 	.word	0x00000000
        /*02a4*/ 	.word	0x00000000
        /*02a8*/ 	.short	0x010a
        /*02aa*/ 	.byte	0x3f
	.zero		1


	//   ....[28]....
        /*02ac*/ 	.word	0x000082d0
        /*02b0*/ 	.word	0x00000003
        /*02b4*/ 	.word	0x00000000
        /*02b8*/ 	.short	0x010a
        /*02ba*/ 	.byte	0x3f
	.zero		1


	//   ....[29]....
        /*02bc*/ 	.word	0x000083d0
        /*02c0*/ 	.word	0x0000000c
        /*02c4*/ 	.word	0x00030800
        /*02c8*/ 	.short	0x010a
        /*02ca*/ 	.byte	0x3f
	.zero		1


	//   ....[30]....
        /*02cc*/ 	.word	0x00008420
        /*02d0*/ 	.word	0x00000000
        /*02d4*/ 	.word	0x00030810
        /*02d8*/ 	.short	0x010a
        /*02da*/ 	.byte	0x3f
	.zero		1


	//   ....[31]....
        /*02dc*/ 	.word	0x00008470
        /*02e0*/ 	.word	0x00000000
        /*02e4*/ 	.word	0x00030830
        /*02e8*/ 	.short	0x010a
        /*02ea*/ 	.byte	0x3f
	.zero		1


	//   ....[32]....
        /*02ec*/ 	.word	0x000084c0
        /*02f0*/ 	.word	0x00000010
        /*02f4*/ 	.word	0x00030820
        /*02f8*/ 	.short	0x010a
        /*02fa*/ 	.byte	0x3f
	.zero		1


	//   ....[33]....
        /*02fc*/ 	.word	0x00008510
        /*0300*/ 	.word	0x00000010
        /*0304*/ 	.word	0x00030840
        /*0308*/ 	.short	0x010a
        /*030a*/ 	.byte	0x3f
	.zero		1


	//   ....[34]....
        /*030c*/ 	.word	0x00008560
        /*0310*/ 	.word	0x00000010
        /*0314*/ 	.word	0x00030828
        /*0318*/ 	.short	0x010a
        /*031a*/ 	.byte	0x3f
	.zero		1


	//   ....[35]....
        /*031c*/ 	.word	0x000085b0
        /*0320*/ 	.word	0x00000010
        /*0324*/ 	.word	0x00030848
        /*0328*/ 	.short	0x010a
        /*032a*/ 	.byte	0x3f
	.zero		1


	//   ....[36]....
        /*032c*/ 	.word	0x00008610
        /*0330*/ 	.word	0x00000010
        /*0334*/ 	.word	0x00030820
        /*0338*/ 	.short	0x010a
        /*033a*/ 	.byte	0x3f
	.zero		1


	//   ....[37]....
        /*033c*/ 	.word	0x00008660
        /*0340*/ 	.word	0x00000010
        /*0344*/ 	.word	0x00030840
        /*0348*/ 	.short	0x010a
        /*034a*/ 	.byte	0x3f
	.zero		1


	//   ....[38]....
        /*034c*/ 	.word	0x000086b0
        /*0350*/ 	.word	0x00000010
        /*0354*/ 	.word	0x00030828
        /*0358*/ 	.short	0x010a
        /*035a*/ 	.byte	0x3f
	.zero		1


	//   ....[39]....
        /*035c*/ 	.word	0x00008700
        /*0360*/ 	.word	0x00000003
        /*0364*/ 	.word	0x00030840
        /*0368*/ 	.short	0x010a
        /*036a*/ 	.byte	0x3f
	.zero		1


	//   ....[40]....
        /*036c*/ 	.word	0x000087d0
        /*0370*/ 	.word	0x00000006
        /*0374*/ 	.word	0x00000000
        /*0378*/ 	.short	0x010a
        /*037a*/ 	.byte	0x3f
	.zero		1


	//   ....[41]....
        /*037c*/ 	.word	0x00008820
        /*0380*/ 	.word	0x00000003
        /*0384*/ 	.word	0x00000000
        /*0388*/ 	.short	0x010a
        /*038a*/ 	.byte	0x3f
	.zero		1


	//   ....[42]....
        /*038c*/ 	.word	0x00008870
        /*0390*/ 	.word	0x00000000
        /*0394*/ 	.word	0x00000000
        /*0398*/ 	.short	0x010a
        /*039a*/ 	.byte	0x3f
	.zero		1


	//----- nvinfo : EIATTR_NUM_MBARRIERS
	.align		4
.L_474:
        /*039c*/ 	.byte	0x03, 0x38
        /*039e*/ 	.short	0x0009


	//----- nvinfo : EIATTR_EXIT_INSTR_OFFSETS
	.align		4
        /*03a0*/ 	.byte	0x04, 0x1c
        /*03a2*/ 	.short	(.L_476 - .L_475)


	//   ....[0]....
.L_475:
        /*03a4*/ 	.word	0x00008320


	//----- nvinfo : EIATTR_MAX_THREADS
	.align		4
.L_476:
        /*03a8*/ 	.byte	0x04, 0x05
        /*03aa*/ 	.short	(.L_478 - .L_477)
.L_477:
        /*03ac*/ 	.word	0x00000180
        /*03b0*/ 	.word	0x00000001
        /*03b4*/ 	.word	0x00000001


	//----- nvinfo : EIATTR_CRS_STACK_SIZE
	.align		4
.L_478:
        /*03b8*/ 	.byte	0x04, 0x1e
        /*03ba*/ 	.short	(.L_480 - .L_479)
.L_479:
        /*03bc*/ 	.word	0x00000000


	//----- nvinfo : EIATTR_CBANK_PARAM_SIZE
	.align		4
.L_480:
        /*03c0*/ 	.byte	0x03, 0x19
        /*03c2*/ 	.short	0x06f0


	//----- nvinfo : EIATTR_PARAM_CBANK
	.align		4
        /*03c4*/ 	.byte	0x04, 0x0a
        /*03c6*/ 	.short	(.L_482 - .L_481)
	.align		4
.L_481:
        /*03c8*/ 	.word	index@(.nv.constant0._ZN7cutlass13device_kernelIN5flash11enable_sm90INS1_16FlashAttnBwdSm90INS1_25CollectiveMainloopBwdSm90ILi2ELi2ELi2EN4cute5tupleIJNS5_1CILi1EEES8_S8_EEENS6_IJNS7_ILi64EEENS7_ILi128EEESB_EEENS_6half_tEfNS_4arch4Sm90ELb0ELb1ELb1ELb0ELb0ELb1ELb0ELb0ELi2ELi1ELi2ELi1ELb0EEENS1_24CollectiveEpilogueBwdGQAISC_fSF_Li256ELb0ELb0EEENS1_19SingleTileSchedulerILb0ELb0ELb0ELi128EEEEEEEEEvNT_6ParamsE)
        /*03cc*/ 	.short	0x0210
        /*03ce*/ 	.short	0x06f0


	//----- nvinfo : EIATTR_SW_WAR
	.align		4
.L_482:
        /*03d0*/ 	.byte	0x04, 0x36
        /*03d2*/ 	.short	(.L_484 - .L_483)
.L_483:
        /*03d4*/ 	.word	0x00000008
.L_484:


//--------------------- .nv.info._ZN7cutlass13device_kernelIN5flash11enable_sm90INS1_16FlashAttnBwdSm90INS1_25CollectiveMainloopBwdSm90ILi2ELi2ELi2EN4cute5tupleIJNS5_1CILi1EEES8_S8_EEENS6_IJNS7_ILi64EEENS7_ILi128EEESB_EEENS_6half_tEfNS_4arch4Sm90ELb0ELb1ELb1ELb0ELb1ELb1ELb0ELb0ELi2ELi1ELi2ELi1ELb0EEENS1_24CollectiveEpilogueBwdGQAISC_fSF_Li256ELb0ELb1EEENS1_19SingleTileSchedulerILb0ELb0ELb0ELi128EEEEEEEEEvNT_6ParamsE --------------------------
	.section	.nv.info._ZN7cutlass13device_kernelIN5flash11enable_sm90INS1_16FlashAttnBwdSm90INS1_25CollectiveMainloopBwdSm90ILi2ELi2ELi2EN4cute5tupleIJNS5_1CILi1EEES8_S8_EEENS6_IJNS7_ILi64EEENS7_ILi128EEESB_EEENS_6half_tEfNS_4arch4Sm90ELb0ELb1ELb1ELb0ELb1ELb1ELb0ELb0ELi2ELi1ELi2ELi1ELb0EEENS1_24CollectiveEpilogueBwdGQAISC_fSF_Li256ELb0ELb1EEENS1_19SingleTileSchedulerILb0ELb0ELb0ELi128EEEEEEEEEvNT_6ParamsE,"",@"SHT_CUDA_INFO"
	.sectionflags	@""
	.align	4


	//----- nvinfo : EIATTR_CUDA_API_VERSION
	.align		4
        /*0000*/ 	.byte	0x04, 0x37
        /*0002*/ 	.short	(.L_486 - .L_485)
.L_485:
        /*0004*/ 	.word	0x00000082


	//----- nvinfo : EIATTR_KPARAM_INFO
	.align		4
.L_486:
        /*0008*/ 	.byte	0x04, 0x17
        /*000a*/ 	.short	(.L_488 - .L_487)
.L_487:
        /*000c*/ 	.word	0x00000000
        /*0010*/ 	.short	0x0000
        /*0012*/ 	.short	0x0070
        /*0014*/ 	.byte	0x00, 0xf0, 0x01, 0x1a


	//----- nvinfo : EIATTR_SPARSE_MMA_MASK
	.align		4
.L_488:
        /*0018*/ 	.byte	0x03, 0x50
        /*001a*/ 	.short	0x0000


	//----- nvinfo : EIATTR_MAXREG_COUNT
	.align		4
        /*001c*/ 	.byte	0x03, 0x1b
        /*001e*/ 	.short	0x00a8


	//----- nvinfo : EIATTR_NUM_BARRIERS
	.align		4
        /*0020*/ 	.byte	0x02, 0x4c
        /*0022*/ 	.byte	0x10
	.zero		1


	//----- nvinfo : EIATTR_EXTERNS
	.align		4
        /*0024*/ 	.byte	0x04, 0x0f
        /*0026*/ 	.short	(.L_490 - .L_489)


	//   ....[0]....
	.align		4
.L_489:
        /*0028*/ 	.word	index@(__assertfail)


	//----- nvinfo : EIATTR_ANNOTATIONS
	.align		4
.L_490:
        /*002c*/ 	.byte	0x04, 0x55
        /*002e*/ 	.short	(.L_492 - .L_491)


	//   ....[0]....
.L_491:
        /*0030*/ 	.word	0x00000001
        /*0034*/ 	.byte	0x10, 0x15, 0x00, 0x00, 0x01, 0x00, 0x00, 0x00, 0xd0, 0x23, 0x00, 0x00, 0x01, 0x00, 0x00, 0x00
        /*0044*/ 	.byte	0xa0, 0x36, 0x00, 0x00, 0x01, 0x00, 0x00, 0x00, 0x30, 0x37, 0x00, 0x00, 0x01, 0x00, 0x00, 0x00
        /*0054*/ 	.byte	0x00, 0x7f, 0x00, 0x00, 0x01, 0x00, 0x00, 0x00, 0xf0, 0x80, 0x00, 0x00, 0x01, 0x00, 0x00, 0x00
        /*0064*/ 	.byte	0xe0, 0x8b, 0x00, 0x00, 0x01, 0x00, 0x00, 0x00, 0x00, 0x8c, 0x00, 0x00, 0x01, 0x00, 0x00, 0x00
        /*0074*/ 	.byte	0xa0, 0x90, 0x00, 0x00


	//----- nvinfo : EIATTR_MERCURY_ISA_VERSION
	.align		4
.L_492:
        /*0078*/ 	.byte	0x03, 0x5f
        /*007a*/ 	.short	0x0101


	//----- nvinfo : EIATTR_INT_WARP_WIDE_INSTR_OFFSETS
	.align		4
        /*007c*/ 	.byte	0x04, 0x31
        /*007e*/ 	.short	(.L_494 - .L_493)


	//   ....[0]....
.L_493:
        /*0080*/ 	.word	0x00000190


	//   ....[1]....
        /*0084*/ 	.word	0x000001c0


	//   ....[2]....
        /*0088*/ 	.word	0x00006350


	//   ....[3]....
        /*008c*/ 	.word	0x00006950


	//   ....[4]....
        /*0090*/ 	.word	0x00006e00


	//   ....[5]....
        /*0094*/ 	.word	0x000070d0


	//   ....[6]....
        /*0098*/ 	.word	0x00007330


	//   ....[7]....
        /*009c*/ 	.word	0x000074c0


	//----- nvinfo : EIATTR_COOP_GROUP_MASK_REGIDS
	.align		4
.L_494:
        /*00a0*/ 	.byte	0x04, 0x29
        /*00a2*/ 	.short	(.L_496 - .L_495)


	//   ....[0]....
.L_495:
        /*00a4*/ 	.word	0xffffffff


	//   ....[1]....
        /*00a8*/ 	.word	0xffffffff


	//   ....[2]....
        /*00ac*/ 	.word	0xffffffff


	//   ....[3]....
        /*00b0*/ 	.word	0xffffffff


	//   ....[4]....
        /*00b4*/ 	.word	0xffffffff


	//   ....[5]....
        /*00b8*/ 	.word	0xffffffff


	//   ....[6]....
        /*00bc*/ 	.word	0xffffffff


	//   ....[7]....
        /*00c0*/ 	.word	0xffffffff


	//   ....[8]....
        /*00c4*/ 	.word	0xffffffff


	//   ....[9]....
        /*00c8*/ 	.word	0xffffffff


	//   ....[10]....
        /*00cc*/ 	.word	0xffffffff


	//   ....[11]....
        /*00d0*/ 	.word	0xffffffff


	//   ....[12]....
        /*00d4*/ 	.word	0xffffffff


	//   ....[13]....
        /*00d8*/ 	.word	0xffffffff


	//   ....[14]....
        /*00dc*/ 	.word	0xffffffff


	//   ....[15]....
        /*00e0*/ 	.word	0xffffffff


	//   ....[16]....
        /*00e4*/ 	.word	0xffffffff


	//   ....[17]....
        /*00e8*/ 	.word	0xffffffff


	//   ....[18]....
        /*00ec*/ 	.word	0xffffffff


	//   ....[19]....
        /*00f0*/ 	.word	0xffffffff


	//   ....[20]....
        /*00f4*/ 	.word	0x0500000f


	//   ....[21]....
        /*00f8*/ 	.word	0x0500000f


	//   ....[22]....
        /*00fc*/ 	.word	0x0500000f


	//   ....[23]....
        /*0100*/ 	.word	0x0500000f


	//   ....[24]....
        /*0104*/ 	.word	0x0500000f


	//   ....[25]....
        /*0108*/ 	.word	0x0500000f


	//----- nvinfo : EIATTR_COOP_GROUP_INSTR_OFFSETS
	.align		4
.L_496:
        /*010c*/ 	.byte	0x04, 0x28
        /*010e*/ 	.short	(.L_498 - .L_497)


	//   ....[0]....
.L_497:
        /*0110*/ 	.word	0x00000070


	//   ....[1]....
        /*0114*/ 	.word	0x000001a0


	//   ....[2]....
        /*0118*/ 	.word	0x000001f0


	//   ....[3]....
        /*011c*/ 	.word	0x000003e0


	//   ....[4]....
        /*0120*/ 	.word	0x00000610


	//   ....[5]....
        /*0124*/ 	.word	0x00001190


	//   ....[6]....
        /*0128*/ 	.word	0x000052d0


	//   ....[7]....
        /*012c*/ 	.word	0x00005450


	//   ....[8]....
        /*0130*/ 	.word	0x00005740


	//   ....[9]....
        /*0134*/ 	.word	0x000058d0


	//   ....[10]....
        /*0138*/ 	.word	0x000059f0


	//   ....[11]....
        /*013c*/ 	.word	0x00005f50


	//   ....[12]....
        /*0140*/ 	.word	0x00006280


	//   ....[13]....
        /*0144*/ 	.word	0x000065d0


	//   ....[14]....
        /*0148*/ 	.word	0x00006880


	//   ....[15]....
        /*014c*/ 	.word	0x00006ac0


	//   ....[16]....
        /*0150*/ 	.word	0x00006d30


	//   ....[17]....
        /*0154*/ 	.word	0x00007010


	//   ....[18]....
        /*0158*/ 	.word	0x00007230


	//   ....[19]....
        /*015c*/ 	.word	0x000073c0


	//   ....[20]....
        /*0160*/ 	.word	0x00009760


	//   ....[21]....
        /*0164*/ 	.word	0x000098e0


	//   ....[22]....
        /*0168*/ 	.word	0x00009950


	//   ....[23]....
        /*016c*/ 	.word	0x000099c0


	//   ....[24]....
        /*0170*/ 	.word	0x00009a30


	//   ....[25]....
        /*0174*/ 	.word	0x00009aa0


	//----- nvinfo : EIATTR_REG_RECONFIG
	.align		4
.L_498:
        /*0178*/ 	.byte	0x01, 0x54
	.zero		2


	//----- nvinfo : EIATTR_SYSCALL_OFFSETS
	.align		4
        /*017c*/ 	.byte	0x04, 0x46
        /*017e*/ 	.short	(.L_500 - .L_499)


	//   ....[0]....
.L_499:
        /*0180*/ 	.word	0x00000dd0


	//   ....[1]....
        /*0184*/ 	.word	0x00000ec0


	//   ....[2]....
        /*0188*/ 	.word	0x00001020


	//   ....[3]....
        /*018c*/ 	.word	0x00001110


	//----- nvinfo : EIATTR_MBARRIER_INSTR_OFFSETS
	.align		4
.L_500:
        /*0190*/ 	.byte	0x04, 0x39
        /*0192*/ 	.short	(.L_502 - .L_501)


	//   ....[0]....
.L_501:
        /*0194*/ 	.word	0x00000290
        /*0198*/ 	.word	0x000000ff
        /*019c*/ 	.word	0x00030800
        /*01a0*/ 	.short	0x0100
        /*01a2*/ 	.byte	0x06
	.zero		1


	//   ....[1]....
        /*01a4*/ 	.word	0x00000390
        /*01a8*/ 	.word	0x000000ff
        /*01ac*/ 	.word	0x00030810
        /*01b0*/ 	.short	0x0100
        /*01b2*/ 	.byte	0x08
	.zero		1


	//   ....[2]....
        /*01b4*/ 	.word	0x000003a0
        /*01b8*/ 	.word	0x000000ff
        /*01bc*/ 	.word	0x00030820
        /*01c0*/ 	.short	0x0100
        /*01c2*/ 	.byte	0x08
	.zero		1


	//   ....[3]....
        /*01c4*/ 	.word	0x000003b0
        /*01c8*/ 	.word	0x000000ff
        /*01cc*/ 	.word	0x00030818
        /*01d0*/ 	.short	0x0100
        /*01d2*/ 	.byte	0x08
	.zero		1


	//   ....[4]....
        /*01d4*/ 	.word	0x000003c0
        /*01d8*/ 	.word	0x000000ff
        /*01dc*/ 	.word	0x00030828
        /*01e0*/ 	.short	0x0100
        /*01e2*/ 	.byte	0x08
	.zero		1


	//   ....[5]....
        /*01e4*/ 	.word	0x000004f0
        /*01e8*/ 	.word	0x000000ff
        /*01ec*/ 	.word	0x00030830
        /*01f0*/ 	.short	0x0100
        /*01f2*/ 	.byte	0x08
	.zero		1


	//   ....[6]....
        /*01f4*/ 	.word	0x00000500
        /*01f8*/ 	.word	0x000000ff
        /*01fc*/ 	.word	0x00030840
        /*0200*/ 	.short	0x0100
        /*0202*/ 	.byte	0x08
	.zero		1


	//   ....[7]....
        /*0204*/ 	.word	0x00000510
        /*0208*/ 	.word	0x000000ff
        /*020c*/ 	.word	0x00030838
        /*0210*/ 	.short	0x0100
        /*0212*/ 	.byte	0x08
	.zero		1


	//   ....[8]....
        /*0214*/ 	.word	0x00000520
        /*0218*/ 	.word	0x000000ff
        /*021c*/ 	.word	0x00030848
        /*0220*/ 	.short	0x0100
        /*0222*/ 	.byte	0x08
	.zero		1


	//   ....[9]....
        /*0224*/ 	.word	0x000011c0
        /*0228*/ 	.word	0x00000010
        /*022c*/ 	.word	0x00030800
        /*0230*/ 	.short	0x010a
        /*0232*/ 	.byte	0x3f
	.zero		1


	//   ....[10]....
        /*0234*/ 	.word	0x000012f0
        /*0238*/ 	.word	0x00000010
        /*023c*/ 	.word	0x00030800
        /*0240*/ 	.short	0x010a
        /*0242*/ 	.byte	0x3f
	.zero		1


	//   ....[11]....
        /*0244*/ 	.word	0x000019d0
        /*0248*/ 	.word	0x00000000
        /*024c*/ 	.word	0x00030810
        /*0250*/ 	.short	0x010a
        /*0252*/ 	.byte	0x3f
	.zero		1


	//   ....[12]....
        /*0254*/ 	.word	0x00001a10
        /*0258*/ 	.word	0x00000000
        /*025c*/ 	.word	0x00030810
        /*0260*/ 	.short	0x010a
        /*0262*/ 	.byte	0x3f
	.zero		1


	//   ....[13]....
        /*0264*/ 	.word	0x00001f70
        /*0268*/ 	.word	0x00000000
        /*026c*/ 	.word	0x00030830
        /*0270*/ 	.short	0x010a
        /*0272*/ 	.byte	0x3f
	.zero		1


	//   ....[14]....
        /*0274*/ 	.word	0x000022c0
        /*0278*/ 	.word	0x00000000
        /*027c*/ 	.word	0x00030830
        /*0280*/ 	.short	0x010a
        /*0282*/ 	.byte	0x3f
	.zero		1


	//   ....[15]....
        /*0284*/ 	.word	0x000044f0
        /*0288*/ 	.word	0x00000006
        /*028c*/ 	.word	0x00000000
        /*0290*/ 	.short	0x0101
        /*0292*/ 	.byte	0x3f
	.zero		1


	//   ....[16]....
        /*0294*/ 	.word	0x00004810
        /*0298*/ 	.word	0x00000000
        /*029c*/ 	.word	0x00000000
        /*02a0*/ 	.short	0x0101
        /*02a2*/ 	.byte	0x3f
	.zero		1


	//   ....[17]....
        /*02a4*/ 	.word	0x00007a40
        /*02a8*/ 	.word	0x00000010
        /*02ac*/ 	.word	0x00030820
        /*02b0*/ 	.short	0x010a
        /*02b2*/ 	.byte	0x3f
	.zero		1


	//   ....[18]....
        /*02b4*/ 	.word	0x00008180
        /*02b8*/ 	.word	0x00000010
        /*02bc*/ 	.word	0x00030840
        /*02c0*/ 	.short	0x010a
        /*02c2*/ 	.byte	0x3f
	.zero		1


	//   ....[19]....
        /*02c4*/ 	.word	0x00008420
        /*02c8*/ 	.word	0x00000010
        /*02cc*/ 	.word	0x00030828
        /*02d0*/ 	.short	0x010a
        /*02d2*/ 	.byte	0x3f
	.zero		1


	//   ....[20]....
        /*02d4*/ 	.word	0x000086c0
        /*02d8*/ 	.word	0x00000010
        /*02dc*/ 	.word	0x00030848
        /*02e0*/ 	.short	0x010a
        /*02e2*/ 	.byte	0x3f
	.zero		1


	//   ....[21]....
        /*02e4*/ 	.word	0x00008910
        /*02e8*/ 	.word	0x00000010
        /*02ec*/ 	.word	0x00030820
        /*02f0*/ 	.short	0x010a
        /*02f2*/ 	.byte	0x3f
	.zero		1


	//   ....[22]....
        /*02f4*/ 	.word	0x00008c30
        /*02f8*/ 	.word	0x00000010
        /*02fc*/ 	.word	0x00030840
        /*0300*/ 	.short	0x010a
        /*0302*/ 	.byte	0x3f
	.zero		1


	//   ....[23]....
        /*0304*/ 	.word	0x00008ea0
        /*0308*/ 	.word	0x00000010
        /*030c*/ 	.word	0x00030828
        /*0310*/ 	.short	0x010a
        /*0312*/ 	.byte	0x3f
	.zero		1


	//   ....[24]....
        /*0314*/ 	.word	0x00009190
        /*0318*/ 	.word	0x00000003
        /*031c*/ 	.word	0x00030840
        /*0320*/ 	.short	0x010a
        /*0322*/ 	.byte	0x3f
	.zero		1


	//   ....[25]....
        /*0324*/ 	.word	0x000095d0
        /*0328*/ 	.word	0x00000006
        /*032c*/ 	.word	0x00000000
        /*0330*/ 	.short	0x010a
        /*0332*/ 	.byte	0x3f
	.zero		1


	//   ....[26]....
        /*0334*/ 	.word	0x00009630
        /*0338*/ 	.word	0x00000003
        /*033c*/ 	.word	0x00000000
        /*0340*/ 	.short	0x010a
        /*0342*/ 	.byte	0x3f
	.zero		1


	//   ....[27]....
        /*0344*/ 	.word	0x00009690
        /*0348*/ 	.word	0x00000000
        /*034c*/ 	.word	0x00000000
        /*0350*/ 	.short	0x010a
        /*0352*/ 	.byte	0x3f
	.zero		1


	//   ....[28]....
        /*0354*/ 	.word	0x000096c0
        /*0358*/ 	.word	0x00000003
        /*035c*/ 	.word	0x00000000
        /*0360*/ 	.short	0x010a
        /*0362*/ 	.byte	0x3f
	.zero		1


	//   ....[29]....
        /*0364*/ 	.word	0x000097c0
        /*0368*/ 	.word	0x0000000c
        /*036c*/ 	.word	0x00030800
        /*0370*/ 	.short	0x010a
        /*0372*/ 	.byte	0x3f
	.zero		1


	//   ....[30]....
        /*0374*/ 	.word	0x00009810
        /*0378*/ 	.word	0x00000000
        /*037c*/ 	.word	0x00030810
        /*0380*/ 	.short	0x010a
        /*0382*/ 	.byte	0x3f
	.zero		1


	//   ....[31]....
        /*0384*/ 	.word	0x00009860
        /*0388*/ 	.word	0x00000000
        /*038c*/ 	.word	0x00030830
        /*0390*/ 	.short	0x010a
        /*0392*/ 	.byte	0x3f
	.zero		1


	//   ....[32]....
        /*0394*/ 	.word	0x00009ae0
        /*0398*/ 	.word	0x00000010
        /*039c*/ 	.word	0x00030820
        /*03a0*/ 	.short	0x010a
        /*03a2*/ 	.byte	0x3f
	.zero		1


	//   ....[33]....
        /*03a4*/ 	.word	0x00009b30
        /*03a8*/ 	.word	0x00000010
        /*03ac*/ 	.word	0x00030840
        /*03b0*/ 	.short	0x010a
        /*03b2*/ 	.byte	0x3f
	.zero		1


	//   ....[34]....
        /*03b4*/ 	.word	0x00009b80
        /*03b8*/ 	.word	0x00000010
        /*03bc*/ 	.word	0x00030828
        /*03c0*/ 	.short	0x010a
        /*03c2*/ 	.byte	0x3f
	.zero		1


	//   ....[35]....
        /*03c4*/ 	.word	0x00009bd0
        /*03c8*/ 	.word	0x00000010
        /*03cc*/ 	.word	0x00030848
        /*03d0*/ 	.short	0x010a
        /*03d2*/ 	.byte	0x3f
	.zero		1


	//   ....[36]....
        /*03d4*/ 	.word	0x00009c30
        /*03d8*/ 	.word	0x00000010
        /*03dc*/ 	.word	0x00030820
        /*03e0*/ 	.short	0x010a
        /*03e2*/ 	.byte	0x3f
	.zero		1


	//   ....[37]....
        /*03e4*/ 	.word	0x00009c80
        /*03e8*/ 	.word	0x00000010
        /*03ec*/ 	.word	0x00030840
        /*03f0*/ 	.short	0x010a
        /*03f2*/ 	.byte	0x3f
	.zero		1


	//   ....[38]....
        /*03f4*/ 	.word	0x00009cd0
        /*03f8*/ 	.word	0x00000010
        /*03fc*/ 	.word	0x00030828
        /*0400*/ 	.short	0x010a
        /*0402*/ 	.byte	0x3f
	.zero		1


	//   ....[39]....
        /*0404*/ 	.word	0x00009d20
        /*0408*/ 	.word	0x00000003
        /*040c*/ 	.word	0x00030840
        /*0410*/ 	.short	0x010a
        /*0412*/ 	.byte	0x3f
	.zero		1


	//   ....[40]....
        /*0414*/ 	.word	0x00009df0
        /*0418*/ 	.word	0x00000006
        /*041c*/ 	.word	0x00000000
        /*0420*/ 	.short	0x010a
        /*0422*/ 	.byte	0x3f
	.zero		1


	//   ....[41]....
        /*0424*/ 	.word	0x00009e40
        /*0428*/ 	.word	0x00000003
        /*042c*/ 	.word	0x00000000
        /*0430*/ 	.short	0x010a
        /*0432*/ 	.byte	0x3f
	.zero		1


	//   ....[42]....
        /*0434*/ 	.word	0x00009e90
        /*0438*/ 	.word	0x00000000
        /*043c*/ 	.word	0x00000000
        /*0440*/ 	.short	0x010a
        /*0442*/ 	.byte	0x3f
	.zero		1


	//----- nvinfo : EIATTR_NUM_MBARRIERS
	.align		4
.L_502:
        /*0444*/ 	.byte	0x03, 0x38
        /*0446*/ 	.short	0x0009


	//----- nvinfo : EIATTR_EXIT_INSTR_OFFSETS
	.align		4
        /*0448*/ 	.byte	0x04, 0x1c
        /*044a*/ 	.short	(.L_504 - .L_503)


	//   ....[0]....
.L_503:
        /*044c*/ 	.word	0x00009710


	//----- nvinfo : EIATTR_MAX_THREADS
	.align		4
.L_504:
        /*0450*/ 	.byte	0x04, 0x05
        /*0452*/ 	.short	(.L_506 - .L_505)
.L_505:
        /*0454*/ 	.word	0x00000180
        /*0458*/ 	.word	0x00000001
        /*045c*/ 	.word	0x00000001


	//----- nvinfo : EIATTR_CRS_STACK_SIZE
	.align		4
.L_506:
        /*0460*/ 	.byte	0x04, 0x1e
        /*0462*/ 	.short	(.L_508 - .L_507)
.L_507:
        /*0464*/ 	.word	0x00000000


	//----- nvinfo : EIATTR_CBANK_PARAM_SIZE
	.align		4
.L_508:
        /*0468*/ 	.byte	0x03, 0x19
        /*046a*/ 	.short	0x06f0


	//----- nvinfo : EIATTR_PARAM_CBANK
	.align		4
        /*046c*/ 	.byte	0x04, 0x0a
        /*046e*/ 	.short	(.L_510 - .L_509)
	.align		4
.L_509:
        /*0470*/ 	.word	index@(.nv.constant0._ZN7cutlass13device_kernelIN5flash11enable_sm90INS1_16FlashAttnBwdSm90INS1_25CollectiveMainloopBwdSm90ILi2ELi2ELi2EN4cute5tupleIJNS5_1CILi1EEES8_S8_EEENS6_IJNS7_ILi64EEENS7_ILi128EEESB_EEENS_6half_tEfNS_4arch4Sm90ELb0ELb1ELb1ELb0ELb1ELb1ELb0ELb0ELi2ELi1ELi2ELi1ELb0EEENS1_24CollectiveEpilogueBwdGQAISC_fSF_Li256ELb0ELb1EEENS1_19SingleTileSchedulerILb0ELb0ELb0ELi128EEEEEEEEEvNT_6ParamsE)
        /*0474*/ 	.short	0x0210
        /*0476*/ 	.short	0x06f0


	//----- nvinfo : EIATTR_SW_WAR
	.align		4
.L_510:
        /*0478*/ 	.byte	0x04, 0x36
        /*047a*/ 	.short	(.L_512 - .L_511)
.L_511:
        /*047c*/ 	.word	0x00000008
.L_512:


//--------------------- .nv.info._ZN7cutlass13device_kernelIN5flash11enable_sm90INS1_16FlashAttnBwdSm90INS1_25CollectiveMainloopBwdSm90ILi2ELi2ELi2EN4cute5tupleIJNS5_1CILi1EEES8_S8_EEENS6_IJNS7_ILi64EEENS7_ILi128EEESB_EEENS_6half_tEfNS_4arch4Sm90ELb0ELb1ELb1ELb1ELb0ELb1ELb0ELb0ELi2ELi1ELi2ELi1ELb0EEENS1_21CollectiveEpilogueBwdISC_SD_SF_Li256ELb1ELb0ELi1EEENS1_19SingleTileSchedulerILb1ELb0ELb0ELi128EEEEEEEEEvNT_6ParamsE --------------------------
	.section	.nv.info._ZN7cutlass13device_kernelIN5flash11enable_sm90INS1_16FlashAttnBwdSm90INS1_25CollectiveMainloopBwdSm90ILi2ELi2ELi2EN4cute5tupleIJNS5_1CILi1EEES8_S8_EEENS6_IJNS7_ILi64EEENS7_ILi128EEESB_EEENS_6half_tEfNS_4arch4Sm90ELb0ELb1ELb1ELb1ELb0ELb1ELb0ELb0ELi2ELi1ELi2ELi1ELb0EEENS1_21CollectiveEpilogueBwdISC_SD_SF_Li256ELb1ELb0ELi1EEENS1_19SingleTileSchedulerILb1ELb0ELb0ELi128EEEEEEEEEvNT_6ParamsE,"",@"SHT_CUDA_INFO"
	.sectionflags	@""
	.align	4


	//----- nvinfo : EIATTR_CUDA_API_VERSION
	.align		4
        /*0000*/ 	.byte	0x04, 0x37
        /*0002*/ 	.short	(.L_514 - .L_513)
.L_513:
        /*0004*/ 	.word	0x00000082


	//----- nvinfo : EIATTR_KPARAM_INFO
	.align		4
.L_514:
        /*0008*/ 	.byte	0x04, 0x17
        /*000a*/ 	.short	(.L_516 - .L_515)
.L_515:
        /*000c*/ 	.word	0x00000000
        /*0010*/ 	.short	0x0000
        /*0012*/ 	.short	0x0070
        /*0014*/ 	.byte	0x00, 0xf0, 0x01, 0x1a


	//----- nvinfo : EIATTR_SPARSE_MMA_MASK
	.align		4
.L_516:
        /*0018*/ 	.byte	0x03, 0x50
        /*001a*/ 	.short	0x0000


	//----- nvinfo : EIATTR_MAXREG_COUNT
	.align		4
        /*001c*/ 	.byte	0x03, 0x1b
        /*001e*/ 	.short	0x00a8


	//----- nvinfo : EIATTR_NUM_BARRIERS
	.align		4
        /*0020*/ 	.byte	0x02, 0x4c
        /*0022*/ 	.byte	0x10
	.zero		1


	//----- nvinfo : EIATTR_EXTERNS
	.align		4
        /*0024*/ 	.byte	0x04, 0x0f
        /*0026*/ 	.short	(.L_518 - .L_517)


	//   ....[0]....
	.align		4
.L_517:
        /*0028*/ 	.word	index@(__assertfail)


	//----- nvinfo : EIATTR_ANNOTATIONS
	.align		4
.L_518:
        /*002c*/ 	.byte	0x04, 0x55
        /*002e*/ 	.short	(.L_520 - .L_519)


	//   ....[0]....
.L_519:
        /*0030*/ 	.word	0x00000001
        /*0034*/ 	.byte	0xa0, 0x19, 0x00, 0x00, 0x01, 0x00, 0x00, 0x00, 0x70, 0x28, 0x00, 0x00, 0x01, 0x00, 0x00, 0x00
        /*0044*/ 	.byte	0x40, 0x3b, 0x00, 0x00, 0x01, 0x00, 0x00, 0x00, 0xd0, 0x3b, 0x00, 0x00, 0x01, 0x00, 0x00, 0x00
        /*0054*/ 	.byte	0x10, 0xaa, 0x00, 0x00, 0x01, 0x00, 0x00, 0x00, 0xb0, 0xab, 0x00, 0x00, 0x01, 0x00, 0x00, 0x00
        /*0064*/ 	.byte	0x30, 0xb7, 0x00, 0x00, 0x01, 0x00, 0x00, 0x00, 0x50, 0xb7, 0x00, 0x00, 0x01, 0x00, 0x00, 0x00
        /*0074*/ 	.byte	0xc0, 0xba, 0x00, 0x00


	//----- nvinfo : EIATTR_MERCURY_ISA_VERSION
	.align		4
.L_520:
        /*0078*/ 	.byte	0x03, 0x5f
        /*007a*/ 	.short	0x0101


	//----- nvinfo : EIATTR_INT_WARP_WIDE_INSTR_OFFSETS
	.align		4
        /*007c*/ 	.byte	0x04, 0x31
        /*007e*/ 	.short	(.L_522 - .L_521)


	//   ....[0]....
.L_521:
        /*0080*/ 	.word	0x00000190


	//   ....[1]....
        /*0084*/ 	.word	0x000001c0


	//----- nvinfo : EIATTR_COOP_GROUP_MASK_REGIDS
	.align		4
.L_522:
        /*0088*/ 	.byte	0x04, 0x29
        /*008a*/ 	.short	(.L_524 - .L_523)


	//   ....[0]....
.L_523:
        /*008c*/ 	.word	0xffffffff


	//   ....[1]....
        /*0090*/ 	.word	0xffffffff


	//   ....[2]....
        /*0094*/ 	.word	0xffffffff


	//   ....[3]....
        /*0098*/ 	.word	0xffffffff


	//   ....[4]....
        /*009c*/ 	.word	0xffffffff


	//   ....[5]....
        /*00a0*/ 	.word	0xffffffff


	//   ....[6]....
        /*00a4*/ 	.word	0xffffffff


	//   ....[7]....
        /*00a8*/ 	.word	0x0500000f


	//----- nvinfo : EIATTR_COOP_GROUP_INSTR_OFFSETS
	.align		4
.L_524:
        /*00ac*/ 	.byte	0x04, 0x28
        /*00ae*/ 	.short	(.L_526 - .L_525)


	//   ....[0]....
.L_525:
        /*00b0*/ 	.word	0x00000070


	//   ....[1]....
        /*00b4*/ 	.word	0x000001a0


	//   ....[2]....
        /*00b8*/ 	.word	0x000001f0


	//   ....[3]....
        /*00bc*/ 	.word	0x000003e0


	//   ....[4]....
        /*00c0*/ 	.word	0x00000620


	//   ....[5]....
        /*00c4*/ 	.word	0x00001650


	//   ....[6]....
        /*00c8*/ 	.word	0x00008780


	//   ....[7]....
        /*00cc*/ 	.word	0x0000c310


	//----- nvinfo : EIATTR_REG_RECONFIG
	.align		4
.L_526:
        /*00d0*/ 	.byte	0x01, 0x54
	.zero		2


	//----- nvinfo : EIATTR_SYSCALL_OFFSETS
	.align		4
        /*00d4*/ 	.byte	0x04, 0x46
        /*00d6*/ 	.short	(.L_528 - .L_527)


	//   ....[0]....
.L_527:
        /*00d8*/ 	.word	0x00001290


	//   ....[1]....
        /*00dc*/ 	.word	0x00001380


	//   ....[2]....
        /*00e0*/ 	.word	0x000014e0


	//   ....[3]....
        /*00e4*/ 	.word	0x000015d0


	//----- nvinfo : EIATTR_MBARRIER_INSTR_OFFSETS
	.align		4
.L_528:
        /*00e8*/ 	.byte	0x04, 0x39
        /*00ea*/ 	.short	(.L_530 - .L_529)


	//   ....[0]....
.L_529:
        /*00ec*/ 	.word	0x00000290
        /*00f0*/ 	.word	0x000000ff
        /*00f4*/ 	.word	0x00030800
        /*00f8*/ 	.short	0x0100
        /*00fa*/ 	.byte	0x06
	.zero		1


	//   ....[1]....
        /*00fc*/ 	.word	0x00000390
        /*0100*/ 	.word	0x000000ff
        /*0104*/ 	.word	0x00030810
        /*0108*/ 	.short	0x0100
        /*010a*/ 	.byte	0x08
	.zero		1


	//   ....[2]....
        /*010c*/ 	.word	0x000003a0
        /*0110*/ 	.word	0x000000ff
        /*0114*/ 	.word	0x00030820
        /*0118*/ 	.short	0x0100
        /*011a*/ 	.byte	0x08
	.zero		1


	//   ....[3]....
        /*011c*/ 	.word	0x000003b0
        /*0120*/ 	.word	0x000000ff
        /*0124*/ 	.word	0x00030818
        /*0128*/ 	.short	0x0100
        /*012a*/ 	.byte	0x08
	.zero		1


	//   ....[4]....
        /*012c*/ 	.word	0x000003c0
        /*0130*/ 	.word	0x000000ff
        /*0134*/ 	.word	0x00030828
        /*0138*/ 	.short	0x0100
        /*013a*/ 	.byte	0x08
	.zero		1


	//   ....[5]....
        /*013c*/ 	.word	0x000004f0
        /*0140*/ 	.word	0x000000ff
        /*0144*/ 	.word	0x00030830
        /*0148*/ 	.short	0x0100
        /*014a*/ 	.byte	0x08
	.zero		1


	//   ....[6]....
        /*014c*/ 	.word	0x00000500
        /*0150*/ 	.word	0x000000ff
        /*0154*/ 	.word	0x00030840
        /*0158*/ 	.short	0x0100
        /*015a*/ 	.byte	0x08
	.zero		1


	//   ....[7]....
        /*015c*/ 	.word	0x00000510
        /*0160*/ 	.word	0x000000ff
        /*0164*/ 	.word	0x00030838
        /*0168*/ 	.short	0x0100
        /*016a*/ 	.byte	0x08
	.zero		1


	//   ....[8]....
        /*016c*/ 	.word	0x00000520
        /*0170*/ 	.word	0x000000ff
        /*0174*/ 	.word	0x00030848
        /*0178*/ 	.short	0x0100
        /*017a*/ 	.byte	0x08
	.zero		1


	//   ....[9]....
        /*017c*/ 	.word	0x00001680
        /*0180*/ 	.word	0x00000010
        /*0184*/ 	.word	0x00030800
        /*0188*/ 	.short	0x010a
        /*018a*/ 	.byte	0x3f
	.zero		1


	//   ....[10]....
        /*018c*/ 	.word	0x000017b0
        /*0190*/ 	.word	0x00000010
        /*0194*/ 	.word	0x00030800
        /*0198*/ 	.short	0x010a
        /*019a*/ 	.byte	0x3f
	.zero		1


	//   ....[11]....
        /*019c*/ 	.word	0x00001e70
        /*01a0*/ 	.word	0x00000000
        /*01a4*/ 	.word	0x00030810
        /*01a8*/ 	.short	0x010a
        /*01aa*/ 	.byte	0x3f
	.zero		1


	//   ....[12]....
        /*01ac*/ 	.word	0x00001eb0
        /*01b0*/ 	.word	0x00000000
        /*01b4*/ 	.word	0x00030810
        /*01b8*/ 	.short	0x010a
        /*01ba*/ 	.byte	0x3f
	.zero		1


	//   ....[13]....
        /*01bc*/ 	.word	0x00002410
        /*01c0*/ 	.word	0x00000000
        /*01c4*/ 	.word	0x00030830
        /*01c8*/ 	.short	0x010a
        /*01ca*/ 	.byte	0x3f
	.zero		1


	//   ....[14]....
        /*01cc*/ 	.word	0x00002760
        /*01d0*/ 	.word	0x00000000
        /*01d4*/ 	.word	0x00030830
        /*01d8*/ 	.short	0x010a
        /*01da*/ 	.byte	0x3f
	.zero		1


	//   ....[15]....
        /*01dc*/ 	.word	0x00004990
        /*01e0*/ 	.word	0x00000006
        /*01e4*/ 	.word	0x00000000
        /*01e8*/ 	.short	0x0101
        /*01ea*/ 	.byte	0x3f
	.zero		1


	//   ....[16]....
        /*01ec*/ 	.word	0x00004cb0
        /*01f0*/ 	.word	0x00000000
        /*01f4*/ 	.word	0x00000000
        /*01f8*/ 	.short	0x0101
        /*01fa*/ 	.byte	0x3f
	.zero		1


	//   ....[17]....
        /*01fc*/ 	.word	0x0000a500
        /*0200*/ 	.word	0x0000000f
        /*0204*/ 	.word	0x00030820
        /*0208*/ 	.short	0x010a
        /*020a*/ 	.byte	0x3f
	.zero		1


	//   ....[18]....
        /*020c*/ 	.word	0x0000ac30
        /*0210*/ 	.word	0x0000000f
        /*0214*/ 	.word	0x00030840
        /*0218*/ 	.short	0x010a
        /*021a*/ 	.byte	0x3f
	.zero		1


	//   ....[19]....
        /*021c*/ 	.word	0x0000af00
        /*0220*/ 	.word	0x0000000f
        /*0224*/ 	.word	0x00030828
        /*0228*/ 	.short	0x010a
        /*022a*/ 	.byte	0x3f
	.zero		1


	//   ....[20]....
        /*022c*/ 	.word	0x0000b1d0
        /*0230*/ 	.word	0x0000000f
        /*0234*/ 	.word	0x00030848
        /*0238*/ 	.short	0x010a
        /*023a*/ 	.byte	0x3f
	.zero		1


	//   ....[21]....
        /*023c*/ 	.word	0x0000b440
        /*0240*/ 	.word	0x0000000f
        /*0244*/ 	.word	0x00030820
        /*0248*/ 	.short	0x010a
        /*024a*/ 	.byte	0x3f
	.zero		1


	//   ....[22]....
        /*024c*/ 	.word	0x0000b780
        /*0250*/ 	.word	0x0000000f
        /*0254*/ 	.word	0x00030840
        /*0258*/ 	.short	0x010a
        /*025a*/ 	.byte	0x3f
	.zero		1


	//   ....[23]....
        /*025c*/ 	.word	0x0000ba20
        /*0260*/ 	.word	0x0000000f
        /*0264*/ 	.word	0x00030828
        /*0268*/ 	.short	0x010a
        /*026a*/ 	.byte	0x3f
	.zero		1


	//   ....[24]....
        /*026c*/ 	.word	0x0000bd30
        /*0270*/ 	.word	0x00000003
        /*0274*/ 	.word	0x00030840
        /*0278*/ 	.short	0x010a
        /*027a*/ 	.byte	0x3f
	.zero		1


	//   ....[25]....
        /*027c*/ 	.word	0x0000c190
        /*0280*/ 	.word	0x00000007
        /*0284*/ 	.word	0x00000000
        /*0288*/ 	.short	0x010a
        /*028a*/ 	.byte	0x3f
	.zero		1


	//   ....[26]....
        /*028c*/ 	.word	0x0000c1e0
        /*0290*/ 	.word	0x00000003
        /*0294*/ 	.word	0x00000000
        /*0298*/ 	.short	0x010a
        /*029a*/ 	.byte	0x3f
	.zero		1


	//   ....[27]....
        /*029c*/ 	.word	0x0000c240
        /*02a0*/ 	.word	0x00000005
        /*02a4*/ 	.word	0x00000000
        /*02a8*/ 	.short	0x010a
        /*02aa*/ 	.byte	0x3f
	.zero		1


	//   ....[28]....
        /*02ac*/ 	.word	0x0000c270
        /*02b0*/ 	.word	0x00000003
        /*02b4*/ 	.word	0x00000000
        /*02b8*/ 	.short	0x010a
        /*02ba*/ 	.byte	0x3f
	.zero		1


	//   ....[29]....
        /*02bc*/ 	.word	0x0000c370
        /*02c0*/ 	.word	0x0000000c
        /*02c4*/ 	.word	0x00030800
        /*02c8*/ 	.short	0x010a
        /*02ca*/ 	.byte	0x3f
	.zero		1


	//   ....[30]....
        /*02cc*/ 	.word	0x0000c3c0
        /*02d0*/ 	.word	0x00000000
        /*02d4*/ 	.word	0x00030810
        /*02d8*/ 	.short	0x010a
        /*02da*/ 	.byte	0x3f
	.zero		1


	//   ....[31]....
        /*02dc*/ 	.word	0x0000c410
        /*02e0*/ 	.word	0x00000000
        /*02e4*/ 	.word	0x00030830
        /*02e8*/ 	.short	0x010a
        /*02ea*/ 	.byte	0x3f
	.zero		1


	//   ....[32]....
        /*02ec*/ 	.word	0x0000c460
        /*02f0*/ 	.word	0x0000000f
        /*02f4*/ 	.word	0x00030820
        /*02f8*/ 	.short	0x010a
        /*02fa*/ 	.byte	0x3f
	.zero		1


	//   ....[33]....
        /*02fc*/ 	.word	0x0000c4b0
        /*0300*/ 	.word	0x0000000f
        /*0304*/ 	.word	0x00030840
        /*0308*/ 	.short	0x010a
        /*030a*/ 	.byte	0x3f
	.zero		1


	//   ....[34]....
        /*030c*/ 	.word	0x0000c500
        /*0310*/ 	.word	0x0000000f
        /*0314*/ 	.word	0x00030828
        /*0318*/ 	.short	0x010a
        /*031a*/ 	.byte	0x3f
	.zero		1


	//   ....[35]....
        /*031c*/ 	.word	0x0000c550
        /*0320*/ 	.word	0x0000000f
        /*0324*/ 	.word	0x00030848
        /*0328*/ 	.short	0x010a
        /*032a*/ 	.byte	0x3f
	.zero		1


	//   ....[36]....
        /*032c*/ 	.word	0x0000c5b0
        /*0330*/ 	.word	0x0000000f
        /*0334*/ 	.word	0x00030820
        /*0338*/ 	.short	0x010a
        /*033a*/ 	.byte	0x3f
	.zero		1


	//   ....[37]....
        /*033c*/ 	.word	0x0000c600
        /*0340*/ 	.word	0x0000000f
        /*0344*/ 	.word	0x00030840
        /*0348*/ 	.short	0x010a
        /*034a*/ 	.byte	0x3f
	.zero		1


	//   ....[38]....
        /*034c*/ 	.word	0x0000c650
        /*0350*/ 	.word	0x0000000f
        /*0354*/ 	.word	0x00030828
        /*0358*/ 	.short	0x010a
        /*035a*/ 	.byte	0x3f
	.zero		1


	//   ....[39]....
        /*035c*/ 	.word	0x0000c6a0
        /*0360*/ 	.word	0x00000003
        /*0364*/ 	.word	0x00030840
        /*0368*/ 	.short	0x010a
        /*036a*/ 	.byte	0x3f
	.zero		1


	//   ....[40]....
        /*036c*/ 	.word	0x0000c770
        /*0370*/ 	.word	0x00000007
        /*0374*/ 	.word	0x00000000
        /*0378*/ 	.short	0x010a
        /*037a*/ 	.byte	0x3f
	.zero		1


	//   ....[41]....
        /*037c*/ 	.word	0x0000c7c0
        /*0380*/ 	.word	0x00000003
        /*0384*/ 	.word	0x00000000
        /*0388*/ 	.short	0x010a
        /*038a*/ 	.byte	0x3f
	.zero		1


	//   ....[42]....
        /*038c*/ 	.word	0x0000c810
        /*0390*/ 	.word	0x00000005
        /*0394*/ 	.word	0x00000000
        /*0398*/ 	.short	0x010a
        /*039a*/ 	.byte	0x3f
	.zero		1


	//----- nvinfo : EIATTR_NUM_MBARRIERS
	.align		4
.L_530:
        /*039c*/ 	.byte	0x03, 0x38
        /*039e*/ 	.short	0x0009


	//----- nvinfo : EIATTR_EXIT_INSTR_OFFSETS
	.align		4
        /*03a0*/ 	.byte	0x04, 0x1c
        /*03a2*/ 	.short	(.L_532 - .L_531)


	//   ....[0]....
.L_531:
        /*03a4*/ 	.word	0x0000c2c0


	//----- nvinfo : EIATTR_MAX_THREADS
	.align		4
.L_532:
        /*03a8*/ 	.byte	0x04, 0x05
        /*03aa*/ 	.short	(.L_534 - .L_533)
.L_533:
        /*03ac*/ 	.word	0x00000180
        /*03b0*/ 	.word	0x00000001
        /*03b4*/ 	.word	0x00000001


	//----- nvinfo : EIATTR_CRS_STACK_SIZE
	.align		4
.L_534:
        /*03b8*/ 	.byte	0x04, 0x1e
        /*03ba*/ 	.short	(.L_536 - .L_535)
.L_535:
        /*03bc*/ 	.word	0x00000000


	//----- nvinfo : EIATTR_CBANK_PARAM_SIZE
	.align		4
.L_536:
        /*03c0*/ 	.byte	0x03, 0x19
        /*03c2*/ 	.short	0x06f0


	//----- nvinfo : EIATTR_PARAM_CBANK
	.align		4
        /*03c4*/ 	.byte	0x04, 0x0a
        /*03c6*/ 	.short	(.L_538 - .L_537)
	.align		4
.L_537:
        /*03c8*/ 	.word	index@(.nv.constant0._ZN7cutlass13device_kernelIN5flash11enable_sm90INS1_16FlashAttnBwdSm90INS1_25CollectiveMainloopBwdSm90ILi2ELi2ELi2EN4cute5tupleIJNS5_1CILi1EEES8_S8_EEENS6_IJNS7_ILi64EEENS7_ILi128EEESB_EEENS_6half_tEfNS_4arch4Sm90ELb0ELb1ELb1ELb1ELb0ELb1ELb0ELb0ELi2ELi1ELi2ELi1ELb0EEENS1_21CollectiveEpilogueBwdISC_SD_SF_Li256ELb1ELb0ELi1EEENS1_19SingleTileSchedulerILb1ELb0ELb0ELi128EEEEEEEEEvNT_6ParamsE)
        /*03cc*/ 	.short	0x0210
        /*03ce*/ 	.short	0x06f0


	//----- nvinfo : EIATTR_SW_WAR
	.align		4
.L_538:
        /*03d0*/ 	.byte	0x04, 0x36
        /*03d2*/ 	.short	(.L_540 - .L_539)
.L_539:
        /*03d4*/ 	.word	0x00000008
.L_540:


//--------------------- .nv.info._ZN7cutlass13device_kernelIN5flash11enable_sm90INS1_16FlashAttnBwdSm90INS1_25CollectiveMainloopBwdSm90ILi2ELi2ELi2EN4cute5tupleIJNS5_1CILi1EEES8_S8_EEENS6_IJNS7_ILi64EEENS7_ILi128EEESB_EEENS_6half_tEfNS_4arch4Sm90ELb0ELb1ELb1ELb1ELb1ELb1ELb0ELb0ELi2ELi1ELi2ELi1ELb0EEENS1_21CollectiveEpilogueBwdISC_SD_SF_Li256ELb1ELb0ELi1EEENS1_19SingleTileSchedulerILb1ELb0ELb0ELi128EEEEEEEEEvNT_6ParamsE --------------------------
	.section	.nv.info._ZN7cutlass13device_kernelIN5flash11enable_sm90INS1_16FlashAttnBwdSm90INS1_25CollectiveMainloopBwdSm90ILi2ELi2ELi2EN4cute5tupleIJNS5_1CILi1EEES8_S8_EEENS6_IJNS7_ILi64EEENS7_ILi128EEESB_EEENS_6half_tEfNS_4arch4Sm90ELb0ELb1ELb1ELb1ELb1ELb1ELb0ELb0ELi2ELi1ELi2ELi1ELb0EEENS1_21CollectiveEpilogueBwdISC_SD_SF_Li256ELb1ELb0ELi1EEENS1_19SingleTileSchedulerILb1ELb0ELb0ELi128EEEEEEEEEvNT_6ParamsE,"",@"SHT_CUDA_INFO"
	.sectionflags	@""
	.align	4


	//----- nvinfo : EIATTR_CUDA_API_VERSION
	.align		4
        /*0000*/ 	.byte	0x04, 0x37
        /*0002*/ 	.short	(.L_542 - .L_541)
.L_541:
        /*0004*/ 	.word	0x00000082


	//----- nvinfo : EIATTR_KPARAM_INFO
	.align		4
.L_542:
        /*0008*/ 	.byte	0x04, 0x17
        /*000a*/ 	.short	(.L_544 - .L_543)
.L_543:
        /*000c*/ 	.word	0x00000000
        /*0010*/ 	.short	0x0000
        /*0012*/ 	.short	0x0070
        /*0014*/ 	.byte	0x00, 0xf0, 0x01, 0x1a


	//----- nvinfo : EIATTR_SPARSE_MMA_MASK
	.align		4
.L_544:
        /*0018*/ 	.byte	0x03, 0x50
        /*001a*/ 	.short	0x0000


	//----- nvinfo : EIATTR_MAXREG_COUNT
	.align		4
        /*001c*/ 	.byte	0x03, 0x1b
        /*001e*/ 	.short	0x00a8


	//----- nvinfo : EIATTR_NUM_BARRIERS
	.align		4
        /*0020*/ 	.byte	0x02, 0x4c
        /*0022*/ 	.byte	0x10
	.zero		1


	//----- nvinfo : EIATTR_EXTERNS
	.align		4
        /*0024*/ 	.byte	0x04, 0x0f
        /*0026*/ 	.short	(.L_546 - .L_545)


	//   ....[0]....
	.align		4
.L_545:
        /*0028*/ 	.word	index@(__assertfail)


	//----- nvinfo : EIATTR_ANNOTATIONS
	.align		4
.L_546:
        /*002c*/ 	.byte	0x04, 0x55
        /*002e*/ 	.short	(.L_548 - .L_547)


	//   ....[0]....
.L_547:
        /*0030*/ 	.word	0x00000001
        /*0034*/ 	.byte	0xa0, 0x19, 0x00, 0x00, 0x01, 0x00, 0x00, 0x00, 0x70, 0x28, 0x00, 0x00, 0x01, 0x00, 0x00, 0x00
        /*0044*/ 	.byte	0x40, 0x3b, 0x00, 0x00, 0x01, 0x00, 0x00, 0x00, 0xd0, 0x3b, 0x00, 0x00, 0x01, 0x00, 0x00, 0x00
        /*0054*/ 	.byte	0x20, 0xb9, 0x00, 0x00, 0x01, 0x00, 0x00, 0x00, 0xc0, 0xba, 0x00, 0x00, 0x01, 0x00, 0x00, 0x00
        /*0064*/ 	.byte	0x40, 0xc6, 0x00, 0x00, 0x01, 0x00, 0x00, 0x00, 0x60, 0xc6, 0x00, 0x00, 0x01, 0x00, 0x00, 0x00
        /*0074*/ 	.byte	0xd0, 0xc9, 0x00, 0x00


	//----- nvinfo : EIATTR_MERCURY_ISA_VERSION
	.align		4
.L_548:
        /*0078*/ 	.byte	0x03, 0x5f
        /*007a*/ 	.short	0x0101


	//----- nvinfo : EIATTR_INT_WARP_WIDE_INSTR_OFFSETS
	.align		4
        /*007c*/ 	.byte	0x04, 0x31
        /*007e*/ 	.short	(.L_550 - .L_549)


	//   ....[0]....
.L_549:
        /*0080*/ 	.word	0x00000190


	//   ....[1]....
        /*0084*/ 	.word	0x000001c0


	//   ....[2]....
        /*0088*/ 	.word	0x00009660


	//   ....[3]....
        /*008c*/ 	.word	0x00009cb0


	//   ....[4]....
        /*0090*/ 	.word	0x0000a160


	//   ....[5]....
        /*0094*/ 	.word	0x0000a420


	//   ....[6]....
        /*0098*/ 	.word	0x0000a680


	//   ....[7]....
        /*009c*/ 	.word	0x0000a810


	//----- nvinfo : EIATTR_COOP_GROUP_MASK_REGIDS
	.align		4
.L_550:
        /*00a0*/ 	.byte	0x04, 0x29
        /*00a2*/ 	.short	(.L_552 - .L_551)


	//   ....[0]....
.L_551:
        /*00a4*/ 	.word	0xffffffff


	//   ....[1]....
        /*00a8*/ 	.word	0xffffffff


	//   ....[2]....
        /*00ac*/ 	.word	0xffffffff


	//   ....[3]....
        /*00b0*/ 	.word	0xffffffff


	//   ....[4]....
        /*00b4*/ 	.word	0xffffffff


	//   ....[5]....
        /*00b8*/ 	.word	0xffffffff


	//   ....[6]....
        /*00bc*/ 	.word	0xffffffff


	//   ....[7]....
        /*00c0*/ 	.word	0xffffffff


	//   ....[8]....
        /*00c4*/ 	.word	0xffffffff


	//   ....[9]....
        /*00c8*/ 	.word	0xffffffff


	//   ....[10]....
        /*00cc*/ 	.word	0xffffffff


	//   ....[11]....
        /*00d0*/ 	.word	0xffffffff


	//   ....[12]....
        /*00d4*/ 	.word	0xffffffff


	//   ....[13]....
        /*00d8*/ 	.word	0xffffffff


	//   ....[14]....
        /*00dc*/ 	.word	0xffffffff


	//   ....[15]....
        /*00e0*/ 	.word	0xffffffff


	//   ....[16]....
        /*00e4*/ 	.word	0x0500000f


	//   ....[17]....
        /*00e8*/ 	.word	0x0500000f


	//   ....[18]....
        /*00ec*/ 	.word	0x0500000f


	//   ....[19]....
        /*00f0*/ 	.word	0x0500000f


	//----- nvinfo : EIATTR_COOP_GROUP_INSTR_OFFSETS
	.align		4
.L_552:
        /*00f4*/ 	.byte	0x04, 0x28
        /*00f6*/ 	.short	(.L_554 - .L_553)


	//   ....[0]....
.L_553:
        /*00f8*/ 	.word	0x00000070


	//   ....[1]....
        /*00fc*/ 	.word	0x000001a0


	//   ....[2]....
        /*0100*/ 	.word	0x000001f0


	//   ....[3]....
        /*0104*/ 	.word	0x000003e0


	//   ....[4]....
        /*0108*/ 	.word	0x00000620


	//   ....[5]....
        /*010c*/ 	.word	0x00001650


	//   ....[6]....
        /*0110*/ 	.word	0x00008780


	//   ....[7]....
        /*0114*/ 	.word	0x00009260


	//   ....[8]....
        /*0118*/ 	.word	0x00009590


	//   ....[9]....
        /*011c*/ 	.word	0x00009910


	//   ....[10]....
        /*0120*/ 	.word	0x00009be0


	//   ....[11]....
        /*0124*/ 	.word	0x00009e20


	//   ....[12]....
        /*0128*/ 	.word	0x0000a090


	//   ....[13]....
        /*012c*/ 	.word	0x0000a360


	//   ....[14]....
        /*0130*/ 	.word	0x0000a580


	//   ....[15]....
        /*0134*/ 	.word	0x0000a710


	//   ....[16]....
        /*0138*/ 	.word	0x0000d220


	//   ....[17]....
        /*013c*/ 	.word	0x0000d3a0


	//   ....[18]....
        /*0140*/ 	.word	0x0000d410


	//   ....[19]....
        /*0144*/ 	.word	0x0000d480


	//----- nvinfo : EIATTR_REG_RECONFIG
	.align		4
.L_554:
        /*0148*/ 	.byte	0x01, 0x54
	.zero		2


	//----- nvinfo : EIATTR_SYSCALL_OFFSETS
	.align		4
        /*014c*/ 	.byte	0x04, 0x46
        /*014e*/ 	.short	(.L_556 - .L_555)


	//   ....[0]....
.L_555:
        /*0150*/ 	.word	0x00001290


	//   ....[1]....
        /*0154*/ 	.word	0x00001380


	//   ....[2]....
        /*0158*/ 	.word	0x000014e0


	//   ....[3]....
        /*015c*/ 	.word	0x000015d0


	//----- nvinfo : EIATTR_MBARRIER_INSTR_OFFSETS
	.align		4
.L_556:
        /*0160*/ 	.byte	0x04, 0x39
        /*0162*/ 	.short	(.L_558 - .L_557)


	//   ....[0]....
.L_557:
        /*0164*/ 	.word	0x00000290
        /*0168*/ 	.word	0x000000ff
        /*016c*/ 	.word	0x00030800
        /*0170*/ 	.short	0x0100
        /*0172*/ 	.byte	0x06
	.zero		1


	//   ....[1]....
        /*0174*/ 	.word	0x00000390
        /*0178*/ 	.word	0x000000ff
        /*017c*/ 	.word	0x00030810
        /*0180*/ 	.short	0x0100
        /*0182*/ 	.byte	0x08
	.zero		1


	//   ....[2]....
        /*0184*/ 	.word	0x000003a0
        /*0188*/ 	.word	0x000000ff
        /*018c*/ 	.word	0x00030820
        /*0190*/ 	.short	0x0100
        /*0192*/ 	.byte	0x08
	.zero		1


	//   ....[3]....
        /*0194*/ 	.word	0x000003b0
        /*0198*/ 	.word	0x000000ff
        /*019c*/ 	.word	0x00030818
        /*01a0*/ 	.short	0x0100
        /*01a2*/ 	.byte	0x08
	.zero		1


	//   ....[4]....
        /*01a4*/ 	.word	0x000003c0
        /*01a8*/ 	.word	0x000000ff
        /*01ac*/ 	.word	0x00030828
        /*01b0*/ 	.short	0x0100
        /*01b2*/ 	.byte	0x08
	.zero		1


	//   ....[5]....
        /*01b4*/ 	.word	0x000004f0
        /*01b8*/ 	.word	0x000000ff
        /*01bc*/ 	.word	0x00030830
        /*01c0*/ 	.short	0x0100
        /*01c2*/ 	.byte	0x08
	.zero		1


	//   ....[6]....
        /*01c4*/ 	.word	0x00000500
        /*01c8*/ 	.word	0x000000ff
        /*01cc*/ 	.word	0x00030840
        /*01d0*/ 	.short	0x0100
        /*01d2*/ 	.byte	0x08
	.zero		1


	//   ....[7]....
        /*01d4*/ 	.word	0x00000510
        /*01d8*/ 	.word	0x000000ff
        /*01dc*/ 	.word	0x00030838
        /*01e0*/ 	.short	0x0100
        /*01e2*/ 	.byte	0x08
	.zero		1


	//   ....[8]....
        /*01e4*/ 	.word	0x00000520
        /*01e8*/ 	.word	0x000000ff
        /*01ec*/ 	.word	0x00030848
        /*01f0*/ 	.short	0x0100
        /*01f2*/ 	.byte	0x08
	.zero		1


	//   ....[9]....
        /*01f4*/ 	.word	0x00001680
        /*01f8*/ 	.word	0x00000010
        /*01fc*/ 	.word	0x00030800
        /*0200*/ 	.short	0x010a
        /*0202*/ 	.byte	0x3f
	.zero		1


	//   ....[10]....
        /*0204*/ 	.word	0x000017b0
        /*0208*/ 	.word	0x00000010
        /*020c*/ 	.word	0x00030800
        /*0210*/ 	.short	0x010a
        /*0212*/ 	.byte	0x3f
	.zero		1


	//   ....[11]....
        /*0214*/ 	.word	0x00001e70
        /*0218*/ 	.word	0x00000000
        /*021c*/ 	.word	0x00030810
        /*0220*/ 	.short	0x010a
        /*0222*/ 	.byte	0x3f
	.zero		1


	//   ....[12]....
        /*0224*/ 	.word	0x00001eb0
        /*0228*/ 	.word	0x00000000
        /*022c*/ 	.word	0x00030810
        /*0230*/ 	.short	0x010a
        /*0232*/ 	.byte	0x3f
	.zero		1


	//   ....[13]....
        /*0234*/ 	.word	0x00002410
        /*0238*/ 	.word	0x00000000
        /*023c*/ 	.word	0x00030830
        /*0240*/ 	.short	0x010a
        /*0242*/ 	.byte	0x3f
	.zero		1


	//   ....[14]....
        /*0244*/ 	.word	0x00002760
        /*0248*/ 	.word	0x00000000
        /*024c*/ 	.word	0x00030830
        /*0250*/ 	.short	0x010a
        /*0252*/ 	.byte	0x3f
	.zero		1


	//   ....[15]....
        /*0254*/ 	.word	0x00004990
        /*0258*/ 	.word	0x00000006
        /*025c*/ 	.word	0x00000000
        /*0260*/ 	.short	0x0101
        /*0262*/ 	.byte	0x3f
	.zero		1


	//   ....[16]....
        /*0264*/ 	.word	0x00004cb0
        /*0268*/ 	.word	0x00000000
        /*026c*/ 	.word	0x00000000
        /*0270*/ 	.short	0x0101
        /*0272*/ 	.byte	0x3f
	.zero		1


	//   ....[17]....
        /*0274*/ 	.word	0x0000b410
        /*0278*/ 	.word	0x0000000f
        /*027c*/ 	.word	0x00030820
        /*0280*/ 	.short	0x010a
        /*0282*/ 	.byte	0x3f
	.zero		1


	//   ....[18]....
        /*0284*/ 	.word	0x0000bb40
        /*0288*/ 	.word	0x0000000f
        /*028c*/ 	.word	0x00030840
        /*0290*/ 	.short	0x010a
        /*0292*/ 	.byte	0x3f
	.zero		1


	//   ....[19]....
        /*0294*/ 	.word	0x0000be10
        /*0298*/ 	.word	0x0000000f
        /*029c*/ 	.word	0x00030828
        /*02a0*/ 	.short	0x010a
        /*02a2*/ 	.byte	0x3f
	.zero		1


	//   ....[20]....
        /*02a4*/ 	.word	0x0000c0e0
        /*02a8*/ 	.word	0x0000000f
        /*02ac*/ 	.word	0x00030848
        /*02b0*/ 	.short	0x010a
        /*02b2*/ 	.byte	0x3f
	.zero		1


	//   ....[21]....
        /*02b4*/ 	.word	0x0000c350
        /*02b8*/ 	.word	0x0000000f
        /*02bc*/ 	.word	0x00030820
        /*02c0*/ 	.short	0x010a
        /*02c2*/ 	.byte	0x3f
	.zero		1


	//   ....[22]....
        /*02c4*/ 	.word	0x0000c690
        /*02c8*/ 	.word	0x0000000f
        /*02cc*/ 	.word	0x00030840
        /*02d0*/ 	.short	0x010a
        /*02d2*/ 	.byte	0x3f
	.zero		1


	//   ....[23]....
        /*02d4*/ 	.word	0x0000c930
        /*02d8*/ 	.word	0x0000000f
        /*02dc*/ 	.word	0x00030828
        /*02e0*/ 	.short	0x010a
        /*02e2*/ 	.byte	0x3f
	.zero		1


	//   ....[24]....
        /*02e4*/ 	.word	0x0000cc40
        /*02e8*/ 	.word	0x00000003
        /*02ec*/ 	.word	0x00030840
        /*02f0*/ 	.short	0x010a
        /*02f2*/ 	.byte	0x3f
	.zero		1


	//   ....[25]....
        /*02f4*/ 	.word	0x0000d0a0
        /*02f8*/ 	.word	0x00000007
        /*02fc*/ 	.word	0x00000000
        /*0300*/ 	.short	0x010a
        /*0302*/ 	.byte	0x3f
	.zero		1


	//   ....[26]....
        /*0304*/ 	.word	0x0000d0f0
        /*0308*/ 	.word	0x00000003
        /*030c*/ 	.word	0x00000000
        /*0310*/ 	.short	0x010a
        /*0312*/ 	.byte	0x3f
	.zero		1


	//   ....[27]....
        /*0314*/ 	.word	0x0000d150
        /*0318*/ 	.word	0x00000005
        /*031c*/ 	.word	0x00000000
        /*0320*/ 	.short	0x010a
        /*0322*/ 	.byte	0x3f
	.zero		1


	//   ....[28]....
        /*0324*/ 	.word	0x0000d180
        /*0328*/ 	.word	0x00000003
        /*032c*/ 	.word	0x00000000
        /*0330*/ 	.short	0x010a
        /*0332*/ 	.byte	0x3f
	.zero		1


	//   ....[29]....
        /*0334*/ 	.word	0x0000d280
        /*0338*/ 	.word	0x0000000c
        /*033c*/ 	.word	0x00030800
        /*0340*/ 	.short	0x010a
        /*0342*/ 	.byte	0x3f
	.zero		1


	//   ....[30]....
        /*0344*/ 	.word	0x0000d2d0
        /*0348*/ 	.word	0x00000000
        /*034c*/ 	.word	0x00030810
        /*0350*/ 	.short	0x010a
        /*0352*/ 	.byte	0x3f
	.zero		1


	//   ....[31]....
        /*0354*/ 	.word	0x0000d320
        /*0358*/ 	.word	0x00000000
        /*035c*/ 	.word	0x00030830
        /*0360*/ 	.short	0x010a
        /*0362*/ 	.byte	0x3f
	.zero		1


	//   ....[32]....
        /*0364*/ 	.word	0x0000d4c0
        /*0368*/ 	.word	0x0000000f
        /*036c*/ 	.word	0x00030820
        /*0370*/ 	.short	0x010a
        /*0372*/ 	.byte	0x3f
	.zero		1


	//   ....[33]....
        /*0374*/ 	.word	0x0000d510
        /*0378*/ 	.word	0x0000000f
        /*037c*/ 	.word	0x00030840
        /*0380*/ 	.short	0x010a
        /*0382*/ 	.byte	0x3f
	.zero		1


	//   ....[34]....
        /*0384*/ 	.word	0x0000d560
        /*0388*/ 	.word	0x0000000f
        /*038c*/ 	.word	0x00030828
        /*0390*/ 	.short	0x010a
        /*0392*/ 	.byte	0x3f
	.zero		1


	//   ....[35]....
        /*0394*/ 	.word	0x0000d5b0
        /*0398*/ 	.word	0x0000000f
        /*039c*/ 	.word	0x00030848
        /*03a0*/ 	.short	0x010a
        /*03a2*/ 	.byte	0x3f
	.zero		1


	//   ....[36]....
        /*03a4*/ 	.word	0x0000d610
        /*03a8*/ 	.word	0x0000000f
        /*03ac*/ 	.word	0x00030820
        /*03b0*/ 	.short	0x010a
        /*03b2*/ 	.byte	0x3f
	.zero		1


	//   ....[37]....
        /*03b4*/ 	.word	0x0000d660
        /*03b8*/ 	.word	0x0000000f
        /*03bc*/ 	.word	0x00030840
        /*03c0*/ 	.short	0x010a
        /*03c2*/ 	.byte	0x3f
	.zero		1


	//   ....[38]....
        /*03c4*/ 	.word	0x0000d6b0
        /*03c8*/ 	.word	0x0000000f
        /*03cc*/ 	.word	0x00030828
        /*03d0*/ 	.short	0x010a
        /*03d2*/ 	.byte	0x3f
	.zero		1


	//   ....[39]....
        /*03d4*/ 	.word	0x0000d700
        /*03d8*/ 	.word	0x00000003
        /*03dc*/ 	.word	0x00030840
        /*03e0*/ 	.short	0x010a
        /*03e2*/ 	.byte	0x3f
	.zero		1


	//   ....[40]....
        /*03e4*/ 	.word	0x0000d7d0
        /*03e8*/ 	.word	0x00000007
        /*03ec*/ 	.word	0x00000000
        /*03f0*/ 	.short	0x010a
        /*03f2*/ 	.byte	0x3f
	.zero		1


	//   ....[41]....
        /*03f4*/ 	.word	0x0000d820
        /*03f8*/ 	.word	0x00000003
        /*03fc*/ 	.word	0x00000000
        /*0400*/ 	.short	0x010a
        /*0402*/ 	.byte	0x3f
	.zero		1


	//   ....[42]....
        /*0404*/ 	.word	0x0000d870
        /*0408*/ 	.word	0x00000005
        /*040c*/ 	.word	0x00000000
        /*0410*/ 	.short	0x010a
        /*0412*/ 	.byte	0x3f
	.zero		1


	//----- nvinfo : EIATTR_NUM_MBARRIERS
	.align		4
.L_558:
        /*0414*/ 	.byte	0x03, 0x38
        /*0416*/ 	.short	0x0009


	//----- nvinfo : EIATTR_EXIT_INSTR_OFFSETS
	.align		4
        /*0418*/ 	.byte	0x04, 0x1c
        /*041a*/ 	.short	(.L_560 - .L_559)


	//   ....[0]....
.L_559:
        /*041c*/ 	.word	0x0000d1d0


	//----- nvinfo : EIATTR_MAX_THREADS
	.align		4
.L_560:
        /*0420*/ 	.byte	0x04, 0x05
        /*0422*/ 	.short	(.L_562 - .L_561)
.L_561:
        /*0424*/ 	.word	0x00000180
        /*0428*/ 	.word	0x00000001
        /*042c*/ 	.word	0x00000001


	//----- nvinfo : EIATTR_CRS_STACK_SIZE
	.align		4
.L_562:
        /*0430*/ 	.byte	0x04, 0x1e
        /*0432*/ 	.short	(.L_564 - .L_563)
.L_563:
        /*0434*/ 	.word	0x00000000


	//----- nvinfo : EIATTR_CBANK_PARAM_SIZE
	.align		4
.L_564:
        /*0438*/ 	.byte	0x03, 0x19
        /*043a*/ 	.short	0x06f0


	//----- nvinfo : EIATTR_PARAM_CBANK
	.align		4
        /*043c*/ 	.byte	0x04, 0x0a
        /*043e*/ 	.short	(.L_566 - .L_565)
	.align		4
.L_565:
        /*0440*/ 	.word	index@(.nv.constant0._ZN7cutlass13device_kernelIN5flash11enable_sm90INS1_16FlashAttnBwdSm90INS1_25CollectiveMainloopBwdSm90ILi2ELi2ELi2EN4cute5tupleIJNS5_1CILi1EEES8_S8_EEENS6_IJNS7_ILi64EEENS7_ILi128EEESB_EEENS_6half_tEfNS_4arch4Sm90ELb0ELb1ELb1ELb1ELb1ELb1ELb0ELb0ELi2ELi1ELi2ELi1ELb0EEENS1_21CollectiveEpilogueBwdISC_SD_SF_Li256ELb1ELb0ELi1EEENS1_19SingleTileSchedulerILb1ELb0ELb0ELi128EEEEEEEEEvNT_6ParamsE)
        /*0444*/ 	.short	0x0210
        /*0446*/ 	.short	0x06f0


	//----- nvinfo : EIATTR_SW_WAR
	.align		4
.L_566:
        /*0448*/ 	.byte	0x04, 0x36
        /*044a*/ 	.short	(.L_568 - .L_567)
.L_567:
        /*044c*/ 	.word	0x00000008
.L_568:


//--------------------- .nv.info._ZN7cutlass13device_kernelIN5flash11enable_sm90INS1_16FlashAttnBwdSm90INS1_25CollectiveMainloopBwdSm90ILi2ELi2ELi2EN4cute5tupleIJNS5_1CILi1EEES8_S8_EEENS6_IJNS7_ILi64EEENS7_ILi128EEESB_EEENS_6half_tEfNS_4arch4Sm90ELb0ELb1ELb1ELb1ELb0ELb1ELb0ELb0ELi2ELi1ELi2ELi1ELb0EEENS1_24CollectiveEpilogueBwdGQAISC_fSF_Li256ELb1ELb0EEENS1_19SingleTileSchedulerILb1ELb0ELb0ELi128EEEEEEEEEvNT_6ParamsE --------------------------
	.section	.nv.info._ZN7cutlass13device_kernelIN5flash11enable_sm90INS1_16FlashAttnBwdSm90INS1_25CollectiveMainloopBwdSm90ILi2ELi2ELi2EN4cute5tupleIJNS5_1CILi1EEES8_S8_EEENS6_IJNS7_ILi64EEENS7_ILi128EEESB_EEENS_6half_tEfNS_4arch4Sm90ELb0ELb1ELb1ELb1ELb0ELb1ELb0ELb0ELi2ELi1ELi2ELi1ELb0EEENS1_24CollectiveEpilogueBwdGQAISC_fSF_Li256ELb1ELb0EEENS1_19SingleTileSchedulerILb1ELb0ELb0ELi128EEEEEEEEEvNT_6ParamsE,"",@"SHT_CUDA_INFO"
	.sectionflags	@""
	.align	4


	//----- nvinfo : EIATTR_CUDA_API_VERSION
	.align		4
        /*0000*/ 	.byte	0x04, 0x37
        /*0002*/ 	.short	(.L_570 - .L_569)
.L_569:
        /*0004*/ 	.word	0x00000082


	//----- nvinfo : EIATTR_KPARAM_INFO
	.align		4
.L_570:
        /*0008*/ 	.byte	0x04, 0x17
        /*000a*/ 	.short	(.L_572 - .L_571)
.L_571:
        /*000c*/ 	.word	0x00000000
        /*0010*/ 	.short	0x0000
        /*0012*/ 	.short	0x0070
        /*0014*/ 	.byte	0x00, 0xf0, 0x01, 0x1a


	//----- nvinfo : EIATTR_SPARSE_MMA_MASK
	.align		4
.L_572:
        /*0018*/ 	.byte	0x03, 0x50
        /*001a*/ 	.short	0x0000


	//----- nvinfo : EIATTR_MAXREG_COUNT
	.align		4
        /*001c*/ 	.byte	0x03, 0x1b
        /*001e*/ 	.short	0x00a8


	//----- nvinfo : EIATTR_NUM_BARRIERS
	.align		4
        /*0020*/ 	.byte	0x02, 0x4c
        /*0022*/ 	.byte	0x10
	.zero		1


	//----- nvinfo : EIATTR_EXTERNS
	.align		4
        /*0024*/ 	.byte	0x04, 0x0f
        /*0026*/ 	.short	(.L_574 - .L_573)


	//   ....[0]....
	.align		4
.L_573:
        /*0028*/ 	.word	index@(__assertfail)


	//----- nvinfo : EIATTR_ANNOTATIONS
	.align		4
.L_574:
        /*002c*/ 	.byte	0x04, 0x55
        /*002e*/ 	.short	(.L_576 - .L_575)


	//   ....[0]....
.L_575:
        /*0030*/ 	.word	0x00000001
        /*0034*/ 	.byte	0x80, 0x19, 0x00, 0x00, 0x01, 0x00, 0x00, 0x00, 0x50, 0x28, 0x00, 0x00, 0x01, 0x00, 0x00, 0x00
        /*0044*/ 	.byte	0x20, 0x3b, 0x00, 0x00, 0x01, 0x00, 0x00, 0x00, 0xb0, 0x3b, 0x00, 0x00, 0x01, 0x00, 0x00, 0x00
        /*0054*/ 	.byte	0x50, 0x7d, 0x00, 0x00, 0x01, 0x00, 0x00, 0x00, 0xf0, 0x7e, 0x00, 0x00, 0x01, 0x00, 0x00, 0x00
        /*0064*/ 	.byte	0x70, 0x8a, 0x00, 0x00, 0x01, 0x00, 0x00, 0x00, 0x90, 0x8a, 0x00, 0x00, 0x01, 0x00, 0x00, 0x00
        /*0074*/ 	.byte	0x00, 0x8e, 0x00, 0x00


	//----- nvinfo : EIATTR_MERCURY_ISA_VERSION
	.align		4
.L_576:
        /*0078*/ 	.byte	0x03, 0x5f
        /*007a*/ 	.short	0x0101


	//----- nvinfo : EIATTR_INT_WARP_WIDE_INSTR_OFFSETS
	.align		4
        /*007c*/ 	.byte	0x04, 0x31
        /*007e*/ 	.short	(.L_578 - .L_577)


	//   ....[0]....
.L_577:
        /*0080*/ 	.word	0x00000190


	//   ....[1]....
        /*0084*/ 	.word	0x000001c0


	//----- nvinfo : EIATTR_COOP_GROUP_MASK_REGIDS
	.align		4
.L_578:
        /*0088*/ 	.byte	0x04, 0x29
        /*008a*/ 	.short	(.L_580 - .L_579)


	//   ....[0]....
.L_579:
        /*008c*/ 	.word	0xffffffff


	//   ....[1]....
        /*0090*/ 	.word	0xffffffff


	//   ....[2]....
        /*0094*/ 	.word	0xffffffff


	//   ....[3]....
        /*0098*/ 	.word	0xffffffff


	//   ....[4]....
        /*009c*/ 	.word	0xffffffff


	//   ....[5]....
        /*00a0*/ 	.word	0xffffffff


	//   ....[6]....
        /*00a4*/ 	.word	0xffffffff


	//   ....[7]....
        /*00a8*/ 	.word	0x0500000f


	//----- nvinfo : EIATTR_COOP_GROUP_INSTR_OFFSETS
	.align		4
.L_580:
        /*00ac*/ 	.byte	0x04, 0x28
        /*00ae*/ 	.short	(.L_582 - .L_581)


	//   ....[0]....
.L_581:
        /*00b0*/ 	.word	0x00000070


	//   ....[1]....
        /*00b4*/ 	.word	0x000001a0


	//   ....[2]....
        /*00b8*/ 	.word	0x000001f0


	//   ....[3]....
        /*00bc*/ 	.word	0x000003e0


	//   ....[4]....
        /*00c0*/ 	.word	0x00000620


	//   ....[5]....
        /*00c4*/ 	.word	0x00001630


	//   ....[6]....
        /*00c8*/ 	.word	0x00005ac0


	//   ....[7]....
        /*00cc*/ 	.word	0x00009650


	//----- nvinfo : EIATTR_REG_RECONFIG
	.align		4
.L_582:
        /*00d0*/ 	.byte	0x01, 0x54
	.zero		2


	//----- nvinfo : EIATTR_SYSCALL_OFFSETS
	.align		4
        /*00d4*/ 	.byte	0x04, 0x46
        /*00d6*/ 	.short	(.L_584 - .L_583)


	//   ....[0]....
.L_583:
        /*00d8*/ 	.word	0x00001270


	//   ....[1]....
        /*00dc*/ 	.word	0x00001360


	//   ....[2]....
        /*00e0*/ 	.word	0x000014c0


	//   ....[3]....
        /*00e4*/ 	.word	0x000015b0


	//----- nvinfo : EIATTR_MBARRIER_INSTR_OFFSETS
	.align		4
.L_584:
        /*00e8*/ 	.byte	0x04, 0x39
        /*00ea*/ 	.short	(.L_586 - .L_585)


	//   ....[0]....
.L_585:
        /*00ec*/ 	.word	0x00000290
        /*00f0*/ 	.word	0x000000ff
        /*00f4*/ 	.word	0x00030800
        /*00f8*/ 	.short	0x0100
        /*00fa*/ 	.byte	0x06
	.zero		1


	//   ....[1]....
        /*00fc*/ 	.word	0x00000390
        /*0100*/ 	.word	0x000000ff
        /*0104*/ 	.word	0x00030810
        /*0108*/ 	.short	0x0100
        /*010a*/ 	.byte	0x08
	.zero		1


	//   ....[2]....
        /*010c*/ 	.word	0x000003a0
        /*0110*/ 	.word	0x000000ff
        /*0114*/ 	.word	0x00030820
        /*0118*/ 	.short	0x0100
        /*011a*/ 	.byte	0x08
	.zero		1


	//   ....[3]....
        /*011c*/ 	.word	0x000003b0
        /*0120*/ 	.word	0x000000ff
        /*0124*/ 	.word	0x00030818
        /*0128*/ 	.short	0x0100
        /*012a*/ 	.byte	0x08
	.zero		1


	//   ....[4]....
        /*012c*/ 	.word	0x000003c0
        /*0130*/ 	.word	0x000000ff
        /*0134*/ 	.word	0x00030828
        /*0138*/ 	.short	0x0100
        /*013a*/ 	.byte	0x08
	.zero		1


	//   ....[5]....
        /*013c*/ 	.word	0x000004f0
        /*0140*/ 	.word	0x000000ff
        /*0144*/ 	.word	0x00030830
        /*0148*/ 	.short	0x0100
        /*014a*/ 	.byte	0x08
	.zero		1


	//   ....[6]....
        /*014c*/ 	.word	0x00000500
        /*0150*/ 	.word	0x000000ff
        /*0154*/ 	.word	0x00030840
        /*0158*/ 	.short	0x0100
        /*015a*/ 	.byte	0x08
	.zero		1


	//   ....[7]....
        /*015c*/ 	.word	0x00000510
        /*0160*/ 	.word	0x000000ff
        /*0164*/ 	.word	0x00030838
        /*0168*/ 	.short	0x0100
        /*016a*/ 	.byte	0x08
	.zero		1


	//   ....[8]....
        /*016c*/ 	.word	0x00000520
        /*0170*/ 	.word	0x000000ff
        /*0174*/ 	.word	0x00030848
        /*0178*/ 	.short	0x0100
        /*017a*/ 	.byte	0x08
	.zero		1


	//   ....[9]....
        /*017c*/ 	.word	0x00001660
        /*0180*/ 	.word	0x00000010
        /*0184*/ 	.word	0x00030800
        /*0188*/ 	.short	0x010a
        /*018a*/ 	.byte	0x3f
	.zero		1


	//   ....[10]....
        /*018c*/ 	.word	0x00001790
        /*0190*/ 	.word	0x00000010
        /*0194*/ 	.word	0x00030800
        /*0198*/ 	.short	0x010a
        /*019a*/ 	.byte	0x3f
	.zero		1


	//   ....[11]....
        /*019c*/ 	.word	0x00001e50
        /*01a0*/ 	.word	0x00000000
        /*01a4*/ 	.word	0x00030810
        /*01a8*/ 	.short	0x010a
        /*01aa*/ 	.byte	0x3f
	.zero		1


	//   ....[12]....
        /*01ac*/ 	.word	0x00001e90
        /*01b0*/ 	.word	0x00000000
        /*01b4*/ 	.word	0x00030810
        /*01b8*/ 	.short	0x010a
        /*01ba*/ 	.byte	0x3f
	.zero		1


	//   ....[13]....
        /*01bc*/ 	.word	0x000023f0
        /*01c0*/ 	.word	0x00000000
        /*01c4*/ 	.word	0x00030830
        /*01c8*/ 	.short	0x010a
        /*01ca*/ 	.byte	0x3f
	.zero		1


	//   ....[14]....
        /*01cc*/ 	.word	0x00002740
        /*01d0*/ 	.word	0x00000000
        /*01d4*/ 	.word	0x00030830
        /*01d8*/ 	.short	0x010a
        /*01da*/ 	.byte	0x3f
	.zero		1


	//   ....[15]....
        /*01dc*/ 	.word	0x00004970
        /*01e0*/ 	.word	0x00000006
        /*01e4*/ 	.word	0x00000000
        /*01e8*/ 	.short	0x0101
        /*01ea*/ 	.byte	0x3f
	.zero		1


	//   ....[16]....
        /*01ec*/ 	.word	0x00004c90
        /*01f0*/ 	.word	0x00000000
        /*01f4*/ 	.word	0x00000000
        /*01f8*/ 	.short	0x0101
        /*01fa*/ 	.byte	0x3f
	.zero		1


	//   ....[17]....
        /*01fc*/ 	.word	0x00007840
        /*0200*/ 	.word	0x0000000f
        /*0204*/ 	.word	0x00030820
        /*0208*/ 	.short	0x010a
        /*020a*/ 	.byte	0x3f
	.zero		1


	//   ....[18]....
        /*020c*/ 	.word	0x00007f70
        /*0210*/ 	.word	0x0000000f
        /*0214*/ 	.word	0x00030840
        /*0218*/ 	.short	0x010a
        /*021a*/ 	.byte	0x3f
	.zero		1


	//   ....[19]....
        /*021c*/ 	.word	0x00008240
        /*0220*/ 	.word	0x0000000f
        /*0224*/ 	.word	0x00030828
        /*0228*/ 	.short	0x010a
        /*022a*/ 	.byte	0x3f
	.zero		1


	//   ....[20]....
        /*022c*/ 	.word	0x00008510
        /*0230*/ 	.word	0x0000000f
        /*0234*/ 	.word	0x00030848
        /*0238*/ 	.short	0x010a
        /*023a*/ 	.byte	0x3f
	.zero		1


	//   ....[21]....
        /*023c*/ 	.word	0x00008780
        /*0240*/ 	.word	0x0000000f
        /*0244*/ 	.word	0x00030820
        /*0248*/ 	.short	0x010a
        /*024a*/ 	.byte	0x3f
	.zero		1


	//   ....[22]....
        /*024c*/ 	.word	0x00008ac0
        /*0250*/ 	.word	0x0000000f
        /*0254*/ 	.word	0x00030840
        /*0258*/ 	.short	0x010a
        /*025a*/ 	.byte	0x3f
	.zero		1


	//   ....[23]....
        /*025c*/ 	.word	0x00008d60
        /*0260*/ 	.word	0x0000000f
        /*0264*/ 	.word	0x00030828
        /*0268*/ 	.short	0x010a
        /*026a*/ 	.byte	0x3f
	.zero		1


	//   ....[24]....
        /*026c*/ 	.word	0x00009070
        /*0270*/ 	.word	0x00000003
        /*0274*/ 	.word	0x00030840
        /*0278*/ 	.short	0x010a
        /*027a*/ 	.byte	0x3f
	.zero		1


	//   ....[25]....
        /*027c*/ 	.word	0x000094d0
        /*0280*/ 	.word	0x00000007
        /*0284*/ 	.word	0x00000000
        /*0288*/ 	.short	0x010a
        /*028a*/ 	.byte	0x3f
	.zero		1


	//   ....[26]....
        /*028c*/ 	.word	0x00009520
        /*0290*/ 	.word	0x00000003
        /*0294*/ 	.word	0x00000000
        /*0298*/ 	.short	0x010a
        /*029a*/ 	.byte	0x3f
	.zero		1


	//   ....[27]....
        /*029c*/ 	.word	0x00009580
        /*02a0*/ 	.word	0x00000005
        /*02a4*/ 	.word	0x00000000
        /*02a8*/ 	.short	0x010a
        /*02aa*/ 	.byte	0x3f
	.zero		1


	//   ....[28]....
        /*02ac*/ 	.word	0x000095b0
        /*02b0*/ 	.word	0x00000003
        /*02b4*/ 	.word	0x00000000
        /*02b8*/ 	.short	0x010a
        /*02ba*/ 	.byte	0x3f
	.zero		1


	//   ....[29]....
        /*02bc*/ 	.word	0x000096b0
        /*02c0*/ 	.word	0x0000000c
        /*02c4*/ 	.word	0x00030800
        /*02c8*/ 	.short	0x010a
        /*02ca*/ 	.byte	0x3f
	.zero		1


	//   ....[30]....
        /*02cc*/ 	.word	0x00009700
        /*02d0*/ 	.word	0x00000000
        /*02d4*/ 	.word	0x00030810
        /*02d8*/ 	.short	0x010a
        /*02da*/ 	.byte	0x3f
	.zero		1


	//   ....[31]....
        /*02dc*/ 	.word	0x00009750
        /*02e0*/ 	.word	0x00000000
        /*02e4*/ 	.word	0x00030830
        /*02e8*/ 	.short	0x010a
        /*02ea*/ 	.byte	0x3f
	.zero		1


	//   ....[32]....
        /*02ec*/ 	.word	0x000097a0
        /*02f0*/ 	.word	0x0000000f
        /*02f4*/ 	.word	0x00030820
        /*02f8*/ 	.short	0x010a
        /*02fa*/ 	.byte	0x3f
	.zero		1


	//   ....[33]....
        /*02fc*/ 	.word	0x000097f0
        /*0300*/ 	.word	0x0000000f
        /*0304*/ 	.word	0x00030840
        /*0308*/ 	.short	0x010a
        /*030a*/ 	.byte	0x3f
	.zero		1


	//   ....[34]....
        /*030c*/ 	.word	0x00009840
        /*0310*/ 	.word	0x0000000f
        /*0314*/ 	.word	0x00030828
        /*0318*/ 	.short	0x010a
        /*031a*/ 	.byte	0x3f
	.zero		1


	//   ....[35]....
        /*031c*/ 	.word	0x00009890
        /*0320*/ 	.word	0x0000000f
        /*0324*/ 	.word	0x00030848
        /*0328*/ 	.short	0x010a
        /*032a*/ 	.byte	0x3f
	.zero		1


	//   ....[36]....
        /*032c*/ 	.word	0x000098f0
        /*0330*/ 	.word	0x0000000f
        /*0334*/ 	.word	0x00030820
        /*0338*/ 	.short	0x010a
        /*033a*/ 	.byte	0x3f
	.zero		1


	//   ....[37]....
        /*033c*/ 	.word	0x00009940
        /*0340*/ 	.word	0x0000000f
        /*0344*/ 	.word	0x00030840
        /*0348*/ 	.short	0x010a
        /*034a*/ 	.byte	0x3f
	.zero		1


	//   ....[38]....
        /*034c*/ 	.word	0x00009990
        /*0350*/ 	.word	0x0000000f
        /*0354*/ 	.word	0x00030828
        /*0358*/ 	.short	0x010a
        /*035a*/ 	.byte	0x3f
	.zero		1


	//   ....[39]....
        /*035c*/ 	.word	0x000099e0
        /*0360*/ 	.word	0x00000003
        /*0364*/ 	.word	0x00030840
        /*0368*/ 	.short	0x010a
        /*036a*/ 	.byte	0x3f
	.zero		1


	//   ....[40]....
        /*036c*/ 	.word	0x00009ab0
        /*0370*/ 	.word	0x00000007
        /*0374*/ 	.word	0x00000000
        /*0378*/ 	.short	0x010a
        /*037a*/ 	.byte	0x3f
	.zero		1


	//   ....[41]....
        /*037c*/ 	.word	0x00009b00
        /*0380*/ 	.word	0x00000003
        /*0384*/ 	.word	0x00000000
        /*0388*/ 	.short	0x010a
        /*038a*/ 	.byte	0x3f
	.zero		1


	//   ....[42]....
        /*038c*/ 	.word	0x00009b50
        /*0390*/ 	.word	0x00000005
        /*0394*/ 	.word	0x00000000
        /*0398*/ 	.short	0x010a
        /*039a*/ 	.byte	0x3f
	.zero		1


	//----- nvinfo : EIATTR_NUM_MBARRIERS
	.align		4
.L_586:
        /*039c*/ 	.byte	0x03, 0x38
        /*039e*/ 	.short	0x0009


	//----- nvinfo : EIATTR_EXIT_INSTR_OFFSETS
	.align		4
        /*03a0*/ 	.byte	0x04, 0x1c
        /*03a2*/ 	.short	(.L_588 - .L_587)


	//   ....[0]....
.L_587:
        /*03a4*/ 	.word	0x00009600


	//----- nvinfo : EIATTR_MAX_THREADS
	.align		4
.L_588:
        /*03a8*/ 	.byte	0x04, 0x05
        /*03aa*/ 	.short	(.L_590 - .L_589)
.L_589:
        /*03ac*/ 	.word	0x00000180
        /*03b0*/ 	.word	0x00000001
        /*03b4*/ 	.word	0x00000001


	//----- nvinfo : EIATTR_CRS_STACK_SIZE
	.align		4
.L_590:
        /*03b8*/ 	.byte	0x04, 0x1e
        /*03ba*/ 	.short	(.L_592 - .L_591)
.L_591:
        /*03bc*/ 	.word	0x00000000


	//----- nvinfo : EIATTR_CBANK_PARAM_SIZE
	.align		4
.L_592:
        /*03c0*/ 	.byte	0x03, 0x19
        /*03c2*/ 	.short	0x06f0


	//----- nvinfo : EIATTR_PARAM_CBANK
	.align		4
        /*03c4*/ 	.byte	0x04, 0x0a
        /*03c6*/ 	.short	(.L_594 - .L_593)
	.align		4
.L_593:
        /*03c8*/ 	.word	index@(.nv.constant0._ZN7cutlass13device_kernelIN5flash11enable_sm90INS1_16FlashAttnBwdSm90INS1_25CollectiveMainloopBwdSm90ILi2ELi2ELi2EN4cute5tupleIJNS5_1CILi1EEES8_S8_EEENS6_IJNS7_ILi64EEENS7_ILi128EEESB_EEENS_6half_tEfNS_4arch4Sm90ELb0ELb1ELb1ELb1ELb0ELb1ELb0ELb0ELi2ELi1ELi2ELi1ELb0EEENS1_24CollectiveEpilogueBwdGQAISC_fSF_Li256ELb1ELb0EEENS1_19SingleTileSchedulerILb1ELb0ELb0ELi128EEEEEEEEEvNT_6ParamsE)
        /*03cc*/ 	.short	0x0210
        /*03ce*/ 	.short	0x06f0


	//----- nvinfo : EIATTR_SW_WAR
	.align		4
.L_594:
        /*03d0*/ 	.byte	0x04, 0x36
        /*03d2*/ 	.short	(.L_596 - .L_595)
.L_595:
        /*03d4*/ 	.word	0x00000008
.L_596:


//--------------------- .nv.info._ZN7cutlass13device_kernelIN5flash11enable_sm90INS1_16FlashAttnBwdSm90INS1_25CollectiveMainloopBwdSm90ILi2ELi2ELi2EN4cute5tupleIJNS5_1CILi1EEES8_S8_EEENS6_IJNS7_ILi64EEENS7_ILi128EEESB_EEENS_6half_tEfNS_4arch4Sm90ELb0ELb1ELb1ELb1ELb1ELb1ELb0ELb0ELi2ELi1ELi2ELi1ELb0EEENS1_24CollectiveEpilogueBwdGQAISC_fSF_Li256ELb1ELb1EEENS1_19SingleTileSchedulerILb1ELb0ELb0ELi128EEEEEEEEEvNT_6ParamsE --------------------------
	.section	.nv.info._ZN7cutlass13device_kernelIN5flash11enable_sm90INS1_16FlashAttnBwdSm90INS1_25CollectiveMainloopBwdSm90ILi2ELi2ELi2EN4cute5tupleIJNS5_1CILi1EEES8_S8_EEENS6_IJNS7_ILi64EEENS7_ILi128EEESB_EEENS_6half_tEfNS_4arch4Sm90ELb0ELb1ELb1ELb1ELb1ELb1ELb0ELb0ELi2ELi1ELi2ELi1ELb0EEENS1_24CollectiveEpilogueBwdGQAISC_fSF_Li256ELb1ELb1EEENS1_19SingleTileSchedulerILb1ELb0ELb0ELi128EEEEEEEEEvNT_6ParamsE,"",@"SHT_CUDA_INFO"
	.sectionflags	@""
	.align	4


	//----- nvinfo : EIATTR_CUDA_API_VERSION
	.align		4
        /*0000*/ 	.byte	0x04, 0x37
        /*0002*/ 	.short	(.L_598 - .L_597)
.L_597:
        /*0004*/ 	.word	0x00000082


	//----- nvinfo : EIATTR_KPARAM_INFO
	.align		4
.L_598:
        /*0008*/ 	.byte	0x04, 0x17
        /*000a*/ 	.short	(.L_600 - .L_599)
.L_599:
        /*000c*/ 	.word	0x00000000
        /*0010*/ 	.short	0x0000
        /*0012*/ 	.short	0x0070
        /*0014*/ 	.byte	0x00, 0xf0, 0x01, 0x1a


	//----- nvinfo : EIATTR_SPARSE_MMA_MASK
	.align		4
.L_600:
        /*0018*/ 	.byte	0x03, 0x50
        /*001a*/ 	.short	0x0000


	//----- nvinfo : EIATTR_MAXREG_COUNT
	.align		4
        /*001c*/ 	.byte	0x03, 0x1b
        /*001e*/ 	.short	0x00a8


	//----- nvinfo : EIATTR_NUM_BARRIERS
	.align		4
        /*0020*/ 	.byte	0x02, 0x4c
        /*0022*/ 	.byte	0x10
	.zero		1


	//----- nvinfo : EIATTR_EXTERNS
	.align		4
        /*0024*/ 	.byte	0x04, 0x0f
        /*0026*/ 	.short	(.L_602 - .L_601)


	//   ....[0]....
	.align		4
.L_601:
        /*0028*/ 	.word	index@(__assertfail)


	//----- nvinfo : EIATTR_ANNOTATIONS
	.align		4
.L_602:
        /*002c*/ 	.byte	0x04, 0x55
        /*002e*/ 	.short	(.L_604 - .L_603)


	//   ....[0]....
.L_603:
        /*0030*/ 	.word	0x00000001
        /*0034*/ 	.byte	0x80, 0x19, 0x00, 0x00, 0x01, 0x00, 0x00, 0x00, 0x50, 0x28, 0x00, 0x00, 0x01, 0x00, 0x00, 0x00
        /*0044*/ 	.byte	0x20, 0x3b, 0x00, 0x00, 0x01, 0x00, 0x00, 0x00, 0xb0, 0x3b, 0x00, 0x00, 0x01, 0x00, 0x00, 0x00
        /*0054*/ 	.byte	0x80, 0x91, 0x00, 0x00, 0x01, 0x00, 0x00, 0x00, 0x20, 0x93, 0x00, 0x00, 0x01, 0x00, 0x00, 0x00
        /*0064*/ 	.byte	0xa0, 0x9e, 0x00, 0x00, 0x01, 0x00, 0x00, 0x00, 0xc0, 0x9e, 0x00, 0x00, 0x01, 0x00, 0x00, 0x00
        /*0074*/ 	.byte	0x30, 0xa2, 0x00, 0x00


	//----- nvinfo : EIATTR_MERCURY_ISA_VERSION
	.align		4
.L_604:
        /*0078*/ 	.byte	0x03, 0x5f
        /*007a*/ 	.short	0x0101


	//----- nvinfo : EIATTR_INT_WARP_WIDE_INSTR_OFFSETS
	.align		4
        /*007c*/ 	.byte	0x04, 0x31
        /*007e*/ 	.short	(.L_606 - .L_605)


	//   ....[0]....
.L_605:
        /*0080*/ 	.word	0x00000190


	//   ....[1]....
        /*0084*/ 	.word	0x000001c0


	//   ....[2]....
        /*0088*/ 	.word	0x00006ea0


	//   ....[3]....
        /*008c*/ 	.word	0x00007500


	//   ....[4]....
        /*0090*/ 	.word	0x000079b0


	//   ....[5]....
        /*0094*/ 	.word	0x00007c80


	//   ....[6]....
        /*0098*/ 	.word	0x00007ee0


	//   ....[7]....
        /*009c*/ 	.word	0x00008070


	//----- nvinfo : EIATTR_COOP_GROUP_MASK_REGIDS
	.align		4
.L_606:
        /*00a0*/ 	.byte	0x04, 0x29
        /*00a2*/ 	.short	(.L_608 - .L_607)


	//   ....[0]....
.L_607:
        /*00a4*/ 	.word	0xffffffff


	//   ....[1]....
        /*00a8*/ 	.word	0xffffffff


	//   ....[2]....
        /*00ac*/ 	.word	0xffffffff


	//   ....[3]....
        /*00b0*/ 	.word	0xffffffff


	//   ....[4]....
        /*00b4*/ 	.word	0xffffffff


	//   ....[5]....
        /*00b8*/ 	.word	0xffffffff


	//   ....[6]....
        /*00bc*/ 	.word	0xffffffff


	//   ....[7]....
        /*00c0*/ 	.word	0xffffffff


	//   ....[8]....
        /*00c4*/ 	.word	0xffffffff


	//   ....[9]....
        /*00c8*/ 	.word	0xffffffff


	//   ....[10]....
        /*00cc*/ 	.word	0xffffffff


	//   ....[11]....
        /*00d0*/ 	.word	0xffffffff


	//   ....[12]....
        /*00d4*/ 	.word	0xffffffff


	//   ....[13]....
        /*00d8*/ 	.word	0xffffffff


	//   ....[14]....
        /*00dc*/ 	.word	0xffffffff


	//   ....[15]....
        /*00e0*/ 	.word	0xffffffff


	//   ....[16]....
        /*00e4*/ 	.word	0xffffffff


	//   ....[17]....
        /*00e8*/ 	.word	0xffffffff


	//   ....[18]....
        /*00ec*/ 	.word	0xffffffff


	//   ....[19]....
        /*00f0*/ 	.word	0xffffffff


	//   ....[20]....
        /*00f4*/ 	.word	0x0500000f


	//   ....[21]....
        /*00f8*/ 	.word	0x0500000f


	//   ....[22]....
        /*00fc*/ 	.word	0x0500000f


	//   ....[23]....
        /*0100*/ 	.word	0x0500000f


	//   ....[24]....
        /*0104*/ 	.word	0x0500000f


	//   ....[25]....
        /*0108*/ 	.word	0x0500000f


	//----- nvinfo : EIATTR_COOP_GROUP_INSTR_OFFSETS
	.align		4
.L_608:
        /*010c*/ 	.byte	0x04, 0x28
        /*010e*/ 	.short	(.L_610 - .L_609)


	//   ....[0]....
.L_609:
        /*0110*/ 	.word	0x00000070


	//   ....[1]....
        /*0114*/ 	.word	0x000001a0


	//   ....[2]....
        /*0118*/ 	.word	0x000001f0


	//   ....[3]....
        /*011c*/ 	.word	0x000003e0


	//   ....[4]....
        /*0120*/ 	.word	0x00000620


	//   ....[5]....
        /*0124*/ 	.word	0x00001630


	//   ....[6]....
        /*0128*/ 	.word	0x00005890


	//   ....[7]....
        /*012c*/ 	.word	0x00005a20


	//   ....[8]....
        /*0130*/ 	.word	0x00005d10


	//   ....[9]....
        /*0134*/ 	.word	0x00005ea0


	//   ....[10]....
        /*0138*/ 	.word	0x00005fb0


	//   ....[11]....
        /*013c*/ 	.word	0x00006aa0


	//   ....[12]....
        /*0140*/ 	.word	0x00006dd0


	//   ....[13]....
        /*0144*/ 	.word	0x00007160


	//   ....[14]....
        /*0148*/ 	.word	0x00007430


	//   ....[15]....
        /*014c*/ 	.word	0x00007670


	//   ....[16]....
        /*0150*/ 	.word	0x000078e0


	//   ....[17]....
        /*0154*/ 	.word	0x00007bc0


	//   ....[18]....
        /*0158*/ 	.word	0x00007de0


	//   ....[19]....
        /*015c*/ 	.word	0x00007f70


	//   ....[20]....
        /*0160*/ 	.word	0x0000aa80


	//   ....[21]....
        /*0164*/ 	.word	0x0000ac00


	//   ....[22]....
        /*0168*/ 	.word	0x0000ac70


	//   ....[23]....
        /*016c*/ 	.word	0x0000ace0


	//   ....[24]....
        /*0170*/ 	.word	0x0000ad50


	//   ....[25]....
        /*0174*/ 	.word	0x0000adc0


	//----- nvinfo : EIATTR_REG_RECONFIG
	.align		4
.L_610:
        /*0178*/ 	.byte	0x01, 0x54
	.zero		2


	//----- nvinfo : EIATTR_SYSCALL_OFFSETS
	.align		4
        /*017c*/ 	.byte	0x04, 0x46
        /*017e*/ 	.short	(.L_612 - .L_611)


	//   ....[0]....
.L_611:
        /*0180*/ 	.word	0x00001270


	//   ....[1]....
        /*0184*/ 	.word	0x00001360


	//   ....[2]....
        /*0188*/ 	.word	0x000014c0


	//   ....[3]....
        /*018c*/ 	.word	0x000015b0


	//----- nvinfo : EIATTR_MBARRIER_INSTR_OFFSETS
	.align		4
.L_612:
        /*0190*/ 	.byte	0x04, 0x39
        /*0192*/ 	.short	(.L_614 - .L_613)


	//   ....[0]....
.L_613:
        /*0194*/ 	.word	0x00000290
        /*0198*/ 	.word	0x000000ff
        /*019c*/ 	.word	0x00030800
        /*01a0*/ 	.short	0x0100
        /*01a2*/ 	.byte	0x06
	.zero		1


	//   ....[1]....
        /*01a4*/ 	.word	0x00000390
        /*01a8*/ 	.word	0x000000ff
        /*01ac*/ 	.word	0x00030810
        /*01b0*/ 	.short	0x0100
        /*01b2*/ 	.byte	0x08
	.zero		1


	//   ....[2]....
        /*01b4*/ 	.word	0x000003a0
        /*01b8*/ 	.word	0x000000ff
        /*01bc*/ 	.word	0x00030820
        /*01c0*/ 	.short	0x0100
        /*01c2*/ 	.byte	0x08
	.zero		1


	//   ....[3]....
        /*01c4*/ 	.word	0x000003b0
        /*01c8*/ 	.word	0x000000ff
        /*01cc*/ 	.word	0x00030818
        /*01d0*/ 	.short	0x0100
        /*01d2*/ 	.byte	0x08
	.zero		1


	//   ....[4]....
        /*01d4*/ 	.word	0x000003c0
        /*01d8*/ 	.word	0x000000ff
        /*01dc*/ 	.word	0x00030828
        /*01e0*/ 	.short	0x0100
        /*01e2*/ 	.byte	0x08
	.zero		1


	//   ....[5]....
        /*01e4*/ 	.word	0x000004f0
        /*01e8*/ 	.word	0x000000ff
        /*01ec*/ 	.word	0x00030830
        /*01f0*/ 	.short	0x0100
        /*01f2*/ 	.byte	0x08
	.zero		1


	//   ....[6]....
        /*01f4*/ 	.word	0x00000500
        /*01f8*/ 	.word	0x000000ff
        /*01fc*/ 	.word	0x00030840
        /*0200*/ 	.short	0x0100
        /*0202*/ 	.byte	0x08
	.zero		1


	//   ....[7]....
        /*0204*/ 	.word	0x00000510
        /*0208*/ 	.word	0x000000ff
        /*020c*/ 	.word	0x00030838
        /*0210*/ 	.short	0x0100
        /*0212*/ 	.byte	0x08
	.zero		1


	//   ....[8]....
        /*0214*/ 	.word	0x00000520
        /*0218*/ 	.word	0x000000ff
        /*021c*/ 	.word	0x00030848
        /*0220*/ 	.short	0x0100
        /*0222*/ 	.byte	0x08
	.zero		1


	//   ....[9]....
        /*0224*/ 	.word	0x00001660
        /*0228*/ 	.word	0x00000010
        /*022c*/ 	.word	0x00030800
        /*0230*/ 	.short	0x010a
        /*0232*/ 	.byte	0x3f
	.zero		1


	//   ....[10]....
        /*0234*/ 	.word	0x00001790
        /*0238*/ 	.word	0x00000010
        /*023c*/ 	.word	0x00030800
        /*0240*/ 	.short	0x010a
        /*0242*/ 	.byte	0x3f
	.zero		1


	//   ....[11]....
        /*0244*/ 	.word	0x00001e50
        /*0248*/ 	.word	0x00000000
        /*024c*/ 	.word	0x00030810
        /*0250*/ 	.short	0x010a
        /*0252*/ 	.byte	0x3f
	.zero		1


	//   ....[12]....
        /*0254*/ 	.word	0x00001e90
        /*0258*/ 	.word	0x00000000
        /*025c*/ 	.word	0x00030810
        /*0260*/ 	.short	0x010a
        /*0262*/ 	.byte	0x3f
	.zero		1


	//   ....[13]....
        /*0264*/ 	.word	0x000023f0
        /*0268*/ 	.word	0x00000000
        /*026c*/ 	.word	0x00030830
        /*0270*/ 	.short	0x010a
        /*0272*/ 	.byte	0x3f
	.zero		1


	//   ....[14]....
        /*0274*/ 	.word	0x00002740
        /*0278*/ 	.word	0x00000000
        /*027c*/ 	.word	0x00030830
        /*0280*/ 	.short	0x010a
        /*0282*/ 	.byte	0x3f
	.zero		1


	//   ....[15]....
        /*0284*/ 	.word	0x00004970
        /*0288*/ 	.word	0x00000006
        /*028c*/ 	.word	0x00000000
        /*0290*/ 	.short	0x0101
        /*0292*/ 	.byte	0x3f
	.zero		1


	//   ....[16]....
        /*0294*/ 	.word	0x00004c90
        /*0298*/ 	.word	0x00000000
        /*029c*/ 	.word	0x00000000
        /*02a0*/ 	.short	0x0101
        /*02a2*/ 	.byte	0x3f
	.zero		1


	//   ....[17]....
        /*02a4*/ 	.word	0x00008c70
        /*02a8*/ 	.word	0x0000000f
        /*02ac*/ 	.word	0x00030820
        /*02b0*/ 	.short	0x010a
        /*02b2*/ 	.byte	0x3f
	.zero		1


	//   ....[18]....
        /*02b4*/ 	.word	0x000093a0
        /*02b8*/ 	.word	0x0000000f
        /*02bc*/ 	.word	0x00030840
        /*02c0*/ 	.short	0x010a
        /*02c2*/ 	.byte	0x3f
	.zero		1


	//   ....[19]....
        /*02c4*/ 	.word	0x00009670
        /*02c8*/ 	.word	0x0000000f
        /*02cc*/ 	.word	0x00030828
        /*02d0*/ 	.short	0x010a
        /*02d2*/ 	.byte	0x3f
	.zero		1


	//   ....[20]....
        /*02d4*/ 	.word	0x00009940
        /*02d8*/ 	.word	0x0000000f
        /*02dc*/ 	.word	0x00030848
        /*02e0*/ 	.short	0x010a
        /*02e2*/ 	.byte	0x3f
	.zero		1


	//   ....[21]....
        /*02e4*/ 	.word	0x00009bb0
        /*02e8*/ 	.word	0x0000000f
        /*02ec*/ 	.word	0x00030820
        /*02f0*/ 	.short	0x010a
        /*02f2*/ 	.byte	0x3f
	.zero		1


	//   ....[22]....
        /*02f4*/ 	.word	0x00009ef0
        /*02f8*/ 	.word	0x0000000f
        /*02fc*/ 	.word	0x00030840
        /*0300*/ 	.short	0x010a
        /*0302*/ 	.byte	0x3f
	.zero		1


	//   ....[23]....
        /*0304*/ 	.word	0x0000a190
        /*0308*/ 	.word	0x0000000f
        /*030c*/ 	.word	0x00030828
        /*0310*/ 	.short	0x010a
        /*0312*/ 	.byte	0x3f
	.zero		1


	//   ....[24]....
        /*0314*/ 	.word	0x0000a4a0
        /*0318*/ 	.word	0x00000003
        /*031c*/ 	.word	0x00030840
        /*0320*/ 	.short	0x010a
        /*0322*/ 	.byte	0x3f
	.zero		1


	//   ....[25]....
        /*0324*/ 	.word	0x0000a900
        /*0328*/ 	.word	0x00000007
        /*032c*/ 	.word	0x00000000
        /*0330*/ 	.short	0x010a
        /*0332*/ 	.byte	0x3f
	.zero		1


	//   ....[26]....
        /*0334*/ 	.word	0x0000a950
        /*0338*/ 	.word	0x00000003
        /*033c*/ 	.word	0x00000000
        /*0340*/ 	.short	0x010a
        /*0342*/ 	.byte	0x3f
	.zero		1


	//   ....[27]....
        /*0344*/ 	.word	0x0000a9b0
        /*0348*/ 	.word	0x00000005
        /*034c*/ 	.word	0x00000000
        /*0350*/ 	.short	0x010a
        /*0352*/ 	.byte	0x3f
	.zero		1


	//   ....[28]....
        /*0354*/ 	.word	0x0000a9e0
        /*0358*/ 	.word	0x00000003
        /*035c*/ 	.word	0x00000000
        /*0360*/ 	.short	0x010a
        /*0362*/ 	.byte	0x3f
	.zero		1


	//   ....[29]....
        /*0364*/ 	.word	0x0000aae0
        /*0368*/ 	.word	0x0000000c
        /*036c*/ 	.word	0x00030800
        /*0370*/ 	.short	0x010a
        /*0372*/ 	.byte	0x3f
	.zero		1


	//   ....[30]....
        /*0374*/ 	.word	0x0000ab30
        /*0378*/ 	.word	0x00000000
        /*037c*/ 	.word	0x00030810
        /*0380*/ 	.short	0x010a
        /*0382*/ 	.byte	0x3f
	.zero		1


	//   ....[31]....
        /*0384*/ 	.word	0x0000ab80
        /*0388*/ 	.word	0x00000000
        /*038c*/ 	.word	0x00030830
        /*0390*/ 	.short	0x010a
        /*0392*/ 	.byte	0x3f
	.zero		1


	//   ....[32]....
        /*0394*/ 	.word	0x0000ae00
        /*0398*/ 	.word	0x0000000f
        /*039c*/ 	.word	0x00030820
        /*03a0*/ 	.short	0x010a
        /*03a2*/ 	.byte	0x3f
	.zero		1


	//   ....[33]....
        /*03a4*/ 	.word	0x0000ae50
        /*03a8*/ 	.word	0x0000000f
        /*03ac*/ 	.word	0x00030840
        /*03b0*/ 	.short	0x010a
        /*03b2*/ 	.byte	0x3f
	.zero		1


	//   ....[34]....
        /*03b4*/ 	.word	0x0000aea0
        /*03b8*/ 	.word	0x0000000f
        /*03bc*/ 	.word	0x00030828
        /*03c0*/ 	.short	0x010a
        /*03c2*/ 	.byte	0x3f
	.zero		1


	//   ....[35]....
        /*03c4*/ 	.word	0x0000aef0
        /*03c8*/ 	.word	0x0000000f
        /*03cc*/ 	.word	0x00030848
        /*03d0*/ 	.short	0x010a
        /*03d2*/ 	.byte	0x3f
	.zero		1


	//   ....[36]....
        /*03d4*/ 	.word	0x0000af50
        /*03d8*/ 	.word	0x0000000f
        /*03dc*/ 	.word	0x00030820
        /*03e0*/ 	.short	0x010a
        /*03e2*/ 	.byte	0x3f
	.zero		1


	//   ....[37]....
        /*03e4*/ 	.word	0x0000afa0
        /*03e8*/ 	.word	0x0000000f
        /*03ec*/ 	.word	0x00030840
        /*03f0*/ 	.short	0x010a
        /*03f2*/ 	.byte	0x3f
	.zero		1


	//   ....[38]....
        /*03f4*/ 	.word	0x0000aff0
        /*03f8*/ 	.word	0x0000000f
        /*03fc*/ 	.word	0x00030828
        /*0400*/ 	.short	0x010a
        /*0402*/ 	.byte	0x3f
	.zero		1


	//   ....[39]....
        /*0404*/ 	.word	0x0000b040
        /*0408*/ 	.word	0x00000003
        /*040c*/ 	.word	0x00030840
        /*0410*/ 	.short	0x010a
        /*0412*/ 	.byte	0x3f
	.zero		1


	//   ....[40]....
        /*0414*/ 	.word	0x0000b110
        /*0418*/ 	.word	0x00000007
        /*041c*/ 	.word	0x00000000
        /*0420*/ 	.short	0x010a
        /*0422*/ 	.byte	0x3f
	.zero		1


	//   ....[41]....
        /*0424*/ 	.word	0x0000b160
        /*0428*/ 	.word	0x00000003
        /*042c*/ 	.word	0x00000000
        /*0430*/ 	.short	0x010a
        /*0432*/ 	.byte	0x3f
	.zero		1


	//   ....[42]....
        /*0434*/ 	.word	0x0000b1b0
        /*0438*/ 	.word	0x00000005
        /*043c*/ 	.word	0x00000000
        /*0440*/ 	.short	0x010a
        /*0442*/ 	.byte	0x3f
	.zero		1


	//----- nvinfo : EIATTR_NUM_MBARRIERS
	.align		4
.L_614:
        /*0444*/ 	.byte	0x03, 0x38
        /*0446*/ 	.short	0x0009


	//----- nvinfo : EIATTR_EXIT_INSTR_OFFSETS
	.align		4
        /*0448*/ 	.byte	0x04, 0x1c
        /*044a*/ 	.short	(.L_616 - .L_615)


	//   ....[0]....
.L_615:
        /*044c*/ 	.word	0x0000aa30


	//----- nvinfo : EIATTR_MAX_THREADS
	.align		4
.L_616:
        /*0450*/ 	.byte	0x04, 0x05
        /*0452*/ 	.short	(.L_618 - .L_617)
.L_617:
        /*0454*/ 	.word	0x00000180
        /*0458*/ 	.word	0x00000001
        /*045c*/ 	.word	0x00000001


	//----- nvinfo : EIATTR_CRS_STACK_SIZE
	.align		4
.L_618:
        /*0460*/ 	.byte	0x04, 0x1e
        /*0462*/ 	.short	(.L_620 - .L_619)
.L_619:
        /*0464*/ 	.word	0x00000000


	//----- nvinfo : EIATTR_CBANK_PARAM_SIZE
	.align		4
.L_620:
        /*0468*/ 	.byte	0x03, 0x19
        /*046a*/ 	.short	0x06f0


	//----- nvinfo : EIATTR_PARAM_CBANK
	.align		4
        /*046c*/ 	.byte	0x04, 0x0a
        /*046e*/ 	.short	(.L_622 - .L_621)
	.align		4
.L_621:
        /*0470*/ 	.word	index@(.nv.constant0._ZN7cutlass13device_kernelIN5flash11enable_sm90INS1_16FlashAttnBwdSm90INS1_25CollectiveMainloopBwdSm90ILi2ELi2ELi2EN4cute5tupleIJNS5_1CILi1EEES8_S8_EEENS6_IJNS7_ILi64EEENS7_ILi128EEESB_EEENS_6half_tEfNS_4arch4Sm90ELb0ELb1ELb1ELb1ELb1ELb1ELb0ELb0ELi2ELi1ELi2ELi1ELb0EEENS1_24CollectiveEpilogueBwdGQAISC_fSF_Li256ELb1ELb1EEENS1_19SingleTileSchedulerILb1ELb0ELb0ELi128EEEEEEEEEvNT_6ParamsE)
        /*0474*/ 	.short	0x0210
        /*0476*/ 	.short	0x06f0


	//----- nvinfo : EIATTR_SW_WAR
	.align		4
.L_622:
        /*0478*/ 	.byte	0x04, 0x36
        /*047a*/ 	.short	(.L_624 - .L_623)
.L_623:
        /*047c*/ 	.word	0x00000008
.L_624:


//--------------------- .nv.info._ZN7cutlass13device_kernelIN5flash11enable_sm90INS1_16FlashAttnBwdSm90INS1_25CollectiveMainloopBwdSm90ILi2ELi2ELi2EN4cute5tupleIJNS5_1CILi1EEES8_S8_EEENS6_IJNS7_ILi64EEENS7_ILi128EEESB_EEENS_6half_tEfNS_4arch4Sm90ELb1ELb0ELb1ELb0ELb0ELb1ELb0ELb0ELi2ELi1ELi2ELi1ELb0EEENS1_21CollectiveEpilogueBwdISC_SD_SF_Li256ELb0ELb0ELi1EEENS1_25SingleTileBwdLPTSchedulerILb0ELi128ELb0EEEEEEEEEvNT_6ParamsE --------------------------
	.section	.nv.info._ZN7cutlass13device_kernelIN5flash11enable_sm90INS1_16FlashAttnBwdSm90INS1_25CollectiveMainloopBwdSm90ILi2ELi2ELi2EN4cute5tupleIJNS5_1CILi1EEES8_S8_EEENS6_IJNS7_ILi64EEENS7_ILi128EEESB_EEENS_6half_tEfNS_4arch4Sm90ELb1ELb0ELb1ELb0ELb0ELb1ELb0ELb0ELi2ELi1ELi2ELi1ELb0EEENS1_21CollectiveEpilogueBwdISC_SD_SF_Li256ELb0ELb0ELi1EEENS1_25SingleTileBwdLPTSchedulerILb0ELi128ELb0EEEEEEEEEvNT_6ParamsE,"",@"SHT_CUDA_INFO"
	.sectionflags	@""
	.align	4


	//----- nvinfo : EIATTR_CUDA_API_VERSION
	.align		4
        /*0000*/ 	.byte	0x04, 0x37
        /*0002*/ 	.short	(.L_626 - .L_625)
.L_625:
        /*0004*/ 	.word	0x00000082


	//----- nvinfo : EIATTR_KPARAM_INFO
	.align		4
.L_626:
        /*0008*/ 	.byte	0x04, 0x17
        /*000a*/ 	.short	(.L_628 - .L_627)
.L_627:
        /*000c*/ 	.word	0x00000000
        /*0010*/ 	.short	0x0000
        /*0012*/ 	.short	0x0070
        /*0014*/ 	.byte	0x00, 0xf0, 0x01, 0x24


	//----- nvinfo : EIATTR_SPARSE_MMA_MASK
	.align		4
.L_628:
        /*0018*/ 	.byte	0x03, 0x50
        /*001a*/ 	.short	0x0000


	//----- nvinfo : EIATTR_MAXREG_COUNT
	.align		4
        /*001c*/ 	.byte	0x03, 0x1b
        /*001e*/ 	.short	0x00a8


	//----- nvinfo : EIATTR_NUM_BARRIERS
	.align		4
        /*0020*/ 	.byte	0x02, 0x4c
        /*0022*/ 	.byte	0x10
	.zero		1


	//----- nvinfo : EIATTR_EXTERNS
	.align		4
        /*0024*/ 	.byte	0x04, 0x0f
        /*0026*/ 	.short	(.L_630 - .L_629)


	//   ....[0]....
	.align		4
.L_629:
        /*0028*/ 	.word	index@(__assertfail)


	//----- nvinfo : EIATTR_ANNOTATIONS
	.align		4
.L_630:
        /*002c*/ 	.byte	0x04, 0x55
        /*002e*/ 	.short	(.L_632 - .L_631)


	//   ....[0]....
.L_631:
        /*0030*/ 	.word	0x00000001
        /*0034*/ 	.byte	0xe0, 0x10, 0x00, 0x00, 0x01, 0x00, 0x00, 0x00, 0x50, 0x17, 0x00, 0x00, 0x01, 0x00, 0x00, 0x00
        /*0044*/ 	.byte	0x80, 0x32, 0x00, 0x00, 0x01, 0x00, 0x00, 0x00, 0x40, 0x33, 0x00, 0x00, 0x01, 0x00, 0x00, 0x00
        /*0054*/ 	.byte	0x80, 0x89, 0x00, 0x00, 0x01, 0x00, 0x00, 0x00, 0x70, 0x94, 0x00, 0x00


	//----- nvinfo : EIATTR_MERCURY_ISA_VERSION
	.align		4
.L_632:
        /*0060*/ 	.byte	0x03, 0x5f
        /*0062*/ 	.short	0x0101


	//----- nvinfo : EIATTR_INT_WARP_WIDE_INSTR_OFFSETS
	.align		4
        /*0064*/ 	.byte	0x04, 0x31
        /*0066*/ 	.short	(.L_634 - .L_633)


	//   ....[0]....
.L_633:
        /*0068*/ 	.word	0x000001f0


	//   ....[1]....
        /*006c*/ 	.word	0x00000220


	//----- nvinfo : EIATTR_COOP_GROUP_MASK_REGIDS
	.align		4
.L_634:
        /*0070*/ 	.byte	0x04, 0x29
        /*0072*/ 	.short	(.L_636 - .L_635)


	//   ....[0]....
.L_635:
        /*0074*/ 	.word	0xffffffff


	//   ....[1]....
        /*0078*/ 	.word	0xffffffff


	//   ....[2]....
        /*007c*/ 	.word	0xffffffff


	//   ....[3]....
        /*0080*/ 	.word	0xffffffff


	//   ....[4]....
        /*0084*/ 	.word	0xffffffff


	//   ....[5]....
        /*0088*/ 	.word	0xffffffff


	//   ....[6]....
        /*008c*/ 	.word	0xffffffff


	//   ....[7]....
        /*0090*/ 	.word	0xffffffff


	//   ....[8]....
        /*0094*/ 	.word	0x0500000f


	//----- nvinfo : EIATTR_COOP_GROUP_INSTR_OFFSETS
	.align		4
.L_636:
        /*0098*/ 	.byte	0x04, 0x28
        /*009a*/ 	.short	(.L_638 - .L_637)


	//   ....[0]....
.L_637:
        /*009c*/ 	.word	0x00000070


	//   ....[1]....
        /*00a0*/ 	.word	0x00000200


	//   ....[2]....
        /*00a4*/ 	.word	0x00000250


	//   ....[3]....
        /*00a8*/ 	.word	0x00000440


	//   ....[4]....
        /*00ac*/ 	.word	0x00000680


	//   ....[5]....
        /*00b0*/ 	.word	0x00001380


	//   ....[6]....
        /*00b4*/ 	.word	0x000053a0


	//   ....[7]....
        /*00b8*/ 	.word	0x00006e90


	//   ....[8]....
        /*00bc*/ 	.word	0x0000a030


	//----- nvinfo : EIATTR_REG_RECONFIG
	.align		4
.L_638:
        /*00c0*/ 	.byte	0x01, 0x54
	.zero		2


	//----- nvinfo : EIATTR_SYSCALL_OFFSETS
	.align		4
        /*00c4*/ 	.byte	0x04, 0x46
        /*00c6*/ 	.short	(.L_640 - .L_639)


	//   ....[0]....
.L_639:
        /*00c8*/ 	.word	0x00000fb0


	//   ....[1]....
        /*00cc*/ 	.word	0x000010a0


	//   ....[2]....
        /*00d0*/ 	.word	0x00001210


	//   ....[3]....
        /*00d4*/ 	.word	0x00001300


	//   ....[4]....
        /*00d8*/ 	.word	0x00004d10


	//   ....[5]....
        /*00dc*/ 	.word	0x00004e50


	//   ....[6]....
        /*00e0*/ 	.word	0x00004f70


	//   ....[7]....
        /*00e4*/ 	.word	0x00005090


	//----- nvinfo : EIATTR_MBARRIER_INSTR_OFFSETS
	.align		4
.L_640:
        /*00e8*/ 	.byte	0x04, 0x39
        /*00ea*/ 	.short	(.L_642 - .L_641)


	//   ....[0]....
.L_641:
        /*00ec*/ 	.word	0x000002f0
        /*00f0*/ 	.word	0x000000ff
        /*00f4*/ 	.word	0x00030800
        /*00f8*/ 	.short	0x0100
        /*00fa*/ 	.byte	0x06
	.zero		1


	//   ....[1]....
        /*00fc*/ 	.word	0x000003f0
        /*0100*/ 	.word	0x000000ff
        /*0104*/ 	.word	0x00030810
        /*0108*/ 	.short	0x0100
        /*010a*/ 	.byte	0x08
	.zero		1


	//   ....[2]....
        /*010c*/ 	.word	0x00000400
        /*0110*/ 	.word	0x000000ff
        /*0114*/ 	.word	0x00030820
        /*0118*/ 	.short	0x0100
        /*011a*/ 	.byte	0x08
	.zero		1


	//   ....[3]....
        /*011c*/ 	.word	0x00000410
        /*0120*/ 	.word	0x000000ff
        /*0124*/ 	.word	0x00030818
        /*0128*/ 	.short	0x0100
        /*012a*/ 	.byte	0x08
	.zero		1


	//   ....[4]....
        /*012c*/ 	.word	0x00000420
        /*0130*/ 	.word	0x000000ff
        /*0134*/ 	.word	0x00030828
        /*0138*/ 	.short	0x0100
        /*013a*/ 	.byte	0x08
	.zero		1


	//   ....[5]....
        /*013c*/ 	.word	0x00000550
        /*0140*/ 	.word	0x000000ff
        /*0144*/ 	.word	0x00030830
        /*0148*/ 	.short	0x0100
        /*014a*/ 	.byte	0x08
	.zero		1


	//   ....[6]....
        /*014c*/ 	.word	0x00000560
        /*0150*/ 	.word	0x000000ff
        /*0154*/ 	.word	0x00030840
        /*0158*/ 	.short	0x0100
        /*015a*/ 	.byte	0x08
	.zero		1


	//   ....[7]....
        /*015c*/ 	.word	0x00000570
        /*0160*/ 	.word	0x000000ff
        /*0164*/ 	.word	0x00030838
        /*0168*/ 	.short	0x0100
        /*016a*/ 	.byte	0x08
	.zero		1


	//   ....[8]....
        /*016c*/ 	.word	0x00000580
        /*0170*/ 	.word	0x000000ff
        /*0174*/ 	.word	0x00030848
        /*0178*/ 	.short	0x0100
        /*017a*/ 	.byte	0x08
	.zero		1


	//   ....[9]....
        /*017c*/ 	.word	0x000013c0
        /*0180*/ 	.word	0x00000010
        /*0184*/ 	.word	0x00030800
        /*0188*/ 	.short	0x010a
        /*018a*/ 	.byte	0x3f
	.zero		1


	//   ....[10]....
        /*018c*/ 	.word	0x00001460
        /*0190*/ 	.word	0x00000010
        /*0194*/ 	.word	0x00030800
        /*0198*/ 	.short	0x010a
        /*019a*/ 	.byte	0x3f
	.zero		1


	//   ....[11]....
        /*019c*/ 	.word	0x00001bc0
        /*01a0*/ 	.word	0x00000000
        /*01a4*/ 	.word	0x00030810
        /*01a8*/ 	.short	0x010a
        /*01aa*/ 	.byte	0x3f
	.zero		1


	//   ....[12]....
        /*01ac*/ 	.word	0x00001c00
        /*01b0*/ 	.word	0x00000000
        /*01b4*/ 	.word	0x00030810
        /*01b8*/ 	.short	0x010a
        /*01ba*/ 	.byte	0x3f
	.zero		1


	//   ....[13]....
        /*01bc*/ 	.word	0x00002160
        /*01c0*/ 	.word	0x00000000
        /*01c4*/ 	.word	0x00030830
        /*01c8*/ 	.short	0x010a
        /*01ca*/ 	.byte	0x3f
	.zero		1


	//   ....[14]....
        /*01cc*/ 	.word	0x000024d0
        /*01d0*/ 	.word	0x00000000
        /*01d4*/ 	.word	0x00030830
        /*01d8*/ 	.short	0x010a
        /*01da*/ 	.byte	0x3f
	.zero		1


	//   ....[15]....
        /*01dc*/ 	.word	0x00004420
        /*01e0*/ 	.word	0x00000006
        /*01e4*/ 	.word	0x00000000
        /*01e8*/ 	.short	0x0101
        /*01ea*/ 	.byte	0x3f
	.zero		1


	//   ....[16]....
        /*01ec*/ 	.word	0x00004750
        /*01f0*/ 	.word	0x00000000
        /*01f4*/ 	.word	0x00000000
        /*01f8*/ 	.short	0x0101
        /*01fa*/ 	.byte	0x3f
	.zero		1


	//   ....[17]....
        /*01fc*/ 	.word	0x000082e0
        /*0200*/ 	.word	0x00000010
        /*0204*/ 	.word	0x00030820
        /*0208*/ 	.short	0x010a
        /*020a*/ 	.byte	0x3f
	.zero		1


	//   ....[18]....
        /*020c*/ 	.word	0x00008a10
        /*0210*/ 	.word	0x00000010
        /*0214*/ 	.word	0x00030840
        /*0218*/ 	.short	0x010a
        /*021a*/ 	.byte	0x3f
	.zero		1


	//   ....[19]....
        /*021c*/ 	.word	0x00008cb0
        /*0220*/ 	.word	0x00000010
        /*0224*/ 	.word	0x00030828
        /*0228*/ 	.short	0x010a
        /*022a*/ 	.byte	0x3f
	.zero		1


	//   ....[20]....
        /*022c*/ 	.word	0x00008f50
        /*0230*/ 	.word	0x00000010
        /*0234*/ 	.word	0x00030848
        /*0238*/ 	.short	0x010a
        /*023a*/ 	.byte	0x3f
	.zero		1


	//   ....[21]....
        /*023c*/ 	.word	0x000091a0
        /*0240*/ 	.word	0x00000010
        /*0244*/ 	.word	0x00030820
        /*0248*/ 	.short	0x010a
        /*024a*/ 	.byte	0x3f
	.zero		1


	//   ....[22]....
        /*024c*/ 	.word	0x000094d0
        /*0250*/ 	.word	0x00000010
        /*0254*/ 	.word	0x00030840
        /*0258*/ 	.short	0x010a
        /*025a*/ 	.byte	0x3f
	.zero		1


	//   ....[23]....
        /*025c*/ 	.word	0x00009740
        /*0260*/ 	.word	0x00000010
        /*0264*/ 	.word	0x00030828
        /*0268*/ 	.short	0x010a
        /*026a*/ 	.byte	0x3f
	.zero		1


	//   ....[24]....
        /*026c*/ 	.word	0x00009a60
        /*0270*/ 	.word	0x00000003
        /*0274*/ 	.word	0x00030840
        /*0278*/ 	.short	0x010a
        /*027a*/ 	.byte	0x3f
	.zero		1


	//   ....[25]....
        /*027c*/ 	.word	0x00009ea0
        /*0280*/ 	.word	0x00000006
        /*0284*/ 	.word	0x00000000
        /*0288*/ 	.short	0x010a
        /*028a*/ 	.byte	0x3f
	.zero		1


	//   ....[26]....
        /*028c*/ 	.word	0x00009f00
        /*0290*/ 	.word	0x00000003
        /*0294*/ 	.word	0x00000000
        /*0298*/ 	.short	0x010a
        /*029a*/ 	.byte	0x3f
	.zero		1


	//   ....[27]....
        /*029c*/ 	.word	0x00009f60
        /*02a0*/ 	.word	0x00000000
        /*02a4*/ 	.word	0x00000000
        /*02a8*/ 	.short	0x010a
        /*02aa*/ 	.byte	0x3f
	.zero		1


	//   ....[28]....
        /*02ac*/ 	.word	0x00009f90
        /*02b0*/ 	.word	0x00000003
        /*02b4*/ 	.word	0x00000000
        /*02b8*/ 	.short	0x010a
        /*02ba*/ 	.byte	0x3f
	.zero		1


	//   ....[29]....
        /*02bc*/ 	.word	0x0000a090
        /*02c0*/ 	.word	0x00000000
        /*02c4*/ 	.word	0x00030800
        /*02c8*/ 	.short	0x010a
        /*02ca*/ 	.byte	0x3f
	.zero		1


	//   ....[30]....
        /*02cc*/ 	.word	0x0000a0e0
        /*02d0*/ 	.word	0x00000000
        /*02d4*/ 	.word	0x00030810
        /*02d8*/ 	.short	0x010a
        /*02da*/ 	.byte	0x3f
	.zero		1


	//   ....[31]....
        /*02dc*/ 	.word	0x0000a130
        /*02e0*/ 	.word	0x00000000
        /*02e4*/ 	.word	0x00030830
        /*02e8*/ 	.short	0x010a
        /*02ea*/ 	.byte	0x3f
	.zero		1


	//   ....[32]....
        /*02ec*/ 	.word	0x0000a180
        /*02f0*/ 	.word	0x00000010
        /*02f4*/ 	.word	0x00030820
        /*02f8*/ 	.short	0x010a
        /*02fa*/ 	.byte	0x3f
	.zero		1


	//   ....[33]....
        /*02fc*/ 	.word	0x0000a1d0
        /*0300*/ 	.word	0x00000010
        /*0304*/ 	.word	0x00030840
        /*0308*/ 	.short	0x010a
        /*030a*/ 	.byte	0x3f
	.zero		1


	//   ....[34]....
        /*030c*/ 	.word	0x0000a220
        /*0310*/ 	.word	0x00000010
        /*0314*/ 	.word	0x00030828
        /*0318*/ 	.short	0x010a
        /*031a*/ 	.byte	0x3f
	.zero		1


	//   ....[35]....
        /*031c*/ 	.word	0x0000a270
        /*0320*/ 	.word	0x00000010
        /*0324*/ 	.word	0x00030848
        /*0328*/ 	.short	0x010a
        /*032a*/ 	.byte	0x3f
	.zero		1


	//   ....[36]....
        /*032c*/ 	.word	0x0000a2d0
        /*0330*/ 	.word	0x00000010
        /*0334*/ 	.word	0x00030820
        /*0338*/ 	.short	0x010a
        /*033a*/ 	.byte	0x3f
	.zero		1


	//   ....[37]....
        /*033c*/ 	.word	0x0000a320
        /*0340*/ 	.word	0x00000010
        /*0344*/ 	.word	0x00030840
        /*0348*/ 	.short	0x010a
        /*034a*/ 	.byte	0x3f
	.zero		1


	//   ....[38]....
        /*034c*/ 	.word	0x0000a370
        /*0350*/ 	.word	0x00000010
        /*0354*/ 	.word	0x00030828
        /*0358*/ 	.short	0x010a
        /*035a*/ 	.byte	0x3f
	.zero		1


	//   ....[39]....
        /*035c*/ 	.word	0x0000a3c0
        /*0360*/ 	.word	0x00000003
        /*0364*/ 	.word	0x00030840
        /*0368*/ 	.short	0x010a
        /*036a*/ 	.byte	0x3f
	.zero		1


	//   ....[40]....
        /*036c*/ 	.word	0x0000a490
        /*0370*/ 	.word	0x00000006
        /*0374*/ 	.word	0x00000000
        /*0378*/ 	.short	0x010a
        /*037a*/ 	.byte	0x3f
	.zero		1


	//   ....[41]....
        /*037c*/ 	.word	0x0000a4e0
        /*0380*/ 	.word	0x00000003
        /*0384*/ 	.word	0x00000000
        /*0388*/ 	.short	0x010a
        /*038a*/ 	.byte	0x3f
	.zero		1


	//   ....[42]....
        /*038c*/ 	.word	0x0000a530
        /*0390*/ 	.word	0x00000000
        /*0394*/ 	.word	0x00000000
        /*0398*/ 	.short	0x010a
        /*039a*/ 	.byte	0x3f
	.zero		1


	//----- nvinfo : EIATTR_NUM_MBARRIERS
	.align		4
.L_642:
        /*039c*/ 	.byte	0x03, 0x38
        /*039e*/ 	.short	0x0009


	//----- nvinfo : EIATTR_EXIT_INSTR_OFFSETS
	.align		4
        /*03a0*/ 	.byte	0x04, 0x1c
        /*03a2*/ 	.short	(.L_644 - .L_643)


	//   ....[0]....
.L_643:
        /*03a4*/ 	.word	0x00009fe0


	//----- nvinfo : EIATTR_MAX_THREADS
	.align		4
.L_644:
        /*03a8*/ 	.byte	0x04, 0x05
        /*03aa*/ 	.short	(.L_646 - .L_645)
.L_645:
        /*03ac*/ 	.word	0x00000180
        /*03b0*/ 	.word	0x00000001
        /*03b4*/ 	.word	0x00000001


	//----- nvinfo : EIATTR_CRS_STACK_SIZE
	.align		4
.L_646:
        /*03b8*/ 	.byte	0x04, 0x1e
        /*03ba*/ 	.short	(.L_648 - .L_647)
.L_647:
        /*03bc*/ 	.word	0x00000000


	//----- nvinfo : EIATTR_CBANK_PARAM_SIZE
	.align		4
.L_648:
        /*03c0*/ 	.byte	0x03, 0x19
        /*03c2*/ 	.short	0x0970


	//----- nvinfo : EIATTR_PARAM_CBANK
	.align		4
        /*03c4*/ 	.byte	0x04, 0x0a
        /*03c6*/ 	.short	(.L_650 - .L_649)
	.align		4
.L_649:
        /*03c8*/ 	.word	index@(.nv.constant0._ZN7cutlass13device_kernelIN5flash11enable_sm90INS1_16FlashAttnBwdSm90INS1_25CollectiveMainloopBwdSm90ILi2ELi2ELi2EN4cute5tupleIJNS5_1CILi1EEES8_S8_EEENS6_IJNS7_ILi64EEENS7_ILi128EEESB_EEENS_6half_tEfNS_4arch4Sm90ELb1ELb0ELb1ELb0ELb0ELb1ELb0ELb0ELi2ELi1ELi2ELi1ELb0EEENS1_21CollectiveEpilogueBwdISC_SD_SF_Li256ELb0ELb0ELi1EEENS1_25SingleTileBwdLPTSchedulerILb0ELi128ELb0EEEEEEEEEvNT_6ParamsE)
        /*03cc*/ 	.short	0x0210
        /*03ce*/ 	.short	0x0970


	//----- nvinfo : EIATTR_SW_WAR
	.align		4
.L_650:
        /*03d0*/ 	.byte	0x04, 0x36
        /*03d2*/ 	.short	(.L_652 - .L_651)
.L_651:
        /*03d4*/ 	.word	0x00000008
.L_652:


//--------------------- .nv.info._ZN7cutlass13device_kernelIN5flash11enable_sm90INS1_16FlashAttnBwdSm90INS1_25CollectiveMainloopBwdSm90ILi2ELi2ELi2EN4cute5tupleIJNS5_1CILi1EEES8_S8_EEENS6_IJNS7_ILi64EEENS7_ILi128EEESB_EEENS_6half_tEfNS_4arch4Sm90ELb1ELb0ELb1ELb0ELb1ELb1ELb0ELb0ELi2ELi1ELi2ELi1ELb0EEENS1_21CollectiveEpilogueBwdISC_SD_SF_Li256ELb0ELb0ELi1EEENS1_25SingleTileBwdLPTSchedulerILb0ELi128ELb1EEEEEEEEEvNT_6ParamsE --------------------------
	.section	.nv.info._ZN7cutlass13device_kernelIN5flash11enable_sm90INS1_16FlashAttnBwdSm90INS1_25CollectiveMainloopBwdSm90ILi2ELi2ELi2EN4cute5tupleIJNS5_1CILi1EEES8_S8_EEENS6_IJNS7_ILi64EEENS7_ILi128EEESB_EEENS_6half_tEfNS_4arch4Sm90ELb1ELb0ELb1ELb0ELb1ELb1ELb0ELb0ELi2ELi1ELi2ELi1ELb0EEENS1_21CollectiveEpilogueBwdISC_SD_SF_Li256ELb0ELb0ELi1EEENS1_25SingleTileBwdLPTSchedulerILb0ELi128ELb1EEEEEEEEEvNT_6ParamsE,"",@"SHT_CUDA_INFO"
	.sectionflags	@""
	.align	4


	//----- nvinfo : EIATTR_CUDA_API_VERSION
	.align		4
        /*0000*/ 	.byte	0x04, 0x37
        /*0002*/ 	.short	(.L_654 - .L_653)
.L_653:
        /*0004*/ 	.word	0x00000082


	//----- nvinfo : EIATTR_KPARAM_INFO
	.align		4
.L_654:
        /*0008*/ 	.byte	0x04, 0x17
        /*000a*/ 	.short	(.L_656 - .L_655)
.L_655:
        /*000c*/ 	.word	0x00000000
        /*0010*/ 	.short	0x0000
        /*0012*/ 	.short	0x0070
        /*0014*/ 	.byte	0x00, 0xf0, 0x01, 0x24


	//----- nvinfo : EIATTR_SPARSE_MMA_MASK
	.align		4
.L_656:
        /*0018*/ 	.byte	0x03, 0x50
        /*001a*/ 	.short	0x0000


	//----- nvinfo : EIATTR_MAXREG_COUNT
	.align		4
        /*001c*/ 	.byte	0x03, 0x1b
        /*001e*/ 	.short	0x00a8


	//----- nvinfo : EIATTR_NUM_BARRIERS
	.align		4
        /*0020*/ 	.byte	0x02, 0x4c
        /*0022*/ 	.byte	0x10
	.zero		1


	//----- nvinfo : EIATTR_EXTERNS
	.align		4
        /*0024*/ 	.byte	0x04, 0x0f
        /*0026*/ 	.short	(.L_658 - .L_657)


	//   ....[0]....
	.align		4
.L_657:
        /*0028*/ 	.word	index@(__assertfail)


	//----- nvinfo : EIATTR_ANNOTATIONS
	.align		4
.L_658:
        /*002c*/ 	.byte	0x04, 0x55
        /*002e*/ 	.short	(.L_660 - .L_659)


	//   ....[0]....
.L_659:
        /*0030*/ 	.word	0x00000001
        /*0034*/ 	.byte	0x20, 0x11, 0x00, 0x00, 0x01, 0x00, 0x00, 0x00, 0x90, 0x17, 0x00, 0x00, 0x01, 0x00, 0x00, 0x00
        /*0044*/ 	.byte	0xc0, 0x32, 0x00, 0x00, 0x01, 0x00, 0x00, 0x00, 0x80, 0x33, 0x00, 0x00, 0x01, 0x00, 0x00, 0x00
        /*0054*/ 	.byte	0x00, 0x94, 0x00, 0x00, 0x01, 0x00, 0x00, 0x00, 0xf0, 0x9e, 0x00, 0x00


	//----- nvinfo : EIATTR_MERCURY_ISA_VERSION
	.align		4
.L_660:
        /*0060*/ 	.byte	0x03, 0x5f
        /*0062*/ 	.short	0x0101


	//----- nvinfo : EIATTR_INT_WARP_WIDE_INSTR_OFFSETS
	.align		4
        /*0064*/ 	.byte	0x04, 0x31
        /*0066*/ 	.short	(.L_662 - .L_661)


	//   ....[0]....
.L_661:
        /*0068*/ 	.word	0x000001f0


	//   ....[1]....
        /*006c*/ 	.word	0x00000220


	//   ....[2]....
        /*0070*/ 	.word	0x00007ad0


	//   ....[3]....
        /*0074*/ 	.word	0x00008140


	//   ....[4]....
        /*0078*/ 	.word	0x00008670


	//----- nvinfo : EIATTR_COOP_GROUP_MASK_REGIDS
	.align		4
.L_662:
        /*007c*/ 	.byte	0x04, 0x29
        /*007e*/ 	.short	(.L_664 - .L_663)


	//   ....[0]....
.L_663:
        /*0080*/ 	.word	0xffffffff


	//   ....[1]....
        /*0084*/ 	.word	0xffffffff


	//   ....[2]....
        /*0088*/ 	.word	0xffffffff


	//   ....[3]....
        /*008c*/ 	.word	0xffffffff


	//   ....[4]....
        /*0090*/ 	.word	0xffffffff


	//   ....[5]....
        /*0094*/ 	.word	0xffffffff


	//   ....[6]....
        /*0098*/ 	.word	0xffffffff


	//   ....[7]....
        /*009c*/ 	.word	0xffffffff


	//   ....[8]....
        /*00a0*/ 	.word	0xffffffff


	//   ....[9]....
        /*00a4*/ 	.word	0xffffffff


	//   ....[10]....
        /*00a8*/ 	.word	0xffffffff


	//   ....[11]....
        /*00ac*/ 	.word	0xffffffff


	//   ....[12]....
        /*00b0*/ 	.word	0xffffffff


	//   ....[13]....
        /*00b4*/ 	.word	0xffffffff


	//   ....[14]....
        /*00b8*/ 	.word	0x0500000f


	//   ....[15]....
        /*00bc*/ 	.word	0x0500000f


	//   ....[16]....
        /*00c0*/ 	.word	0x0500000f


	//   ....[17]....
        /*00c4*/ 	.word	0x0500000f


	//----- nvinfo : EIATTR_COOP_GROUP_INSTR_OFFSETS
	.align		4
.L_664:
        /*00c8*/ 	.byte	0x04, 0x28
        /*00ca*/ 	.short	(.L_666 - .L_665)


	//   ....[0]....
.L_665:
        /*00cc*/ 	.word	0x00000070


	//   ....[1]....
        /*00d0*/ 	.word	0x00000200


	//   ....[2]....
        /*00d4*/ 	.word	0x00000250


	//   ....[3]....
        /*00d8*/ 	.word	0x00000440


	//   ....[4]....
        /*00dc*/ 	.word	0x00000690


	//   ....[5]....
        /*00e0*/ 	.word	0x000013c0


	//   ....[6]....
        /*00e4*/ 	.word	0x000053d0


	//   ....[7]....
        /*00e8*/ 	.word	0x00006f00


	//   ....[8]....
        /*00ec*/ 	.word	0x000076d0


	//   ....[9]....
        /*00f0*/ 	.word	0x00007a00


	//   ....[10]....
        /*00f4*/ 	.word	0x00007dc0


	//   ....[11]....
        /*00f8*/ 	.word	0x00008070


	//   ....[12]....
        /*00fc*/ 	.word	0x00008330


	//   ....[13]....
        /*0100*/ 	.word	0x000085a0


	//   ....[14]....
        /*0104*/ 	.word	0x0000aab0


	//   ....[15]....
        /*0108*/ 	.word	0x0000ac30


	//   ....[16]....
        /*010c*/ 	.word	0x0000aca0


	//   ....[17]....
        /*0110*/ 	.word	0x0000ad10


	//----- nvinfo : EIATTR_REG_RECONFIG
	.align		4
.L_666:
        /*0114*/ 	.byte	0x01, 0x54
	.zero		2


	//----- nvinfo : EIATTR_SYSCALL_OFFSETS
	.align		4
        /*0118*/ 	.byte	0x04, 0x46
        /*011a*/ 	.short	(.L_668 - .L_667)


	//   ....[0]....
.L_667:
        /*011c*/ 	.word	0x00000ff0


	//   ....[1]....
        /*0120*/ 	.word	0x000010e0


	//   ....[2]....
        /*0124*/ 	.word	0x00001250


	//   ....[3]....
        /*0128*/ 	.word	0x00001340


	//   ....[4]....
        /*012c*/ 	.word	0x00004d40


	//   ....[5]....
        /*0130*/ 	.word	0x00004e80


	//   ....[6]....
        /*0134*/ 	.word	0x00004fa0


	//   ....[7]....
        /*0138*/ 	.word	0x000050c0


	//----- nvinfo : EIATTR_MBARRIER_INSTR_OFFSETS
	.align		4
.L_668:
        /*013c*/ 	.byte	0x04, 0x39
        /*013e*/ 	.short	(.L_670 - .L_669)


	//   ....[0]....
.L_669:
        /*0140*/ 	.word	0x000002f0
        /*0144*/ 	.word	0x000000ff
        /*0148*/ 	.word	0x00030800
        /*014c*/ 	.short	0x0100
        /*014e*/ 	.byte	0x06
	.zero		1


	//   ....[1]....
        /*0150*/ 	.word	0x000003f0
        /*0154*/ 	.word	0x000000ff
        /*0158*/ 	.word	0x00030810
        /*015c*/ 	.short	0x0100
        /*015e*/ 	.byte	0x08
	.zero		1


	//   ....[2]....
        /*0160*/ 	.word	0x00000400
        /*0164*/ 	.word	0x000000ff
        /*0168*/ 	.word	0x00030820
        /*016c*/ 	.short	0x0100
        /*016e*/ 	.byte	0x08
	.zero		1


	//   ....[3]....
        /*0170*/ 	.word	0x00000410
        /*0174*/ 	.word	0x000000ff
        /*0178*/ 	.word	0x00030818
        /*017c*/ 	.short	0x0100
        /*017e*/ 	.byte	0x08
	.zero		1


	//   ....[4]....
        /*0180*/ 	.word	0x00000420
        /*0184*/ 	.word	0x000000ff
        /*0188*/ 	.word	0x00030828
        /*018c*/ 	.short	0x0100
        /*018e*/ 	.byte	0x08
	.zero		1


	//   ....[5]....
        /*0190*/ 	.word	0x00000550
        /*0194*/ 	.word	0x000000ff
        /*0198*/ 	.word	0x00030830
        /*019c*/ 	.short	0x0100
        /*019e*/ 	.byte	0x08
	.zero		1


	//   ....[6]....
        /*01a0*/ 	.word	0x00000560
        /*01a4*/ 	.word	0x000000ff
        /*01a8*/ 	.word	0x00030840
        /*01ac*/ 	.short	0x0100
        /*01ae*/ 	.byte	0x08
	.zero		1


	//   ....[7]....
        /*01b0*/ 	.word	0x00000570
        /*01b4*/ 	.word	0x000000ff
        /*01b8*/ 	.word	0x00030838
        /*01bc*/ 	.short	0x0100
        /*01be*/ 	.byte	0x08
	.zero		1


	//   ....[8]....
        /*01c0*/ 	.word	0x00000580
        /*01c4*/ 	.word	0x000000ff
        /*01c8*/ 	.word	0x00030848
        /*01cc*/ 	.short	0x0100
        /*01ce*/ 	.byte	0x08
	.zero		1


	//   ....[9]....
        /*01d0*/ 	.word	0x00001400
        /*01d4*/ 	.word	0x00000010
        /*01d8*/ 	.word	0x00030800
        /*01dc*/ 	.short	0x010a
        /*01de*/ 	.byte	0x3f
	.zero		1


	//   ....[10]....
        /*01e0*/ 	.word	0x000014a0
        /*01e4*/ 	.word	0x00000010
        /*01e8*/ 	.word	0x00030800
        /*01ec*/ 	.short	0x010a
        /*01ee*/ 	.byte	0x3f
	.zero		1


	//   ....[11]....
        /*01f0*/ 	.word	0x00001c00
        /*01f4*/ 	.word	0x00000000
        /*01f8*/ 	.word	0x00030810
        /*01fc*/ 	.short	0x010a
        /*01fe*/ 	.byte	0x3f
	.zero		1


	//   ....[12]....
        /*0200*/ 	.word	0x00001c40
        /*0204*/ 	.word	0x00000000
        /*0208*/ 	.word	0x00030810
        /*020c*/ 	.short	0x010a
        /*020e*/ 	.byte	0x3f
	.zero		1


	//   ....[13]....
        /*0210*/ 	.word	0x000021a0
        /*0214*/ 	.word	0x00000000
        /*0218*/ 	.word	0x00030830
        /*021c*/ 	.short	0x010a
        /*021e*/ 	.byte	0x3f
	.zero		1


	//   ....[14]....
        /*0220*/ 	.word	0x00002510
        /*0224*/ 	.word	0x00000000
        /*0228*/ 	.word	0x00030830
        /*022c*/ 	.short	0x010a
        /*022e*/ 	.byte	0x3f
	.zero		1


	//   ....[15]....
        /*0230*/ 	.word	0x00004450
        /*0234*/ 	.word	0x00000006
        /*0238*/ 	.word	0x00000000
        /*023c*/ 	.short	0x0101
        /*023e*/ 	.byte	0x3f
	.zero		1


	//   ....[16]....
        /*0240*/ 	.word	0x00004780
        /*0244*/ 	.word	0x00000000
        /*0248*/ 	.word	0x00000000
        /*024c*/ 	.short	0x0101
        /*024e*/ 	.byte	0x3f
	.zero		1


	//   ....[17]....
        /*0250*/ 	.word	0x00008d60
        /*0254*/ 	.word	0x00000010
        /*0258*/ 	.word	0x00030820
        /*025c*/ 	.short	0x010a
        /*025e*/ 	.byte	0x3f
	.zero		1


	//   ....[18]....
        /*0260*/ 	.word	0x00009490
        /*0264*/ 	.word	0x00000010
        /*0268*/ 	.word	0x00030840
        /*026c*/ 	.short	0x010a
        /*026e*/ 	.byte	0x3f
	.zero		1


	//   ....[19]....
        /*0270*/ 	.word	0x00009730
        /*0274*/ 	.word	0x00000010
        /*0278*/ 	.word	0x00030828
        /*027c*/ 	.short	0x010a
        /*027e*/ 	.byte	0x3f
	.zero		1


	//   ....[20]....
        /*0280*/ 	.word	0x000099d0
        /*0284*/ 	.word	0x00000010
        /*0288*/ 	.word	0x00030848
        /*028c*/ 	.short	0x010a
        /*028e*/ 	.byte	0x3f
	.zero		1


	//   ....[21]....
        /*0290*/ 	.word	0x00009c20
        /*0294*/ 	.word	0x00000010
        /*0298*/ 	.word	0x00030820
        /*029c*/ 	.short	0x010a
        /*029e*/ 	.byte	0x3f
	.zero		1


	//   ....[22]....
        /*02a0*/ 	.word	0x00009f50
        /*02a4*/ 	.word	0x00000010
        /*02a8*/ 	.word	0x00030840
        /*02ac*/ 	.short	0x010a
        /*02ae*/ 	.byte	0x3f
	.zero		1


	//   ....[23]....
        /*02b0*/ 	.word	0x0000a1c0
        /*02b4*/ 	.word	0x00000010
        /*02b8*/ 	.word	0x00030828
        /*02bc*/ 	.short	0x010a
        /*02be*/ 	.byte	0x3f
	.zero		1


	//   ....[24]....
        /*02c0*/ 	.word	0x0000a4e0
        /*02c4*/ 	.word	0x00000003
        /*02c8*/ 	.word	0x00030840
        /*02cc*/ 	.short	0x010a
        /*02ce*/ 	.byte	0x3f
	.zero		1


	//   ....[25]....
        /*02d0*/ 	.word	0x0000a920
        /*02d4*/ 	.word	0x00000006
        /*02d8*/ 	.word	0x00000000
        /*02dc*/ 	.short	0x010a
        /*02de*/ 	.byte	0x3f
	.zero		1


	//   ....[26]....
        /*02e0*/ 	.word	0x0000a980
        /*02e4*/ 	.word	0x00000003
        /*02e8*/ 	.word	0x00000000
        /*02ec*/ 	.short	0x010a
        /*02ee*/ 	.byte	0x3f
	.zero		1


	//   ....[27]....
        /*02f0*/ 	.word	0x0000a9e0
        /*02f4*/ 	.word	0x00000000
        /*02f8*/ 	.word	0x00000000
        /*02fc*/ 	.short	0x010a
        /*02fe*/ 	.byte	0x3f
	.zero		1


	//   ....[28]....
        /*0300*/ 	.word	0x0000aa10
        /*0304*/ 	.word	0x00000003
        /*0308*/ 	.word	0x00000000
        /*030c*/ 	.short	0x010a
        /*030e*/ 	.byte	0x3f
	.zero		1


	//   ....[29]....
        /*0310*/ 	.word	0x0000ab10
        /*0314*/ 	.word	0x00000000
        /*0318*/ 	.word	0x00030800
        /*031c*/ 	.short	0x010a
        /*031e*/ 	.byte	0x3f
	.zero		1


	//   ....[30]....
        /*0320*/ 	.word	0x0000ab60
        /*0324*/ 	.word	0x00000000
        /*0328*/ 	.word	0x00030810
        /*032c*/ 	.short	0x010a
        /*032e*/ 	.byte	0x3f
	.zero		1


	//   ....[31]....
        /*0330*/ 	.word	0x0000abb0
        /*0334*/ 	.word	0x00000000
        /*0338*/ 	.word	0x00030830
        /*033c*/ 	.short	0x010a
        /*033e*/ 	.byte	0x3f
	.zero		1


	//   ....[32]....
        /*0340*/ 	.word	0x0000ad50
        /*0344*/ 	.word	0x00000010
        /*0348*/ 	.word	0x00030820
        /*034c*/ 	.short	0x010a
        /*034e*/ 	.byte	0x3f
	.zero		1


	//   ....[33]....
        /*0350*/ 	.word	0x0000ada0
        /*0354*/ 	.word	0x00000010
        /*0358*/ 	.word	0x00030840
        /*035c*/ 	.short	0x010a
        /*035e*/ 	.byte	0x3f
	.zero		1


	//   ....[34]....
        /*0360*/ 	.word	0x0000adf0
        /*0364*/ 	.word	0x00000010
        /*0368*/ 	.word	0x00030828
        /*036c*/ 	.short	0x010a
        /*036e*/ 	.byte	0x3f
	.zero		1


	//   ....[35]....
        /*0370*/ 	.word	0x0000ae40
        /*0374*/ 	.word	0x00000010
        /*0378*/ 	.word	0x00030848
        /*037c*/ 	.short	0x010a
        /*037e*/ 	.byte	0x3f
	.zero		1


	//   ....[36]....
        /*0380*/ 	.word	0x0000aea0
        /*0384*/ 	.word	0x00000010
        /*0388*/ 	.word	0x00030820
        /*038c*/ 	.short	0x010a
        /*038e*/ 	.byte	0x3f
	.zero		1


	//   ....[37]....
        /*0390*/ 	.word	0x0000aef0
        /*0394*/ 	.word	0x00000010
        /*0398*/ 	.word	0x00030840
        /*039c*/ 	.short	0x010a
        /*039e*/ 	.byte	0x3f
	.zero		1


	//   ....[38]....
        /*03a0*/ 	.word	0x0000af40
        /*03a4*/ 	.word	0x00000010
        /*03a8*/ 	.word	0x00030828
        /*03ac*/ 	.short	0x010a
        /*03ae*/ 	.byte	0x3f
	.zero		1


	//   ....[39]....
        /*03b0*/ 	.word	0x0000af90
        /*03b4*/ 	.word	0x00000003
        /*03b8*/ 	.word	0x00030840
        /*03bc*/ 	.short	0x010a
        /*03be*/ 	.byte	0x3f
	.zero		1


	//   ....[40]....
        /*03c0*/ 	.word	0x0000b060
        /*03c4*/ 	.word	0x00000006
        /*03c8*/ 	.word	0x00000000
        /*03cc*/ 	.short	0x010a
        /*03ce*/ 	.byte	0x3f
	.zero		1


	//   ....[41]....
        /*03d0*/ 	.word	0x0000b0b0
        /*03d4*/ 	.word	0x00000003
        /*03d8*/ 	.word	0x00000000
        /*03dc*/ 	.short	0x010a
        /*03de*/ 	.byte	0x3f
	.zero		1


	//   ....[42]....
        /*03e0*/ 	.word	0x0000b100
        /*03e4*/ 	.word	0x00000000
        /*03e8*/ 	.word	0x00000000
        /*03ec*/ 	.short	0x010a
        /*03ee*/ 	.byte	0x3f
	.zero		1


	//----- nvinfo : EIATTR_NUM_MBARRIERS
	.align		4
.L_670:
        /*03f0*/ 	.byte	0x03, 0x38
        /*03f2*/ 	.short	0x0009


	//----- nvinfo : EIATTR_EXIT_INSTR_OFFSETS
	.align		4
        /*03f4*/ 	.byte	0x04, 0x1c
        /*03f6*/ 	.short	(.L_672 - .L_671)


	//   ....[0]....
.L_671:
        /*03f8*/ 	.word	0x0000aa60


	//----- nvinfo : EIATTR_MAX_THREADS
	.align		4
.L_672:
        /*03fc*/ 	.byte	0x04, 0x05
        /*03fe*/ 	.short	(.L_674 - .L_673)
.L_673:
        /*0400*/ 	.word	0x00000180
        /*0404*/ 	.word	0x00000001
        /*0408*/ 	.word	0x00000001


	//----- nvinfo : EIATTR_CRS_STACK_SIZE
	.align		4
.L_674:
        /*040c*/ 	.byte	0x04, 0x1e
        /*040e*/ 	.short	(.L_676 - .L_675)
.L_675:
        /*0410*/ 	.word	0x00000000


	//----- nvinfo : EIATTR_CBANK_PARAM_SIZE
	.align		4
.L_676:
        /*0414*/ 	.byte	0x03, 0x19
        /*0416*/ 	.short	0x0970


	//----- nvinfo : EIATTR_PARAM_CBANK
	.align		4
        /*0418*/ 	.byte	0x04, 0x0a
        /*041a*/ 	.short	(.L_678 - .L_677)
	.align		4
.L_677:
        /*041c*/ 	.word	index@(.nv.constant0._ZN7cutlass13device_kernelIN5flash11enable_sm90INS1_16FlashAttnBwdSm90INS1_25CollectiveMainloopBwdSm90ILi2ELi2ELi2EN4cute5tupleIJNS5_1CILi1EEES8_S8_EEENS6_IJNS7_ILi64EEENS7_ILi128EEESB_EEENS_6half_tEfNS_4arch4Sm90ELb1ELb0ELb1ELb0ELb1ELb1ELb0ELb0ELi2ELi1ELi2ELi1ELb0EEENS1_21CollectiveEpilogueBwdISC_SD_SF_Li256ELb0ELb0ELi1EEENS1_25SingleTileBwdLPTSchedulerILb0ELi128ELb1EEEEEEEEEvNT_6ParamsE)
        /*0420*/ 	.short	0x0210
        /*0422*/ 	.short	0x0970


	//----- nvinfo : EIATTR_SW_WAR
	.align		4
.L_678:
        /*0424*/ 	.byte	0x04, 0x36
        /*0426*/ 	.short	(.L_680 - .L_679)
.L_679:
        /*0428*/ 	.word	0x00000008
.L_680:


//--------------------- .nv.info._ZN7cutlass13device_kernelIN5flash11enable_sm90INS1_16FlashAttnBwdSm90INS1_25CollectiveMainloopBwdSm90ILi2ELi2ELi2EN4cute5tupleIJNS5_1CILi1EEES8_S8_EEENS6_IJNS7_ILi64EEENS7_ILi128EEESB_EEENS_6half_tEfNS_4arch4Sm90ELb1ELb0ELb1ELb0ELb0ELb1ELb0ELb0ELi2ELi1ELi2ELi1ELb0EEENS1_24CollectiveEpilogueBwdGQAISC_fSF_Li256ELb0ELb0EEENS1_25SingleTileBwdLPTSchedulerILb0ELi128ELb0EEEEEEEEEvNT_6ParamsE --------------------------
	.section	.nv.info._ZN7cutlass13device_kernelIN5flash11enable_sm90INS1_16FlashAttnBwdSm90INS1_25CollectiveMainloopBwdSm90ILi2ELi2ELi2EN4cute5tupleIJNS5_1CILi1EEES8_S8_EEENS6_IJNS7_ILi64EEENS7_ILi128EEESB_EEENS_6half_tEfNS_4arch4Sm90ELb1ELb0ELb1ELb0ELb0ELb1ELb0ELb0ELi2ELi1ELi2ELi1ELb0EEENS1_24CollectiveEpilogueBwdGQAISC_fSF_Li256ELb0ELb0EEENS1_25SingleTileBwdLPTSchedulerILb0ELi128ELb0EEEEEEEEEvNT_6ParamsE,"",@"SHT_CUDA_INFO"
	.sectionflags	@""
	.align	4


	//----- nvinfo : EIATTR_CUDA_API_VERSION
	.align		4
        /*0000*/ 	.byte	0x04, 0x37
        /*0002*/ 	.short	(.L_682 - .L_681)
.L_681:
        /*0004*/ 	.word	0x00000082


	//----- nvinfo : EIATTR_KPARAM_INFO
	.align		4
.L_682:
        /*0008*/ 	.byte	0x04, 0x17
        /*000a*/ 	.short	(.L_684 - .L_683)
.L_683:
        /*000c*/ 	.word	0x00000000
        /*0010*/ 	.short	0x0000
        /*0012*/ 	.short	0x0070
        /*0014*/ 	.byte	0x00, 0xf0, 0x01, 0x1c


	//----- nvinfo : EIATTR_SPARSE_MMA_MASK
	.align		4
.L_684:
        /*0018*/ 	.byte	0x03, 0x50
        /*001a*/ 	.short	0x0000


	//----- nvinfo : EIATTR_MAXREG_COUNT
	.align		4
        /*001c*/ 	.byte	0x03, 0x1b
        /*001e*/ 	.short	0x00a8


	//----- nvinfo : EIATTR_NUM_BARRIERS
	.align		4
        /*0020*/ 	.byte	0x02, 0x4c
        /*0022*/ 	.byte	0x10
	.zero		1


	//----- nvinfo : EIATTR_EXTERNS
	.align		4
        /*0024*/ 	.byte	0x04, 0x0f
        /*0026*/ 	.short	(.L_686 - .L_685)


	//   ....[0]....
	.align		4
.L_685:
        /*0028*/ 	.word	index@(__assertfail)


	//----- nvinfo : EIATTR_ANNOTATIONS
	.align		4
.L_686:
        /*002c*/ 	.byte	0x04, 0x55
        /*002e*/ 	.short	(.L_688 - .L_687)


	//   ....[0]....
.L_687:
        /*0030*/ 	.word	0x00000001
        /*0034*/ 	.byte	0x80, 0x10, 0x00, 0x00, 0x01, 0x00, 0x00, 0x00, 0xf0, 0x16, 0x00, 0x00, 0x01, 0x00, 0x00, 0x00
        /*0044*/ 	.byte	0x10, 0x32, 0x00, 0x00, 0x01, 0x00, 0x00, 0x00, 0xd0, 0x32, 0x00, 0x00, 0x01, 0x00, 0x00, 0x00
        /*0054*/ 	.byte	0x80, 0x6e, 0x00, 0x00, 0x01, 0x00, 0x00, 0x00, 0x70, 0x79, 0x00, 0x00


	//----- nvinfo : EIATTR_MERCURY_ISA_VERSION
	.align		4
.L_688:
        /*0060*/ 	.byte	0x03, 0x5f
        /*0062*/ 	.short	0x0101


	//----- nvinfo : EIATTR_INT_WARP_WIDE_INSTR_OFFSETS
	.align		4
        /*0064*/ 	.byte	0x04, 0x31
        /*0066*/ 	.short	(.L_690 - .L_689)


	//   ....[0]....
.L_689:
        /*0068*/ 	.word	0x00000190


	//   ....[1]....
        /*006c*/ 	.word	0x000001c0


	//----- nvinfo : EIATTR_COOP_GROUP_MASK_REGIDS
	.align		4
.L_690:
        /*0070*/ 	.byte	0x04, 0x29
        /*0072*/ 	.short	(.L_692 - .L_691)


	//   ....[0]....
.L_691:
        /*0074*/ 	.word	0xffffffff


	//   ....[1]....
        /*0078*/ 	.word	0xffffffff


	//   ....[2]....
        /*007c*/ 	.word	0xffffffff


	//   ....[3]....
        /*0080*/ 	.word	0xffffffff


	//   ....[4]....
        /*0084*/ 	.word	0xffffffff


	//   ....[5]....
        /*0088*/ 	.word	0xffffffff


	//   ....[6]....
        /*008c*/ 	.word	0xffffffff


	//   ....[7]....
        /*0090*/ 	.word	0x0500000f


	//----- nvinfo : EIATTR_COOP_GROUP_INSTR_OFFSETS
	.align		4
.L_692:
        /*0094*/ 	.byte	0x04, 0x28
        /*0096*/ 	.short	(.L_694 - .L_693)


	//   ....[0]....
.L_693:
        /*0098*/ 	.word	0x00000070


	//   ....[1]....
        /*009c*/ 	.word	0x000001a0


	//   ....[2]....
        /*00a0*/ 	.word	0x000001f0


	//   ....[3]....
        /*00a4*/ 	.word	0x000003e0


	//   ....[4]....
        /*00a8*/ 	.word	0x00000620


	//   ....[5]....
        /*00ac*/ 	.word	0x00001320


	//   ....[6]....
        /*00b0*/ 	.word	0x00005390


	//   ....[7]....
        /*00b4*/ 	.word	0x00008530


	//----- nvinfo : EIATTR_REG_RECONFIG
	.align		4
.L_694:
        /*00b8*/ 	.byte	0x01, 0x54
	.zero		2


	//----- nvinfo : EIATTR_SYSCALL_OFFSETS
	.align		4
        /*00bc*/ 	.byte	0x04, 0x46
        /*00be*/ 	.short	(.L_696 - .L_695)


	//   ....[0]....
.L_695:
        /*00c0*/ 	.word	0x00000f50


	//   ....[1]....
        /*00c4*/ 	.word	0x00001040


	//   ....[2]....
        /*00c8*/ 	.word	0x000011b0


	//   ....[3]....
        /*00cc*/ 	.word	0x000012a0


	//----- nvinfo : EIATTR_MBARRIER_INSTR_OFFSETS
	.align		4
.L_696:
        /*00d0*/ 	.byte	0x04, 0x39
        /*00d2*/ 	.short	(.L_698 - .L_697)


	//   ....[0]....
.L_697:
        /*00d4*/ 	.word	0x00000290
        /*00d8*/ 	.word	0x000000ff
        /*00dc*/ 	.word	0x00030800
        /*00e0*/ 	.short	0x0100
        /*00e2*/ 	.byte	0x06
	.zero		1


	//   ....[1]....
        /*00e4*/ 	.word	0x00000390
        /*00e8*/ 	.word	0x000000ff
        /*00ec*/ 	.word	0x00030810
        /*00f0*/ 	.short	0x0100
        /*00f2*/ 	.byte	0x08
	.zero		1


	//   ....[2]....
        /*00f4*/ 	.word	0x000003a0
        /*00f8*/ 	.word	0x000000ff
        /*00fc*/ 	.word	0x00030820
        /*0100*/ 	.short	0x0100
        /*0102*/ 	.byte	0x08
	.zero		1


	//   ....[3]....
        /*0104*/ 	.word	0x000003b0
        /*0108*/ 	.word	0x000000ff
        /*010c*/ 	.word	0x00030818
        /*0110*/ 	.short	0x0100
        /*0112*/ 	.byte	0x08
	.zero		1


	//   ....[4]....
        /*0114*/ 	.word	0x000003c0
        /*0118*/ 	.word	0x000000ff
        /*011c*/ 	.word	0x00030828
        /*0120*/ 	.short	0x0100
        /*0122*/ 	.byte	0x08
	.zero		1


	//   ....[5]....
        /*0124*/ 	.word	0x000004f0
        /*0128*/ 	.word	0x000000ff
        /*012c*/ 	.word	0x00030830
        /*0130*/ 	.short	0x0100
        /*0132*/ 	.byte	0x08
	.zero		1


	//   ....[6]....
        /*0134*/ 	.word	0x00000500
        /*0138*/ 	.word	0x000000ff
        /*013c*/ 	.word	0x00030840
        /*0140*/ 	.short	0x0100
        /*0142*/ 	.byte	0x08
	.zero		1


	//   ....[7]....
        /*0144*/ 	.word	0x00000510
        /*0148*/ 	.word	0x000000ff
        /*014c*/ 	.word	0x00030838
        /*0150*/ 	.short	0x0100
        /*0152*/ 	.byte	0x08
	.zero		1


	//   ....[8]....
        /*0154*/ 	.word	0x00000520
        /*0158*/ 	.word	0x000000ff
        /*015c*/ 	.word	0x00030848
        /*0160*/ 	.short	0x0100
        /*0162*/ 	.byte	0x08
	.zero		1


	//   ....[9]....
        /*0164*/ 	.word	0x00001360
        /*0168*/ 	.word	0x00000010
        /*016c*/ 	.word	0x00030800
        /*0170*/ 	.short	0x010a
        /*0172*/ 	.byte	0x3f
	.zero		1


	//   ....[10]....
        /*0174*/ 	.word	0x00001400
        /*0178*/ 	.word	0x00000010
        /*017c*/ 	.word	0x00030800
        /*0180*/ 	.short	0x010a
        /*0182*/ 	.byte	0x3f
	.zero		1


	//   ....[11]....
        /*0184*/ 	.word	0x00001b50
        /*0188*/ 	.word	0x00000000
        /*018c*/ 	.word	0x00030810
        /*0190*/ 	.short	0x010a
        /*0192*/ 	.byte	0x3f
	.zero		1


	//   ....[12]....
        /*0194*/ 	.word	0x00001b90
        /*0198*/ 	.word	0x00000000
        /*019c*/ 	.word	0x00030810
        /*01a0*/ 	.short	0x010a
        /*01a2*/ 	.byte	0x3f
	.zero		1


	//   ....[13]....
        /*01a4*/ 	.word	0x000020f0
        /*01a8*/ 	.word	0x00000000
        /*01ac*/ 	.word	0x00030830
        /*01b0*/ 	.short	0x010a
        /*01b2*/ 	.byte	0x3f
	.zero		1


	//   ....[14]....
        /*01b4*/ 	.word	0x00002460
        /*01b8*/ 	.word	0x00000000
        /*01bc*/ 	.word	0x00030830
        /*01c0*/ 	.short	0x010a
        /*01c2*/ 	.byte	0x3f
	.zero		1


	//   ....[15]....
        /*01c4*/ 	.word	0x000043b0
        /*01c8*/ 	.word	0x00000006
        /*01cc*/ 	.word	0x00000000
        /*01d0*/ 	.short	0x0101
        /*01d2*/ 	.byte	0x3f
	.zero		1


	//   ....[16]....
        /*01d4*/ 	.word	0x000046e0
        /*01d8*/ 	.word	0x00000000
        /*01dc*/ 	.word	0x00000000
        /*01e0*/ 	.short	0x0101
        /*01e2*/ 	.byte	0x3f
	.zero		1


	//   ....[17]....
        /*01e4*/ 	.word	0x000067e0
        /*01e8*/ 	.word	0x00000010
        /*01ec*/ 	.word	0x00030820
        /*01f0*/ 	.short	0x010a
        /*01f2*/ 	.byte	0x3f
	.zero		1


	//   ....[18]....
        /*01f4*/ 	.word	0x00006f10
        /*01f8*/ 	.word	0x00000010
        /*01fc*/ 	.word	0x00030840
        /*0200*/ 	.short	0x010a
        /*0202*/ 	.byte	0x3f
	.zero		1


	//   ....[19]....
        /*0204*/ 	.word	0x000071b0
        /*0208*/ 	.word	0x00000010
        /*020c*/ 	.word	0x00030828
        /*0210*/ 	.short	0x010a
        /*0212*/ 	.byte	0x3f
	.zero		1


	//   ....[20]....
        /*0214*/ 	.word	0x00007450
        /*0218*/ 	.word	0x00000010
        /*021c*/ 	.word	0x00030848
        /*0220*/ 	.short	0x010a
        /*0222*/ 	.byte	0x3f
	.zero		1


	//   ....[21]....
        /*0224*/ 	.word	0x000076a0
        /*0228*/ 	.word	0x00000010
        /*022c*/ 	.word	0x00030820
        /*0230*/ 	.short	0x010a
        /*0232*/ 	.byte	0x3f
	.zero		1


	//   ....[22]....
        /*0234*/ 	.word	0x000079d0
        /*0238*/ 	.word	0x00000010
        /*023c*/ 	.word	0x00030840
        /*0240*/ 	.short	0x010a
        /*0242*/ 	.byte	0x3f
	.zero		1


	//   ....[23]....
        /*0244*/ 	.word	0x00007c40
        /*0248*/ 	.word	0x00000010
        /*024c*/ 	.word	0x00030828
        /*0250*/ 	.short	0x010a
        /*0252*/ 	.byte	0x3f
	.zero		1


	//   ....[24]....
        /*0254*/ 	.word	0x00007f60
        /*0258*/ 	.word	0x00000003
        /*025c*/ 	.word	0x00030840
        /*0260*/ 	.short	0x010a
        /*0262*/ 	.byte	0x3f
	.zero		1


	//   ....[25]....
        /*0264*/ 	.word	0x000083a0
        /*0268*/ 	.word	0x00000006
        /*026c*/ 	.word	0x00000000
        /*0270*/ 	.short	0x010a
        /*0272*/ 	.byte	0x3f
	.zero		1


	//   ....[26]....
        /*0274*/ 	.word	0x00008400
        /*0278*/ 	.word	0x00000003
        /*027c*/ 	.word	0x00000000
        /*0280*/ 	.short	0x010a
        /*0282*/ 	.byte	0x3f
	.zero		1


	//   ....[27]....
        /*0284*/ 	.word	0x00008460
        /*0288*/ 	.word	0x00000000
        /*028c*/ 	.word	0x00000000
        /*0290*/ 	.short	0x010a
        /*0292*/ 	.byte	0x3f
	.zero		1


	//   ....[28]....
        /*0294*/ 	.word	0x00008490
        /*0298*/ 	.word	0x00000003
        /*029c*/ 	.word	0x00000000
        /*02a0*/ 	.short	0x010a
        /*02a2*/ 	.byte	0x3f
	.zero		1


	//   ....[29]....
        /*02a4*/ 	.word	0x00008590
        /*02a8*/ 	.word	0x00000000
        /*02ac*/ 	.word	0x00030800
        /*02b0*/ 	.short	0x010a
        /*02b2*/ 	.byte	0x3f
	.zero		1


	//   ....[30]....
        /*02b4*/ 	.word	0x000085e0
        /*02b8*/ 	.word	0x00000000
        /*02bc*/ 	.word	0x00030810
        /*02c0*/ 	.short	0x010a
        /*02c2*/ 	.byte	0x3f
	.zero		1


	//   ....[31]....
        /*02c4*/ 	.word	0x00008630
        /*02c8*/ 	.word	0x00000000
        /*02cc*/ 	.word	0x00030830
        /*02d0*/ 	.short	0x010a
        /*02d2*/ 	.byte	0x3f
	.zero		1


	//   ....[32]....
        /*02d4*/ 	.word	0x00008680
        /*02d8*/ 	.word	0x00000010
        /*02dc*/ 	.word	0x00030820
        /*02e0*/ 	.short	0x010a
        /*02e2*/ 	.byte	0x3f
	.zero		1


	//   ....[33]....
        /*02e4*/ 	.word	0x000086d0
        /*02e8*/ 	.word	0x00000010
        /*02ec*/ 	.word	0x00030840
        /*02f0*/ 	.short	0x010a
        /*02f2*/ 	.byte	0x3f
	.zero		1


	//   ....[34]....
        /*02f4*/ 	.word	0x00008720
        /*02f8*/ 	.word	0x00000010
        /*02fc*/ 	.word	0x00030828
        /*0300*/ 	.short	0x010a
        /*0302*/ 	.byte	0x3f
	.zero		1


	//   ....[35]....
        /*0304*/ 	.word	0x00008770
        /*0308*/ 	.word	0x00000010
        /*030c*/ 	.word	0x00030848
        /*0310*/ 	.short	0x010a
        /*0312*/ 	.byte	0x3f
	.zero		1


	//   ....[36]....
        /*0314*/ 	.word	0x000087d0
        /*0318*/ 	.word	0x00000010
        /*031c*/ 	.word	0x00030820
        /*0320*/ 	.short	0x010a
        /*0322*/ 	.byte	0x3f
	.zero		1


	//   ....[37]....
        /*0324*/ 	.word	0x00008820
        /*0328*/ 	.word	0x00000010
        /*032c*/ 	.word	0x00030840
        /*0330*/ 	.short	0x010a
        /*0332*/ 	.byte	0x3f
	.zero		1


	//   ....[38]....
        /*0334*/ 	.word	0x00008870
        /*0338*/ 	.word	0x00000010
        /*033c*/ 	.word	0x00030828
        /*0340*/ 	.short	0x010a
        /*0342*/ 	.byte	0x3f
	.zero		1


	//   ....[39]....
        /*0344*/ 	.word	0x000088c0
        /*0348*/ 	.word	0x00000003
        /*034c*/ 	.word	0x00030840
        /*0350*/ 	.short	0x010a
        /*0352*/ 	.byte	0x3f
	.zero		1


	//   ....[40]....
        /*0354*/ 	.word	0x00008990
        /*0358*/ 	.word	0x00000006
        /*035c*/ 	.word	0x00000000
        /*0360*/ 	.short	0x010a
        /*0362*/ 	.byte	0x3f
	.zero		1


	//   ....[41]....
        /*0364*/ 	.word	0x000089e0
        /*0368*/ 	.word	0x00000003
        /*036c*/ 	.word	0x00000000
        /*0370*/ 	.short	0x010a
        /*0372*/ 	.byte	0x3f
	.zero		1


	//   ....[42]....
        /*0374*/ 	.word	0x00008a30
        /*0378*/ 	.word	0x00000000
        /*037c*/ 	.word	0x00000000
        /*0380*/ 	.short	0x010a
        /*0382*/ 	.byte	0x3f
	.zero		1


	//----- nvinfo : EIATTR_NUM_MBARRIERS
	.align		4
.L_698:
        /*0384*/ 	.byte	0x03, 0x38
        /*0386*/ 	.short	0x0009


	//----- nvinfo : EIATTR_EXIT_INSTR_OFFSETS
	.align		4
        /*0388*/ 	.byte	0x04, 0x1c
        /*038a*/ 	.short	(.L_700 - .L_699)


	//   ....[0]....
.L_699:
        /*038c*/ 	.word	0x000084e0


	//----- nvinfo : EIATTR_MAX_THREADS
	.align		4
.L_700:
        /*0390*/ 	.byte	0x04, 0x05
        /*0392*/ 	.short	(.L_702 - .L_701)
.L_701:
        /*0394*/ 	.word	0x00000180
        /*0398*/ 	.word	0x00000001
        /*039c*/ 	.word	0x00000001


	//----- nvinfo : EIATTR_CRS_STACK_SIZE
	.align		4
.L_702:
        /*03a0*/ 	.byte	0x04, 0x1e
        /*03a2*/ 	.short	(.L_704 - .L_703)
.L_703:
        /*03a4*/ 	.word	0x00000000


	//----- nvinfo : EIATTR_CBANK_PARAM_SIZE
	.align		4
.L_704:
        /*03a8*/ 	.byte	0x03, 0x19
        /*03aa*/ 	.short	0x0770


	//----- nvinfo : EIATTR_PARAM_CBANK
	.align		4
        /*03ac*/ 	.byte	0x04, 0x0a
        /*03ae*/ 	.short	(.L_706 - .L_705)
	.align		4
.L_705:
        /*03b0*/ 	.word	index@(.nv.constant0._ZN7cutlass13device_kernelIN5flash11enable_sm90INS1_16FlashAttnBwdSm90INS1_25CollectiveMainloopBwdSm90ILi2ELi2ELi2EN4cute5tupleIJNS5_1CILi1EEES8_S8_EEENS6_IJNS7_ILi64EEENS7_ILi128EEESB_EEENS_6half_tEfNS_4arch4Sm90ELb1ELb0ELb1ELb0ELb0ELb1ELb0ELb0ELi2ELi1ELi2ELi1ELb0EEENS1_24CollectiveEpilogueBwdGQAISC_fSF_Li256ELb0ELb0EEENS1_25SingleTileBwdLPTSchedulerILb0ELi128ELb0EEEEEEEEEvNT_6ParamsE)
        /*03b4*/ 	.short	0x0210
        /*03b6*/ 	.short	0x0770


	//----- nvinfo : EIATTR_SW_WAR
	.align		4
.L_706:
        /*03b8*/ 	.byte	0x04, 0x36
        /*03ba*/ 	.short	(.L_708 - .L_707)
.L_707:
        /*03bc*/ 	.word	0x00000008
.L_708:


//--------------------- .nv.info._ZN7cutlass13device_kernelIN5flash11enable_sm90INS1_16FlashAttnBwdSm90INS1_25CollectiveMainloopBwdSm90ILi2ELi2ELi2EN4cute5tupleIJNS5_1CILi1EEES8_S8_EEENS6_IJNS7_ILi64EEENS7_ILi128EEESB_EEENS_6half_tEfNS_4arch4Sm90ELb1ELb0ELb1ELb0ELb1ELb1ELb0ELb0ELi2ELi1ELi2ELi1ELb0EEENS1_24CollectiveEpilogueBwdGQAISC_fSF_Li256ELb0ELb1EEENS1_25SingleTileBwdLPTSchedulerILb0ELi128ELb1EEEEEEEEEvNT_6ParamsE --------------------------
	.section	.nv.info._ZN7cutlass13device_kernelIN5flash11enable_sm90INS1_16FlashAttnBwdSm90INS1_25CollectiveMainloopBwdSm90ILi2ELi2ELi2EN4cute5tupleIJNS5_1CILi1EEES8_S8_EEENS6_IJNS7_ILi64EEENS7_ILi128EEESB_EEENS_6half_tEfNS_4arch4Sm90ELb1ELb0ELb1ELb0ELb1ELb1ELb0ELb0ELi2ELi1ELi2ELi1ELb0EEENS1_24CollectiveEpilogueBwdGQAISC_fSF_Li256ELb0ELb1EEENS1_25SingleTileBwdLPTSchedulerILb0ELi128ELb1EEEEEEEEEvNT_6ParamsE,"",@"SHT_CUDA_INFO"
	.sectionflags	@""
	.align	4


	//----- nvinfo : EIATTR_CUDA_API_VERSION
	.align		4
        /*0000*/ 	.byte	0x04, 0x37
        /*0002*/ 	.short	(.L_710 - .L_709)
.L_709:
        /*0004*/ 	.word	0x00000082


	//----- nvinfo : EIATTR_KPARAM_INFO
	.align		4
.L_710:
        /*0008*/ 	.byte	0x04, 0x17
        /*000a*/ 	.short	(.L_712 - .L_711)
.L_711:
        /*000c*/ 	.word	0x00000000
        /*0010*/ 	.short	0x0000
        /*0012*/ 	.short	0x0070
        /*0014*/ 	.byte	0x00, 0xf0, 0x01, 0x1c


	//----- nvinfo : EIATTR_SPARSE_MMA_MASK
	.align		4
.L_712:
        /*0018*/ 	.byte	0x03, 0x50
        /*001a*/ 	.short	0x0000


	//----- nvinfo : EIATTR_MAXREG_COUNT
	.align		4
        /*001c*/ 	.byte	0x03, 0x1b
        /*001e*/ 	.short	0x00a8


	//----- nvinfo : EIATTR_NUM_BARRIERS
	.align		4
        /*0020*/ 	.byte	0x02, 0x4c
        /*0022*/ 	.byte	0x10
	.zero		1


	//----- nvinfo : EIATTR_EXTERNS
	.align		4
        /*0024*/ 	.byte	0x04, 0x0f
        /*0026*/ 	.short	(.L_714 - .L_713)


	//   ....[0]....
	.align		4
.L_713:
        /*0028*/ 	.word	index@(__assertfail)


	//----- nvinfo : EIATTR_ANNOTATIONS
	.align		4
.L_714:
        /*002c*/ 	.byte	0x04, 0x55
        /*002e*/ 	.short	(.L_716 - .L_715)


	//   ....[0]....
.L_715:
        /*0030*/ 	.word	0x00000001
        /*0034*/ 	.byte	0xc0, 0x10, 0x00, 0x00, 0x01, 0x00, 0x00, 0x00, 0x30, 0x17, 0x00, 0x00, 0x01, 0x00, 0x00, 0x00
        /*0044*/ 	.byte	0x50, 0x32, 0x00, 0x00, 0x01, 0x00, 0x00, 0x00, 0x10, 0x33, 0x00, 0x00, 0x01, 0x00, 0x00, 0x00
        /*0054*/ 	.byte	0xd0, 0x7d, 0x00, 0x00, 0x01, 0x00, 0x00, 0x00, 0xc0, 0x88, 0x00, 0x00


	//----- nvinfo : EIATTR_MERCURY_ISA_VERSION
	.align		4
.L_716:
        /*0060*/ 	.byte	0x03, 0x5f
        /*0062*/ 	.short	0x0101


	//----- nvinfo : EIATTR_INT_WARP_WIDE_INSTR_OFFSETS
	.align		4
        /*0064*/ 	.byte	0x04, 0x31
        /*0066*/ 	.short	(.L_718 - .L_717)


	//   ....[0]....
.L_717:
        /*0068*/ 	.word	0x00000190


	//   ....[1]....
        /*006c*/ 	.word	0x000001c0


	//   ....[2]....
        /*0070*/ 	.word	0x000064a0


	//   ....[3]....
        /*0074*/ 	.word	0x00006b10


	//   ....[4]....
        /*0078*/ 	.word	0x00007040


	//----- nvinfo : EIATTR_COOP_GROUP_MASK_REGIDS
	.align		4
.L_718:
        /*007c*/ 	.byte	0x04, 0x29
        /*007e*/ 	.short	(.L_720 - .L_719)


	//   ....[0]....
.L_719:
        /*0080*/ 	.word	0xffffffff


	//   ....[1]....
        /*0084*/ 	.word	0xffffffff


	//   ....[2]....
        /*0088*/ 	.word	0xffffffff


	//   ....[3]....
        /*008c*/ 	.word	0xffffffff


	//   ....[4]....
        /*0090*/ 	.word	0xffffffff


	//   ....[5]....
        /*0094*/ 	.word	0xffffffff


	//   ....[6]....
        /*0098*/ 	.word	0xffffffff


	//   ....[7]....
        /*009c*/ 	.word	0xffffffff


	//   ....[8]....
        /*00a0*/ 	.word	0xffffffff


	//   ....[9]....
        /*00a4*/ 	.word	0xffffffff


	//   ....[10]....
        /*00a8*/ 	.word	0xffffffff


	//   ....[11]....
        /*00ac*/ 	.word	0xffffffff


	//   ....[12]....
        /*00b0*/ 	.word	0xffffffff


	//   ....[13]....
        /*00b4*/ 	.word	0xffffffff


	//   ....[14]....
        /*00b8*/ 	.word	0xffffffff


	//   ....[15]....
        /*00bc*/ 	.word	0xffffffff


	//   ....[16]....
        /*00c0*/ 	.word	0xffffffff


	//   ....[17]....
        /*00c4*/ 	.word	0x0500000f


	//   ....[18]....
        /*00c8*/ 	.word	0x0500000f


	//   ....[19]....
        /*00cc*/ 	.word	0x0500000f


	//   ....[20]....
        /*00d0*/ 	.word	0x0500000f


	//   ....[21]....
        /*00d4*/ 	.word	0x0500000f


	//   ....[22]....
        /*00d8*/ 	.word	0x0500000f


	//----- nvinfo : EIATTR_COOP_GROUP_INSTR_OFFSETS
	.align		4
.L_720:
        /*00dc*/ 	.byte	0x04, 0x28
        /*00de*/ 	.short	(.L_722 - .L_721)


	//   ....[0]....
.L_721:
        /*00e0*/ 	.word	0x00000070


	//   ....[1]....
        /*00e4*/ 	.word	0x000001a0


	//   ....[2]....
        /*00e8*/ 	.word	0x000001f0


	//   ....[3]....
        /*00ec*/ 	.word	0x000003e0


	//   ....[4]....
        /*00f0*/ 	.word	0x00000630


	//   ....[5]....
        /*00f4*/ 	.word	0x00001360


	//   ....[6]....
        /*00f8*/ 	.word	0x000051c0


	//   ....[7]....
        /*00fc*/ 	.word	0x00005340


	//   ....[8]....
        /*0100*/ 	.word	0x00005630


	//   ....[9]....
        /*0104*/ 	.word	0x000057c0


	//   ....[10]....
        /*0108*/ 	.word	0x000058d0


	//   ....[11]....
        /*010c*/ 	.word	0x000060a0


	//   ....[12]....
        /*0110*/ 	.word	0x000063d0


	//   ....[13]....
        /*0114*/ 	.word	0x00006790


	//   ....[14]....
        /*0118*/ 	.word	0x00006a40


	//   ....[15]....
        /*011c*/ 	.word	0x00006d00


	//   ....[16]....
        /*0120*/ 	.word	0x00006f70


	//   ....[17]....
        /*0124*/ 	.word	0x00009480


	//   ....[18]....
        /*0128*/ 	.word	0x00009600


	//   ....[19]....
        /*012c*/ 	.word	0x00009670


	//   ....[20]....
        /*0130*/ 	.word	0x000096e0


	//   ....[21]....
        /*0134*/ 	.word	0x00009750


	//   ....[22]....
        /*0138*/ 	.word	0x000097c0


	//----- nvinfo : EIATTR_REG_RECONFIG
	.align		4
.L_722:
        /*013c*/ 	.byte	0x01, 0x54
	.zero		2


	//----- nvinfo : EIATTR_SYSCALL_OFFSETS
	.align		4
        /*0140*/ 	.byte	0x04, 0x46
        /*0142*/ 	.short	(.L_724 - .L_723)


	//   ....[0]....
.L_723:
        /*0144*/ 	.word	0x00000f90


	//   ....[1]....
        /*0148*/ 	.word	0x00001080


	//   ....[2]....
        /*014c*/ 	.word	0x000011f0


	//   ....[3]....
        /*0150*/ 	.word	0x000012e0


	//----- nvinfo : EIATTR_MBARRIER_INSTR_OFFSETS
	.align		4
.L_724:
        /*0154*/ 	.byte	0x04, 0x39
        /*0156*/ 	.short	(.L_726 - .L_725)


	//   ....[0]....
.L_725:
        /*0158*/ 	.word	0x00000290
        /*015c*/ 	.word	0x000000ff
        /*0160*/ 	.word	0x00030800
        /*0164*/ 	.short	0x0100
        /*0166*/ 	.byte	0x06
	.zero		1


	//   ....[1]....
        /*0168*/ 	.word	0x00000390
        /*016c*/ 	.word	0x000000ff
        /*0170*/ 	.word	0x00030810
        /*0174*/ 	.short	0x0100
        /*0176*/ 	.byte	0x08
	.zero		1


	//   ....[2]....
        /*0178*/ 	.word	0x000003a0
        /*017c*/ 	.word	0x000000ff
        /*0180*/ 	.word	0x00030820
        /*0184*/ 	.short	0x0100
        /*0186*/ 	.byte	0x08
	.zero		1


	//   ....[3]....
        /*0188*/ 	.word	0x000003b0
        /*018c*/ 	.word	0x000000ff
        /*0190*/ 	.word	0x00030818
        /*0194*/ 	.short	0x0100
        /*0196*/ 	.byte	0x08
	.zero		1


	//   ....[4]....
        /*0198*/ 	.word	0x000003c0
        /*019c*/ 	.word	0x000000ff
        /*01a0*/ 	.word	0x00030828
        /*01a4*/ 	.short	0x0100
        /*01a6*/ 	.byte	0x08
	.zero		1


	//   ....[5]....
        /*01a8*/ 	.word	0x000004f0
        /*01ac*/ 	.word	0x000000ff
        /*01b0*/ 	.word	0x00030830
        /*01b4*/ 	.short	0x0100
        /*01b6*/ 	.byte	0x08
	.zero		1


	//   ....[6]....
        /*01b8*/ 	.word	0x00000500
        /*01bc*/ 	.word	0x000000ff
        /*01c0*/ 	.word	0x00030840
        /*01c4*/ 	.short	0x0100
        /*01c6*/ 	.byte	0x08
	.zero		1


	//   ....[7]....
        /*01c8*/ 	.word	0x00000510
        /*01cc*/ 	.word	0x000000ff
        /*01d0*/ 	.word	0x00030838
        /*01d4*/ 	.short	0x0100
        /*01d6*/ 	.byte	0x08
	.zero		1


	//   ....[8]....
        /*01d8*/ 	.word	0x00000520
        /*01dc*/ 	.word	0x000000ff
        /*01e0*/ 	.word	0x00030848
        /*01e4*/ 	.short	0x0100
        /*01e6*/ 	.byte	0x08
	.zero		1


	//   ....[9]....
        /*01e8*/ 	.word	0x000013a0
        /*01ec*/ 	.word	0x00000010
        /*01f0*/ 	.word	0x00030800
        /*01f4*/ 	.short	0x010a
        /*01f6*/ 	.byte	0x3f
	.zero		1


	//   ....[10]....
        /*01f8*/ 	.word	0x00001440
        /*01fc*/ 	.word	0x00000010
        /*0200*/ 	.word	0x00030800
        /*0204*/ 	.short	0x010a
        /*0206*/ 	.byte	0x3f
	.zero		1


	//   ....[11]....
        /*0208*/ 	.word	0x00001b90
        /*020c*/ 	.word	0x00000000
        /*0210*/ 	.word	0x00030810
        /*0214*/ 	.short	0x010a
        /*0216*/ 	.byte	0x3f
	.zero		1


	//   ....[12]....
        /*0218*/ 	.word	0x00001bd0
        /*021c*/ 	.word	0x00000000
        /*0220*/ 	.word	0x00030810
        /*0224*/ 	.short	0x010a
        /*0226*/ 	.byte	0x3f
	.zero		1


	//   ....[13]....
        /*0228*/ 	.word	0x00002130
        /*022c*/ 	.word	0x00000000
        /*0230*/ 	.word	0x00030830
        /*0234*/ 	.short	0x010a
        /*0236*/ 	.byte	0x3f
	.zero		1


	//   ....[14]....
        /*0238*/ 	.word	0x000024a0
        /*023c*/ 	.word	0x00000000
        /*0240*/ 	.word	0x00030830
        /*0244*/ 	.short	0x010a
        /*0246*/ 	.byte	0x3f
	.zero		1


	//   ....[15]....
        /*0248*/ 	.word	0x000043e0
        /*024c*/ 	.word	0x00000006
        /*0250*/ 	.word	0x00000000
        /*0254*/ 	.short	0x0101
        /*0256*/ 	.byte	0x3f
	.zero		1


	//   ....[16]....
        /*0258*/ 	.word	0x00004710
        /*025c*/ 	.word	0x00000000
        /*0260*/ 	.word	0x00000000
        /*0264*/ 	.short	0x0101
        /*0266*/ 	.byte	0x3f
	.zero		1


	//   ....[17]....
        /*0268*/ 	.word	0x00007730
        /*026c*/ 	.word	0x00000010
        /*0270*/ 	.word	0x00030820
        /*0274*/ 	.short	0x010a
        /*0276*/ 	.byte	0x3f
	.zero		1


	//   ....[18]....
        /*0278*/ 	.word	0x00007e60
        /*027c*/ 	.word	0x00000010
        /*0280*/ 	.word	0x00030840
        /*0284*/ 	.short	0x010a
        /*0286*/ 	.byte	0x3f
	.zero		1


	//   ....[19]....
        /*0288*/ 	.word	0x00008100
        /*028c*/ 	.word	0x00000010
        /*0290*/ 	.word	0x00030828
        /*0294*/ 	.short	0x010a
        /*0296*/ 	.byte	0x3f
	.zero		1


	//   ....[20]....
        /*0298*/ 	.word	0x000083a0
        /*029c*/ 	.word	0x00000010
        /*02a0*/ 	.word	0x00030848
        /*02a4*/ 	.short	0x010a
        /*02a6*/ 	.byte	0x3f
	.zero		1


	//   ....[21]....
        /*02a8*/ 	.word	0x000085f0
        /*02ac*/ 	.word	0x00000010
        /*02b0*/ 	.word	0x00030820
        /*02b4*/ 	.short	0x010a
        /*02b6*/ 	.byte	0x3f
	.zero		1


	//   ....[22]....
        /*02b8*/ 	.word	0x00008920
        /*02bc*/ 	.word	0x00000010
        /*02c0*/ 	.word	0x00030840
        /*02c4*/ 	.short	0x010a
        /*02c6*/ 	.byte	0x3f
	.zero		1


	//   ....[23]....
        /*02c8*/ 	.word	0x00008b90
        /*02cc*/ 	.word	0x00000010
        /*02d0*/ 	.word	0x00030828
        /*02d4*/ 	.short	0x010a
        /*02d6*/ 	.byte	0x3f
	.zero		1


	//   ....[24]....
        /*02d8*/ 	.word	0x00008eb0
        /*02dc*/ 	.word	0x00000003
        /*02e0*/ 	.word	0x00030840
        /*02e4*/ 	.short	0x010a
        /*02e6*/ 	.byte	0x3f
	.zero		1


	//   ....[25]....
        /*02e8*/ 	.word	0x000092f0
        /*02ec*/ 	.word	0x00000006
        /*02f0*/ 	.word	0x00000000
        /*02f4*/ 	.short	0x010a
        /*02f6*/ 	.byte	0x3f
	.zero		1


	//   ....[26]....
        /*02f8*/ 	.word	0x00009350
        /*02fc*/ 	.word	0x00000003
        /*0300*/ 	.word	0x00000000
        /*0304*/ 	.short	0x010a
        /*0306*/ 	.byte	0x3f
	.zero		1


	//   ....[27]....
        /*0308*/ 	.word	0x000093b0
        /*030c*/ 	.word	0x00000000
        /*0310*/ 	.word	0x00000000
        /*0314*/ 	.short	0x010a
        /*0316*/ 	.byte	0x3f
	.zero		1


	//   ....[28]....
        /*0318*/ 	.word	0x000093e0
        /*031c*/ 	.word	0x00000003
        /*0320*/ 	.word	0x00000000
        /*0324*/ 	.short	0x010a
        /*0326*/ 	.byte	0x3f
	.zero		1


	//   ....[29]....
        /*0328*/ 	.word	0x000094e0
        /*032c*/ 	.word	0x00000000
        /*0330*/ 	.word	0x00030800
        /*0334*/ 	.short	0x010a
        /*0336*/ 	.byte	0x3f
	.zero		1


	//   ....[30]....
        /*0338*/ 	.word	0x00009530
        /*033c*/ 	.word	0x00000000
        /*0340*/ 	.word	0x00030810
        /*0344*/ 	.short	0x010a
        /*0346*/ 	.byte	0x3f
	.zero		1


	//   ....[31]....
        /*0348*/ 	.word	0x00009580
        /*034c*/ 	.word	0x00000000
        /*0350*/ 	.word	0x00030830
        /*0354*/ 	.short	0x010a
        /*0356*/ 	.byte	0x3f
	.zero		1


	//   ....[32]....
        /*0358*/ 	.word	0x00009800
        /*035c*/ 	.word	0x00000010
        /*0360*/ 	.word	0x00030820
        /*0364*/ 	.short	0x010a
        /*0366*/ 	.byte	0x3f
	.zero		1


	//   ....[33]....
        /*0368*/ 	.word	0x00009850
        /*036c*/ 	.word	0x00000010
        /*0370*/ 	.word	0x00030840
        /*0374*/ 	.short	0x010a
        /*0376*/ 	.byte	0x3f
	.zero		1


	//   ....[34]....
        /*0378*/ 	.word	0x000098a0
        /*037c*/ 	.word	0x00000010
        /*0380*/ 	.word	0x00030828
        /*0384*/ 	.short	0x010a
        /*0386*/ 	.byte	0x3f
	.zero		1


	//   ....[35]....
        /*0388*/ 	.word	0x000098f0
        /*038c*/ 	.word	0x00000010
        /*0390*/ 	.word	0x00030848
        /*0394*/ 	.short	0x010a
        /*0396*/ 	.byte	0x3f
	.zero		1


	//   ....[36]....
        /*0398*/ 	.word	0x00009950
        /*039c*/ 	.word	0x00000010
        /*03a0*/ 	.word	0x00030820
        /*03a4*/ 	.short	0x010a
        /*03a6*/ 	.byte	0x3f
	.zero		1


	//   ....[37]....
        /*03a8*/ 	.word	0x000099a0
        /*03ac*/ 	.word	0x00000010
        /*03b0*/ 	.word	0x00030840
        /*03b4*/ 	.short	0x010a
        /*03b6*/ 	.byte	0x3f
	.zero		1


	//   ....[38]....
        /*03b8*/ 	.word	0x000099f0
        /*03bc*/ 	.word	0x00000010
        /*03c0*/ 	.word	0x00030828
        /*03c4*/ 	.short	0x010a
        /*03c6*/ 	.byte	0x3f
	.zero		1


	//   ....[39]....
        /*03c8*/ 	.word	0x00009a40
        /*03cc*/ 	.word	0x00000003
        /*03d0*/ 	.word	0x00030840
        /*03d4*/ 	.short	0x010a
        /*03d6*/ 	.byte	0x3f
	.zero		1


	//   ....[40]....
        /*03d8*/ 	.word	0x00009b10
        /*03dc*/ 	.word	0x00000006
        /*03e0*/ 	.word	0x00000000
        /*03e4*/ 	.short	0x010a
        /*03e6*/ 	.byte	0x3f
	.zero		1


	//   ....[41]....
        /*03e8*/ 	.word	0x00009b60
        /*03ec*/ 	.word	0x00000003
        /*03f0*/ 	.word	0x00000000
        /*03f4*/ 	.short	0x010a
        /*03f6*/ 	.byte	0x3f
	.zero		1


	//   ....[42]....
        /*03f8*/ 	.word	0x00009bb0
        /*03fc*/ 	.word	0x00000000
        /*0400*/ 	.word	0x00000000
        /*0404*/ 	.short	0x010a
        /*0406*/ 	.byte	0x3f
	.zero		1


	//----- nvinfo : EIATTR_NUM_MBARRIERS
	.align		4
.L_726:
        /*0408*/ 	.byte	0x03, 0x38
        /*040a*/ 	.short	0x0009


	//----- nvinfo : EIATTR_EXIT_INSTR_OFFSETS
	.align		4
        /*040c*/ 	.byte	0x04, 0x1c
        /*040e*/ 	.short	(.L_728 - .L_727)


	//   ....[0]....
.L_727:
        /*0410*/ 	.word	0x00009430


	//----- nvinfo : EIATTR_MAX_THREADS
	.align		4
.L_728:
        /*0414*/ 	.byte	0x04, 0x05
        /*0416*/ 	.short	(.L_730 - .L_729)
.L_729:
        /*0418*/ 	.word	0x00000180
        /*041c*/ 	.word	0x00000001
        /*0420*/ 	.word	0x00000001


	//----- nvinfo : EIATTR_CRS_STACK_SIZE
	.align		4
.L_730:
        /*0424*/ 	.byte	0x04, 0x1e
        /*0426*/ 	.short	(.L_732 - .L_731)
.L_731:
        /*0428*/ 	.word	0x00000000


	//----- nvinfo : EIATTR_CBANK_PARAM_SIZE
	.align		4
.L_732:
        /*042c*/ 	.byte	0x03, 0x19
        /*042e*/ 	.short	0x0770


	//----- nvinfo : EIATTR_PARAM_CBANK
	.align		4
        /*0430*/ 	.byte	0x04, 0x0a
        /*0432*/ 	.short	(.L_734 - .L_733)
	.align		4
.L_733:
        /*0434*/ 	.word	index@(.nv.constant0._ZN7cutlass13device_kernelIN5flash11enable_sm90INS1_16FlashAttnBwdSm90INS1_25CollectiveMainloopBwdSm90ILi2ELi2ELi2EN4cute5tupleIJNS5_1CILi1EEES8_S8_EEENS6_IJNS7_ILi64EEENS7_ILi128EEESB_EEENS_6half_tEfNS_4arch4Sm90ELb1ELb0ELb1ELb0ELb1ELb1ELb0ELb0ELi2ELi1ELi2ELi1ELb0EEENS1_24CollectiveEpilogueBwdGQAISC_fSF_Li256ELb0ELb1EEENS1_25SingleTileBwdLPTSchedulerILb0ELi128ELb1EEEEEEEEEvNT_6ParamsE)
        /*0438*/ 	.short	0x0210
        /*043a*/ 	.short	0x0770


	//----- nvinfo : EIATTR_SW_WAR
	.align		4
.L_734:
        /*043c*/ 	.byte	0x04, 0x36
        /*043e*/ 	.short	(.L_736 - .L_735)
.L_735:
        /*0440*/ 	.word	0x00000008
.L_736:


//--------------------- .nv.info._ZN7cutlass13device_kernelIN5flash22FlashAttnBwdPreprocessIN4cute5tupleIJNS3_1CILi64EEENS5_ILi128EEEEEENS_6half_tEfNS_4arch4Sm90ELb1ELb0EEEEEvNT_6ParamsE --------------------------
	.section	.nv.info._ZN7cutlass13device_kernelIN5flash22FlashAttnBwdPreprocessIN4cute5tupleIJNS3_1CILi64EEENS5_ILi128EEEEEENS_6half_tEfNS_4arch4Sm90ELb1ELb0EEEEEvNT_6ParamsE,"",@"SHT_CUDA_INFO"
	.sectionflags	@""
	.align	4


	//----- nvinfo : EIATTR_CUDA_API_VERSION
	.align		4
        /*0000*/ 	.byte	0x04, 0x37
        /*0002*/ 	.short	(.L_738 - .L_737)
.L_737:
        /*0004*/ 	.word	0x00000082


	//----- nvinfo : EIATTR_KPARAM_INFO
	.align		4
.L_738:
        /*0008*/ 	.byte	0x04, 0x17
        /*000a*/ 	.short	(.L_740 - .L_739)
.L_739:
        /*000c*/ 	.word	0x00000000
        /*0010*/ 	.short	0x0000
        /*0012*/ 	.short	0x0000
        /*0014*/ 	.byte	0x00, 0xf0, 0xc1, 0x03


	//----- nvinfo : EIATTR_SPARSE_MMA_MASK
	.align		4
.L_740:
        /*0018*/ 	.byte	0x03, 0x50
        /*001a*/ 	.short	0x0000


	//----- nvinfo : EIATTR_MAXREG_COUNT
	.align		4
        /*001c*/ 	.byte	0x03, 0x1b
        /*001e*/ 	.short	0x0080


	//----- nvinfo : EIATTR_MERCURY_ISA_VERSION
	.align		4
        /*0020*/ 	.byte	0x03, 0x5f
        /*0022*/ 	.short	0x0101


	//----- nvinfo : EIATTR_COOP_GROUP_MASK_REGIDS
	.align		4
        /*0024*/ 	.byte	0x04, 0x29
        /*0026*/ 	.short	(.L_742 - .L_741)


	//   ....[0]....
.L_741:
        /*0028*/ 	.word	0xffffffff


	//   ....[1]....
        /*002c*/ 	.word	0xffffffff


	//   ....[2]....
        /*0030*/ 	.word	0xffffffff


	//   ....[3]....
        /*0034*/ 	.word	0xffffffff


	//   ....[4]....
        /*0038*/ 	.word	0xffffffff


	//   ....[5]....
        /*003c*/ 	.word	0xffffffff


	//   ....[6]....
        /*0040*/ 	.word	0xffffffff


	//   ....[7]....
        /*0044*/ 	.word	0xffffffff


	//   ....[8]....
        /*0048*/ 	.word	0xffffffff


	//   ....[9]....
        /*004c*/ 	.word	0xffffffff


	//   ....[10]....
        /*0050*/ 	.word	0xffffffff


	//   ....[11]....
        /*0054*/ 	.word	0xffffffff


	//   ....[12]....
        /*0058*/ 	.word	0xffffffff


	//   ....[13]....
        /*005c*/ 	.word	0xffffffff


	//   ....[14]....
        /*0060*/ 	.word	0xffffffff


	//   ....[15]....
        /*0064*/ 	.word	0xffffffff


	//----- nvinfo : EIATTR_COOP_GROUP_INSTR_OFFSETS
	.align		4
.L_742:
        /*0068*/ 	.byte	0x04, 0x28
        /*006a*/ 	.short	(.L_744 - .L_743)


	//   ....[0]....
.L_743:
        /*006c*/ 	.word	0x00001120


	//   ....[1]....
        /*0070*/ 	.word	0x00001130


	//   ....[2]....
        /*0074*/ 	.word	0x00001140


	//   ....[3]....
        /*0078*/ 	.word	0x00001150


	//   ....[4]....
        /*007c*/ 	.word	0x000011a0


	//   ....[5]....
        /*0080*/ 	.word	0x000011b0


	//   ....[6]....
        /*0084*/ 	.word	0x000011c0


	//   ....[7]....
        /*0088*/ 	.word	0x000011d0


	//   ....[8]....
        /*008c*/ 	.word	0x00001220


	//   ....[9]....
        /*0090*/ 	.word	0x00001230


	//   ....[10]....
        /*0094*/ 	.word	0x00001240


	//   ....[11]....
        /*0098*/ 	.word	0x00001250


	//   ....[12]....
        /*009c*/ 	.word	0x000012a0


	//   ....[13]....
        /*00a0*/ 	.word	0x000012c0


	//   ....[14]....
        /*00a4*/ 	.word	0x000012d0


	//   ....[15]....
        /*00a8*/ 	.word	0x000012f0


	//----- nvinfo : EIATTR_EXIT_INSTR_OFFSETS
	.align		4
.L_744:
        /*00ac*/ 	.byte	0x04, 0x1c
        /*00ae*/ 	.short	(.L_746 - .L_745)


	//   ....[0]....
.L_745:
        /*00b0*/ 	.word	0x000018b0


	//   ....[1]....
        /*00b4*/ 	.word	0x00001930


	//----- nvinfo : EIATTR_MAX_THREADS
	.align		4
.L_746:
        /*00b8*/ 	.byte	0x04, 0x05
        /*00ba*/ 	.short	(.L_748 - .L_747)
.L_747:
        /*00bc*/ 	.word	0x00000100
        /*00c0*/ 	.word	0x00000001
        /*00c4*/ 	.word	0x00000001


	//----- nvinfo : EIATTR_CRS_STACK_SIZE
	.align		4
.L_748:
        /*00c8*/ 	.byte	0x04, 0x1e
        /*00ca*/ 	.short	(.L_750 - .L_749)
.L_749:
        /*00cc*/ 	.word	0x00000000


	//----- nvinfo : EIATTR_CBANK_PARAM_SIZE
	.align		4
.L_750:
        /*00d0*/ 	.byte	0x03, 0x19
        /*00d2*/ 	.short	0x00f0


	//----- nvinfo : EIATTR_PARAM_CBANK
	.align		4
        /*00d4*/ 	.byte	0x04, 0x0a
        /*00d6*/ 	.short	(.L_752 - .L_751)
	.align		4
.L_751:
        /*00d8*/ 	.word	index@(.nv.constant0._ZN7cutlass13device_kernelIN5flash22FlashAttnBwdPreprocessIN4cute5tupleIJNS3_1CILi64EEENS5_ILi128EEEEEENS_6half_tEfNS_4arch4Sm90ELb1ELb0EEEEEvNT_6ParamsE)
        /*00dc*/ 	.short	0x0210
        /*00de*/ 	.short	0x00f0


	//----- nvinfo : EIATTR_SW_WAR
	.align		4
.L_752:
        /*00e0*/ 	.byte	0x04, 0x36
        /*00e2*/ 	.short	(.L_754 - .L_753)
.L_753:
        /*00e4*/ 	.word	0x00000008
.L_754:


//--------------------- .nv.info._ZN7cutlass13device_kernelIN5flash11enable_sm90INS1_16FlashAttnBwdSm90INS1_25CollectiveMainloopBwdSm90ILi2ELi2ELi2EN4cute5tupleIJNS5_1CILi1EEES8_S8_EEENS6_IJNS7_ILi64EEENS7_ILi128EEESB_EEENS_6half_tEfNS_4arch4Sm90ELb1ELb0ELb1ELb1ELb0ELb1ELb0ELb0ELi2ELi1ELi2ELi1ELb0EEENS1_21CollectiveEpilogueBwdISC_SD_SF_Li256ELb1ELb0ELi1EEENS1_25SingleTileBwdLPTSchedulerILb1ELi128ELb0EEEEEEEEEvNT_6ParamsE --------------------------
	.section	.nv.info._ZN7cutlass13device_kernelIN5flash11enable_sm90INS1_16FlashAttnBwdSm90INS1_25CollectiveMainloopBwdSm90ILi2ELi2ELi2EN4cute5tupleIJNS5_1CILi1EEES8_S8_EEENS6_IJNS7_ILi64EEENS7_ILi128EEESB_EEENS_6half_tEfNS_4arch4Sm90ELb1ELb0ELb1ELb1ELb0ELb1ELb0ELb0ELi2ELi1ELi2ELi1ELb0EEENS1_21CollectiveEpilogueBwdISC_SD_SF_Li256ELb1ELb0ELi1EEENS1_25SingleTileBwdLPTSchedulerILb1ELi128ELb0EEEEEEEEEvNT_6ParamsE,"",@"SHT_CUDA_INFO"
	.sectionflags	@""
	.align	4


	//----- nvinfo : EIATTR_CUDA_API_VERSION
	.align		4
        /*0000*/ 	.byte	0x04, 0x37
        /*0002*/ 	.short	(.L_756 - .L_755)
.L_755:
        /*0004*/ 	.word	0x00000082


	//----- nvinfo : EIATTR_KPARAM_INFO
	.align		4
.L_756:
        /*0008*/ 	.byte	0x04, 0x17
        /*000a*/ 	.short	(.L_758 - .L_757)
.L_757:
        /*000c*/ 	.word	0x00000000
        /*0010*/ 	.short	0x0000
        /*0012*/ 	.short	0x0070
        /*0014*/ 	.byte	0x00, 0xf0, 0x01, 0x1a


	//----- nvinfo : EIATTR_SPARSE_MMA_MASK
	.align		4
.L_758:
        /*0018*/ 	.byte	0x03, 0x50
        /*001a*/ 	.short	0x0000


	//----- nvinfo : EIATTR_MAXREG_COUNT
	.align		4
        /*001c*/ 	.byte	0x03, 0x1b
        /*001e*/ 	.short	0x00a8


	//----- nvinfo : EIATTR_NUM_BARRIERS
	.align		4
        /*0020*/ 	.byte	0x02, 0x4c
        /*0022*/ 	.byte	0x10
	.zero		1


	//----- nvinfo : EIATTR_EXTERNS
	.align		4
        /*0024*/ 	.byte	0x04, 0x0f
        /*0026*/ 	.short	(.L_760 - .L_759)


	//   ....[0]....
	.align		4
.L_759:
        /*0028*/ 	.word	index@(__assertfail)


	//----- nvinfo : EIATTR_ANNOTATIONS
	.align		4
.L_760:
        /*002c*/ 	.byte	0x04, 0x55
        /*002e*/ 	.short	(.L_762 - .L_761)


	//   ....[0]....
.L_761:
        /*0030*/ 	.word	0x00000001
        /*0034*/ 	.byte	0xb0, 0x15, 0x00, 0x00, 0x01, 0x00, 0x00, 0x00, 0x20, 0x1c, 0x00, 0x00, 0x01, 0x00, 0x00, 0x00
        /*0044*/ 	.byte	0x30, 0x37, 0x00, 0x00, 0x01, 0x00, 0x00, 0x00, 0xf0, 0x37, 0x00, 0x00, 0x01, 0x00, 0x00, 0x00
        /*0054*/ 	.byte	0xe0, 0xab, 0x00, 0x00, 0x01, 0x00, 0x00, 0x00, 0xe0, 0xae, 0x00, 0x00, 0x01, 0x00, 0x00, 0x00
        /*0064*/ 	.byte	0x40, 0xba, 0x00, 0x00, 0x01, 0x00, 0x00, 0x00, 0x60, 0xba, 0x00, 0x00, 0x01, 0x00, 0x00, 0x00
        /*0074*/ 	.byte	0xd0, 0xbd, 0x00, 0x00


	//----- nvinfo : EIATTR_MERCURY_ISA_VERSION
	.align		4
.L_762:
        /*0078*/ 	.byte	0x03, 0x5f
        /*007a*/ 	.short	0x0101


	//----- nvinfo : EIATTR_INT_WARP_WIDE_INSTR_OFFSETS
	.align		4
        /*007c*/ 	.byte	0x04, 0x31
        /*007e*/ 	.short	(.L_764 - .L_763)


	//   ....[0]....
.L_763:
        /*0080*/ 	.word	0x00000190


	//   ....[1]....
        /*0084*/ 	.word	0x000001c0


	//----- nvinfo : EIATTR_COOP_GROUP_MASK_REGIDS
	.align		4
.L_764:
        /*0088*/ 	.byte	0x04, 0x29
        /*008a*/ 	.short	(.L_766 - .L_765)


	//   ....[0]....
.L_765:
        /*008c*/ 	.word	0xffffffff


	//   ....[1]....
        /*0090*/ 	.word	0xffffffff


	//   ....[2]....
        /*0094*/ 	.word	0xffffffff


	//   ....[3]....
        /*0098*/ 	.word	0xffffffff


	//   ....[4]....
        /*009c*/ 	.word	0xffffffff


	//   ....[5]....
        /*00a0*/ 	.word	0xffffffff


	//   ....[6]....
        /*00a4*/ 	.word	0xffffffff


	//   ....[7]....
        /*00a8*/ 	.word	0x0500000f


	//----- nvinfo : EIATTR_COOP_GROUP_INSTR_OFFSETS
	.align		4
.L_766:
        /*00ac*/ 	.byte	0x04, 0x28
        /*00ae*/ 	.short	(.L_768 - .L_767)


	//   ....[0]....
.L_767:
        /*00b0*/ 	.word	0x00000070


	//   ....[1]....
        /*00b4*/ 	.word	0x000001a0


	//   ....[2]....
        /*00b8*/ 	.word	0x000001f0


	//   ....[3]....
        /*00bc*/ 	.word	0x000003e0


	//   ....[4]....
        /*00c0*/ 	.word	0x00000630


	//   ....[5]....
        /*00c4*/ 	.word	0x00001850


	//   ....[6]....
        /*00c8*/ 	.word	0x00008710


	//   ....[7]....
        /*00cc*/ 	.word	0x0000c620


	//----- nvinfo : EIATTR_REG_RECONFIG
	.align		4
.L_768:
        /*00d0*/ 	.byte	0x01, 0x54
	.zero		2


	//----- nvinfo : EIATTR_SYSCALL_OFFSETS
	.align		4
        /*00d4*/ 	.byte	0x04, 0x46
        /*00d6*/ 	.short	(.L_770 - .L_769)


	//   ....[0]....
.L_769:
        /*00d8*/ 	.word	0x00001480


	//   ....[1]....
        /*00dc*/ 	.word	0x00001570


	//   ....[2]....
        /*00e0*/ 	.word	0x000016e0


	//   ....[3]....
        /*00e4*/ 	.word	0x000017d0


	//----- nvinfo : EIATTR_MBARRIER_INSTR_OFFSETS
	.align		4
.L_770:
        /*00e8*/ 	.byte	0x04, 0x39
        /*00ea*/ 	.short	(.L_772 - .L_771)


	//   ....[0]....
.L_771:
        /*00ec*/ 	.word	0x00000290
        /*00f0*/ 	.word	0x000000ff
        /*00f4*/ 	.word	0x00030800
        /*00f8*/ 	.short	0x0100
        /*00fa*/ 	.byte	0x06
	.zero		1


	//   ....[1]....
        /*00fc*/ 	.word	0x00000390
        /*0100*/ 	.word	0x000000ff
        /*0104*/ 	.word	0x00030810
        /*0108*/ 	.short	0x0100
        /*010a*/ 	.byte	0x08
	.zero		1


	//   ....[2]....
        /*010c*/ 	.word	0x000003a0
        /*0110*/ 	.word	0x000000ff
        /*0114*/ 	.word	0x00030820
        /*0118*/ 	.short	0x0100
        /*011a*/ 	.byte	0x08
	.zero		1


	//   ....[3]....
        /*011c*/ 	.word	0x000003b0
        /*0120*/ 	.word	0x000000ff
        /*0124*/ 	.word	0x00030818
        /*0128*/ 	.short	0x0100
        /*012a*/ 	.byte	0x08
	.zero		1


	//   ....[4]....
        /*012c*/ 	.word	0x000003c0
        /*0130*/ 	.word	0x000000ff
        /*0134*/ 	.word	0x00030828
        /*0138*/ 	.short	0x0100
        /*013a*/ 	.byte	0x08
	.zero		1


	//   ....[5]....
        /*013c*/ 	.word	0x000004f0
        /*0140*/ 	.word	0x000000ff
        /*0144*/ 	.word	0x00030830
        /*0148*/ 	.short	0x0100
        /*014a*/ 	.byte	0x08
	.zero		1


	//   ....[6]....
        /*014c*/ 	.word	0x00000500
        /*0150*/ 	.word	0x000000ff
        /*0154*/ 	.word	0x00030840
        /*0158*/ 	.short	0x0100
        /*015a*/ 	.byte	0x08
	.zero		1


	//   ....[7]....
        /*015c*/ 	.word	0x00000510
        /*0160*/ 	.word	0x000000ff
        /*0164*/ 	.word	0x00030838
        /*0168*/ 	.short	0x0100
        /*016a*/ 	.byte	0x08
	.zero		1


	//   ....[8]....
        /*016c*/ 	.word	0x00000520
        /*0170*/ 	.word	0x000000ff
        /*0174*/ 	.word	0x00030848
        /*0178*/ 	.short	0x0100
        /*017a*/ 	.byte	0x08
	.zero		1


	//   ....[9]....
        /*017c*/ 	.word	0x00001890
        /*0180*/ 	.word	0x00000010
        /*0184*/ 	.word	0x00030800
        /*0188*/ 	.short	0x010a
        /*018a*/ 	.byte	0x3f
	.zero		1


	//   ....[10]....
        /*018c*/ 	.word	0x00001930
        /*0190*/ 	.word	0x00000010
        /*0194*/ 	.word	0x00030800
        /*0198*/ 	.short	0x010a
        /*019a*/ 	.byte	0x3f
	.zero		1


	//   ....[11]....
        /*019c*/ 	.word	0x00002070
        /*01a0*/ 	.word	0x00000000
        /*01a4*/ 	.word	0x00030810
        /*01a8*/ 	.short	0x010a
        /*01aa*/ 	.byte	0x3f
	.zero		1


	//   ....[12]....
        /*01ac*/ 	.word	0x000020b0
        /*01b0*/ 	.word	0x00000000
        /*01b4*/ 	.word	0x00030810
        /*01b8*/ 	.short	0x010a
        /*01ba*/ 	.byte	0x3f
	.zero		1


	//   ....[13]....
        /*01bc*/ 	.word	0x00002610
        /*01c0*/ 	.word	0x00000000
        /*01c4*/ 	.word	0x00030830
        /*01c8*/ 	.short	0x010a
        /*01ca*/ 	.byte	0x3f
	.zero		1


	//   ....[14]....
        /*01cc*/ 	.word	0x00002980
        /*01d0*/ 	.word	0x00000000
        /*01d4*/ 	.word	0x00030830
        /*01d8*/ 	.short	0x010a
        /*01da*/ 	.byte	0x3f
	.zero		1


	//   ....[15]....
        /*01dc*/ 	.word	0x000048c0
        /*01e0*/ 	.word	0x00000006
        /*01e4*/ 	.word	0x00000000
        /*01e8*/ 	.short	0x0101
        /*01ea*/ 	.byte	0x3f
	.zero		1


	//   ....[16]....
        /*01ec*/ 	.word	0x00004bf0
        /*01f0*/ 	.word	0x00000000
        /*01f4*/ 	.word	0x00000000
        /*01f8*/ 	.short	0x0101
        /*01fa*/ 	.byte	0x3f
	.zero		1


	//   ....[17]....
        /*01fc*/ 	.word	0x0000a860
        /*0200*/ 	.word	0x0000000f
        /*0204*/ 	.word	0x00030820
        /*0208*/ 	.short	0x010a
        /*020a*/ 	.byte	0x3f
	.zero		1


	//   ....[18]....
        /*020c*/ 	.word	0x0000af40
        /*0210*/ 	.word	0x0000000f
        /*0214*/ 	.word	0x00030840
        /*0218*/ 	.short	0x010a
        /*021a*/ 	.byte	0x3f
	.zero		1


	//   ....[19]....
        /*021c*/ 	.word	0x0000b210
        /*0220*/ 	.word	0x0000000f
        /*0224*/ 	.word	0x00030828
        /*0228*/ 	.short	0x010a
        /*022a*/ 	.byte	0x3f
	.zero		1


	//   ....[20]....
        /*022c*/ 	.word	0x0000b4e0
        /*0230*/ 	.word	0x0000000f
        /*0234*/ 	.word	0x00030848
        /*0238*/ 	.short	0x010a
        /*023a*/ 	.byte	0x3f
	.zero		1


	//   ....[21]....
        /*023c*/ 	.word	0x0000b750
        /*0240*/ 	.word	0x0000000f
        /*0244*/ 	.word	0x00030820
        /*0248*/ 	.short	0x010a
        /*024a*/ 	.byte	0x3f
	.zero		1


	//   ....[22]....
        /*024c*/ 	.word	0x0000ba90
        /*0250*/ 	.word	0x0000000f
        /*0254*/ 	.word	0x00030840
        /*0258*/ 	.short	0x010a
        /*025a*/ 	.byte	0x3f
	.zero		1


	//   ....[23]....
        /*025c*/ 	.word	0x0000bd30
        /*0260*/ 	.word	0x0000000f
        /*0264*/ 	.word	0x00030828
        /*0268*/ 	.short	0x010a
        /*026a*/ 	.byte	0x3f
	.zero		1


	//   ....[24]....
        /*026c*/ 	.word	0x0000c040
        /*0270*/ 	.word	0x00000003
        /*0274*/ 	.word	0x00030840
        /*0278*/ 	.short	0x010a
        /*027a*/ 	.byte	0x3f
	.zero		1


	//   ....[25]....
        /*027c*/ 	.word	0x0000c4a0
        /*0280*/ 	.word	0x00000007
        /*0284*/ 	.word	0x00000000
        /*0288*/ 	.short	0x010a
        /*028a*/ 	.byte	0x3f
	.zero		1


	//   ....[26]....
        /*028c*/ 	.word	0x0000c4f0
        /*0290*/ 	.word	0x00000003
        /*0294*/ 	.word	0x00000000
        /*0298*/ 	.short	0x010a
        /*029a*/ 	.byte	0x3f
	.zero		1


	//   ....[27]....
        /*029c*/ 	.word	0x0000c550
        /*02a0*/ 	.word	0x00000005
        /*02a4*/ 	.word	0x00000000
        /*02a8*/ 	.short	0x010a
        /*02aa*/ 	.byte	0x3f
	.zero		1


	//   ....[28]....
        /*02ac*/ 	.word	0x0000c580
        /*02b0*/ 	.word	0x00000003
        /*02b4*/ 	.word	0x00000000
        /*02b8*/ 	.short	0x010a
        /*02ba*/ 	.byte	0x3f
	.zero		1


	//   ....[29]....
        /*02bc*/ 	.word	0x0000c680
        /*02c0*/ 	.word	0x00000000
        /*02c4*/ 	.word	0x00030800
        /*02c8*/ 	.short	0x010a
        /*02ca*/ 	.byte	0x3f
	.zero		1


	//   ....[30]....
        /*02cc*/ 	.word	0x0000c6d0
        /*02d0*/ 	.word	0x00000000
        /*02d4*/ 	.word	0x00030810
        /*02d8*/ 	.short	0x010a
        /*02da*/ 	.byte	0x3f
	.zero		1


	//   ....[31]....
        /*02dc*/ 	.word	0x0000c720
        /*02e0*/ 	.word	0x00000000
        /*02e4*/ 	.word	0x00030830
        /*02e8*/ 	.short	0x010a
        /*02ea*/ 	.byte	0x3f
	.zero		1


	//   ....[32]....
        /*02ec*/ 	.word	0x0000c770
        /*02f0*/ 	.word	0x0000000f
        /*02f4*/ 	.word	0x00030820
        /*02f8*/ 	.short	0x010a
        /*02fa*/ 	.byte	0x3f
	.zero		1


	//   ....[33]....
        /*02fc*/ 	.word	0x0000c7c0
        /*0300*/ 	.word	0x0000000f
        /*0304*/ 	.word	0x00030840
        /*0308*/ 	.short	0x010a
        /*030a*/ 	.byte	0x3f
	.zero		1


	//   ....[34]....
        /*030c*/ 	.word	0x0000c810
        /*0310*/ 	.word	0x0000000f
        /*0314*/ 	.word	0x00030828
        /*0318*/ 	.short	0x010a
        /*031a*/ 	.byte	0x3f
	.zero		1


	//   ....[35]....
        /*031c*/ 	.word	0x0000c860
        /*0320*/ 	.word	0x0000000f
        /*0324*/ 	.word	0x00030848
        /*0328*/ 	.short	0x010a
        /*032a*/ 	.byte	0x3f
	.zero		1


	//   ....[36]....
        /*032c*/ 	.word	0x0000c8c0
        /*0330*/ 	.word	0x0000000f
        /*0334*/ 	.word	0x00030820
        /*0338*/ 	.short	0x010a
        /*033a*/ 	.byte	0x3f
	.zero		1


	//   ....[37]....
        /*033c*/ 	.word	0x0000c910
        /*0340*/ 	.word	0x0000000f
        /*0344*/ 	.word	0x00030840
        /*0348*/ 	.short	0x010a
        /*034a*/ 	.byte	0x3f
	.zero		1


	//   ....[38]....
        /*034c*/ 	.word	0x0000c960
        /*0350*/ 	.word	0x0000000f
        /*0354*/ 	.word	0x00030828
        /*0358*/ 	.short	0x010a
        /*035a*/ 	.byte	0x3f
	.zero		1


	//   ....[39]....
        /*035c*/ 	.word	0x0000c9b0
        /*0360*/ 	.word	0x00000003
        /*0364*/ 	.word	0x00030840
        /*0368*/ 	.short	0x010a
        /*036a*/ 	.byte	0x3f
	.zero		1


	//   ....[40]....
        /*036c*/ 	.word	0x0000ca80
        /*0370*/ 	.word	0x00000007
        /*0374*/ 	.word	0x00000000
        /*0378*/ 	.short	0x010a
        /*037a*/ 	.byte	0x3f
	.zero		1


	//   ....[41]....
        /*037c*/ 	.word	0x0000cad0
        /*0380*/ 	.word	0x00000003
        /*0384*/ 	.word	0x00000000
        /*0388*/ 	.short	0x010a
        /*038a*/ 	.byte	0x3f
	.zero		1


	//   ....[42]....
        /*038c*/ 	.word	0x0000cb20
        /*0390*/ 	.word	0x00000005
        /*0394*/ 	.word	0x00000000
        /*0398*/ 	.short	0x010a
        /*039a*/ 	.byte	0x3f
	.zero		1


	//----- nvinfo : EIATTR_NUM_MBARRIERS
	.align		4
.L_772:
        /*039c*/ 	.byte	0x03, 0x38
        /*039e*/ 	.short	0x0009


	//----- nvinfo : EIATTR_EXIT_INSTR_OFFSETS
	.align		4
        /*03a0*/ 	.byte	0x04, 0x1c
        /*03a2*/ 	.short	(.L_774 - .L_773)


	//   ....[0]....
.L_773:
        /*03a4*/ 	.word	0x0000c5d0


	//----- nvinfo : EIATTR_MAX_THREADS
	.align		4
.L_774:
        /*03a8*/ 	.byte	0x04, 0x05
        /*03aa*/ 	.short	(.L_776 - .L_775)
.L_775:
        /*03ac*/ 	.word	0x00000180
        /*03b0*/ 	.word	0x00000001
        /*03b4*/ 	.word	0x00000001


	//----- nvinfo : EIATTR_CRS_STACK_SIZE
	.align		4
.L_776:
        /*03b8*/ 	.byte	0x04, 0x1e
        /*03ba*/ 	.short	(.L_778 - .L_777)
.L_777:
        /*03bc*/ 	.word	0x00000000


	//----- nvinfo : EIATTR_CBANK_PARAM_SIZE
	.align		4
.L_778:
        /*03c0*/ 	.byte	0x03, 0x19
        /*03c2*/ 	.short	0x06f0


	//----- nvinfo : EIATTR_PARAM_CBANK
	.align		4
        /*03c4*/ 	.byte	0x04, 0x0a
        /*03c6*/ 	.short	(.L_780 - .L_779)
	.align		4
.L_779:
        /*03c8*/ 	.word	index@(.nv.constant0._ZN7cutlass13device_kernelIN5flash11enable_sm90INS1_16FlashAttnBwdSm90INS1_25CollectiveMainloopBwdSm90ILi2ELi2ELi2EN4cute5tupleIJNS5_1CILi1EEES8_S8_EEENS6_IJNS7_ILi64EEENS7_ILi128EEESB_EEENS_6half_tEfNS_4arch4Sm90ELb1ELb0ELb1ELb1ELb0ELb1ELb0ELb0ELi2ELi1ELi2ELi1ELb0EEENS1_21CollectiveEpilogueBwdISC_SD_SF_Li256ELb1ELb0ELi1EEENS1_25SingleTileBwdLPTSchedulerILb1ELi128ELb0EEEEEEEEEvNT_6ParamsE)
        /*03cc*/ 	.short	0x0210
        /*03ce*/ 	.short	0x06f0


	//----- nvinfo : EIATTR_SW_WAR
	.align		4
.L_780:
        /*03d0*/ 	.byte	0x04, 0x36
        /*03d2*/ 	.short	(.L_782 - .L_781)
.L_781:
        /*03d4*/ 	.word	0x00000008
.L_782:


//--------------------- .nv.info._ZN7cutlass13device_kernelIN5flash11enable_sm90INS1_16FlashAttnBwdSm90INS1_25CollectiveMainloopBwdSm90ILi2ELi2ELi2EN4cute5tupleIJNS5_1CILi1EEES8_S8_EEENS6_IJNS7_ILi64EEENS7_ILi128EEESB_EEENS_6half_tEfNS_4arch4Sm90ELb1ELb0ELb1ELb1ELb1ELb1ELb0ELb0ELi2ELi1ELi2ELi1ELb0EEENS1_21CollectiveEpilogueBwdISC_SD_SF_Li256ELb1ELb0ELi1EEENS1_25SingleTileBwdLPTSchedulerILb1ELi128ELb1EEEEEEEEEvNT_6ParamsE --------------------------
	.section	.nv.info._ZN7cutlass13device_kernelIN5flash11enable_sm90INS1_16FlashAttnBwdSm90INS1_25CollectiveMainloopBwdSm90ILi2ELi2ELi2EN4cute5tupleIJNS5_1CILi1EEES8_S8_EEENS6_IJNS7_ILi64EEENS7_ILi128EEESB_EEENS_6half_tEfNS_4arch4Sm90ELb1ELb0ELb1ELb1ELb1ELb1ELb0ELb0ELi2ELi1ELi2ELi1ELb0EEENS1_21CollectiveEpilogueBwdISC_SD_SF_Li256ELb1ELb0ELi1EEENS1_25SingleTileBwdLPTSchedulerILb1ELi128ELb1EEEEEEEEEvNT_6ParamsE,"",@"SHT_CUDA_INFO"
	.sectionflags	@""
	.align	4


	//----- nvinfo : EIATTR_CUDA_API_VERSION
	.align		4
        /*0000*/ 	.byte	0x04, 0x37
        /*0002*/ 	.short	(.L_784 - .L_783)
.L_783:
        /*0004*/ 	.word	0x00000082


	//----- nvinfo : EIATTR_KPARAM_INFO
	.align		4
.L_784:
        /*0008*/ 	.byte	0x04, 0x17
        /*000a*/ 	.short	(.L_786 - .L_785)
.L_785:
        /*000c*/ 	.word	0x00000000
        /*0010*/ 	.short	0x0000
        /*0012*/ 	.short	0x0070
        /*0014*/ 	.byte	0x00, 0xf0, 0x01, 0x1a


	//----- nvinfo : EIATTR_SPARSE_MMA_MASK
	.align		4
.L_786:
        /*0018*/ 	.byte	0x03, 0x50
        /*001a*/ 	.short	0x0000


	//----- nvinfo : EIATTR_MAXREG_COUNT
	.align		4
        /*001c*/ 	.byte	0x03, 0x1b
        /*001e*/ 	.short	0x00a8


	//----- nvinfo : EIATTR_NUM_BARRIERS
	.align		4
        /*0020*/ 	.byte	0x02, 0x4c
        /*0022*/ 	.byte	0x10
	.zero		1


	//----- nvinfo : EIATTR_EXTERNS
	.align		4
        /*0024*/ 	.byte	0x04, 0x0f
        /*0026*/ 	.short	(.L_788 - .L_787)


	//   ....[0]....
	.align		4
.L_787:
        /*0028*/ 	.word	index@(__assertfail)


	//----- nvinfo : EIATTR_ANNOTATIONS
	.align		4
.L_788:
        /*002c*/ 	.byte	0x04, 0x55
        /*002e*/ 	.short	(.L_790 - .L_789)


	//   ....[0]....
.L_789:
        /*0030*/ 	.word	0x00000001
        /*0034*/ 	.byte	0xd0, 0x15, 0x00, 0x00, 0x01, 0x00, 0x00, 0x00, 0x40, 0x1c, 0x00, 0x00, 0x01, 0x00, 0x00, 0x00
        /*0044*/ 	.byte	0x50, 0x37, 0x00, 0x00, 0x01, 0x00, 0x00, 0x00, 0x10, 0x38, 0x00, 0x00, 0x01, 0x00, 0x00, 0x00
        /*0054*/ 	.byte	0x00, 0xb5, 0x00, 0x00, 0x01, 0x00, 0x00, 0x00, 0x00, 0xb8, 0x00, 0x00, 0x01, 0x00, 0x00, 0x00
        /*0064*/ 	.byte	0x60, 0xc3, 0x00, 0x00, 0x01, 0x00, 0x00, 0x00, 0x80, 0xc3, 0x00, 0x00, 0x01, 0x00, 0x00, 0x00
        /*0074*/ 	.byte	0xf0, 0xc6, 0x00, 0x00


	//----- nvinfo : EIATTR_MERCURY_ISA_VERSION
	.align		4
.L_790:
        /*0078*/ 	.byte	0x03, 0x5f
        /*007a*/ 	.short	0x0101


	//----- nvinfo : EIATTR_INT_WARP_WIDE_INSTR_OFFSETS
	.align		4
        /*007c*/ 	.byte	0x04, 0x31
        /*007e*/ 	.short	(.L_792 - .L_791)


	//   ....[0]....
.L_791:
        /*0080*/ 	.word	0x00000190


	//   ....[1]....
        /*0084*/ 	.word	0x000001c0


	//   ....[2]....
        /*0088*/ 	.word	0x000098e0


	//   ....[3]....
        /*008c*/ 	.word	0x00009f90


	//   ....[4]....
        /*0090*/ 	.word	0x0000a4c0


	//----- nvinfo : EIATTR_COOP_GROUP_MASK_REGIDS
	.align		4
.L_792:
        /*0094*/ 	.byte	0x04, 0x29
        /*0096*/ 	.short	(.L_794 - .L_793)


	//   ....[0]....
.L_793:
        /*0098*/ 	.word	0xffffffff


	//   ....[1]....
        /*009c*/ 	.word	0xffffffff


	//   ....[2]....
        /*00a0*/ 	.word	0xffffffff


	//   ....[3]....
        /*00a4*/ 	.word	0xffffffff


	//   ....[4]....
        /*00a8*/ 	.word	0xffffffff


	//   ....[5]....
        /*00ac*/ 	.word	0xffffffff


	//   ....[6]....
        /*00b0*/ 	.word	0xffffffff


	//   ....[7]....
        /*00b4*/ 	.word	0xffffffff


	//   ....[8]....
        /*00b8*/ 	.word	0xffffffff


	//   ....[9]....
        /*00bc*/ 	.word	0xffffffff


	//   ....[10]....
        /*00c0*/ 	.word	0xffffffff


	//   ....[11]....
        /*00c4*/ 	.word	0xffffffff


	//   ....[12]....
        /*00c8*/ 	.word	0xffffffff


	//   ....[13]....
        /*00cc*/ 	.word	0x0500000f


	//   ....[14]....
        /*00d0*/ 	.word	0x0500000f


	//   ....[15]....
        /*00d4*/ 	.word	0x0500000f


	//   ....[16]....
        /*00d8*/ 	.word	0x0500000f


	//----- nvinfo : EIATTR_COOP_GROUP_INSTR_OFFSETS
	.align		4
.L_794:
        /*00dc*/ 	.byte	0x04, 0x28
        /*00de*/ 	.short	(.L_796 - .L_795)


	//   ....[0]....
.L_795:
        /*00e0*/ 	.word	0x00000070


	//   ....[1]....
        /*00e4*/ 	.word	0x000001a0


	//   ....[2]....
        /*00e8*/ 	.word	0x000001f0


	//   ....[3]....
        /*00ec*/ 	.word	0x000003e0


	//   ....[4]....
        /*00f0*/ 	.word	0x00000630


	//   ....[5]....
        /*00f4*/ 	.word	0x00001870


	//   ....[6]....
        /*00f8*/ 	.word	0x00008730


	//   ....[7]....
        /*00fc*/ 	.word	0x000094e0


	//   ....[8]....
        /*0100*/ 	.word	0x00009810


	//   ....[9]....
        /*0104*/ 	.word	0x00009c10


	//   ....[10]....
        /*0108*/ 	.word	0x00009ec0


	//   ....[11]....
        /*010c*/ 	.word	0x0000a180


	//   ....[12]....
        /*0110*/ 	.word	0x0000a3f0


	//   ....[13]....
        /*0114*/ 	.word	0x0000cf40


	//   ....[14]....
        /*0118*/ 	.word	0x0000d0c0


	//   ....[15]....
        /*011c*/ 	.word	0x0000d130


	//   ....[16]....
        /*0120*/ 	.word	0x0000d1a0


	//----- nvinfo : EIATTR_REG_RECONFIG
	.align		4
.L_796:
        /*0124*/ 	.byte	0x01, 0x54
	.zero		2


	//----- nvinfo : EIATTR_SYSCALL_OFFSETS
	.align		4
        /*0128*/ 	.byte	0x04, 0x46
        /*012a*/ 	.short	(.L_798 - .L_797)


	//   ....[0]....
.L_797:
        /*012c*/ 	.word	0x000014a0


	//   ....[1]....
        /*0130*/ 	.word	0x00001590


	//   ....[2]....
        /*0134*/ 	.word	0x00001700


	//   ....[3]....
        /*0138*/ 	.word	0x000017f0


	//----- nvinfo : EIATTR_MBARRIER_INSTR_OFFSETS
	.align		4
.L_798:
        /*013c*/ 	.byte	0x04, 0x39
        /*013e*/ 	.short	(.L_800 - .L_799)


	//   ....[0]....
.L_799:
        /*0140*/ 	.word	0x00000290
        /*0144*/ 	.word	0x000000ff
        /*0148*/ 	.word	0x00030800
        /*014c*/ 	.short	0x0100
        /*014e*/ 	.byte	0x06
	.zero		1


	//   ....[1]....
        /*0150*/ 	.word	0x00000390
        /*0154*/ 	.word	0x000000ff
        /*0158*/ 	.word	0x00030810
        /*015c*/ 	.short	0x0100
        /*015e*/ 	.byte	0x08
	.zero		1


	//   ....[2]....
        /*0160*/ 	.word	0x000003a0
        /*0164*/ 	.word	0x000000ff
        /*0168*/ 	.word	0x00030820
        /*016c*/ 	.short	0x0100
        /*016e*/ 	.byte	0x08
	.zero		1


	//   ....[3]....
        /*0170*/ 	.word	0x000003b0
        /*0174*/ 	.word	0x000000ff
        /*0178*/ 	.word	0x00030818
        /*017c*/ 	.short	0x0100
        /*017e*/ 	.byte	0x08
	.zero		1


	//   ....[4]....
        /*0180*/ 	.word	0x000003c0
        /*0184*/ 	.word	0x000000ff
        /*0188*/ 	.word	0x00030828
        /*018c*/ 	.short	0x0100
        /*018e*/ 	.byte	0x08
	.zero		1


	//   ....[5]....
        /*0190*/ 	.word	0x000004f0
        /*0194*/ 	.word	0x000000ff
        /*0198*/ 	.word	0x00030830
        /*019c*/ 	.short	0x0100
        /*019e*/ 	.byte	0x08
	.zero		1


	//   ....[6]....
        /*01a0*/ 	.word	0x00000500
        /*01a4*/ 	.word	0x000000ff
        /*01a8*/ 	.word	0x00030840
        /*01ac*/ 	.short	0x0100
        /*01ae*/ 	.byte	0x08
	.zero		1


	//   ....[7]....
        /*01b0*/ 	.word	0x00000510
        /*01b4*/ 	.word	0x000000ff
        /*01b8*/ 	.word	0x00030838
        /*01bc*/ 	.short	0x0100
        /*01be*/ 	.byte	0x08
	.zero		1


	//   ....[8]....
        /*01c0*/ 	.word	0x00000520
        /*01c4*/ 	.word	0x000000ff
        /*01c8*/ 	.word	0x00030848
        /*01cc*/ 	.short	0x0100
        /*01ce*/ 	.byte	0x08
	.zero		1


	//   ....[9]....
        /*01d0*/ 	.word	0x000018b0
        /*01d4*/ 	.word	0x00000010
        /*01d8*/ 	.word	0x00030800
        /*01dc*/ 	.short	0x010a
        /*01de*/ 	.byte	0x3f
	.zero		1


	//   ....[10]....
        /*01e0*/ 	.word	0x00001950
        /*01e4*/ 	.word	0x00000010
        /*01e8*/ 	.word	0x00030800
        /*01ec*/ 	.short	0x010a
        /*01ee*/ 	.byte	0x3f
	.zero		1


	//   ....[11]....
        /*01f0*/ 	.word	0x00002090
        /*01f4*/ 	.word	0x00000000
        /*01f8*/ 	.word	0x00030810
        /*01fc*/ 	.short	0x010a
        /*01fe*/ 	.byte	0x3f
	.zero		1


	//   ....[12]....
        /*0200*/ 	.word	0x000020d0
        /*0204*/ 	.word	0x00000000
        /*0208*/ 	.word	0x00030810
        /*020c*/ 	.short	0x010a
        /*020e*/ 	.byte	0x3f
	.zero		1


	//   ....[13]....
        /*0210*/ 	.word	0x00002630
        /*0214*/ 	.word	0x00000000
        /*0218*/ 	.word	0x00030830
        /*021c*/ 	.short	0x010a
        /*021e*/ 	.byte	0x3f
	.zero		1


	//   ....[14]....
        /*0220*/ 	.word	0x000029a0
        /*0224*/ 	.word	0x00000000
        /*0228*/ 	.word	0x00030830
        /*022c*/ 	.short	0x010a
        /*022e*/ 	.byte	0x3f
	.zero		1


	//   ....[15]....
        /*0230*/ 	.word	0x000048e0
        /*0234*/ 	.word	0x00000006
        /*0238*/ 	.word	0x00000000
        /*023c*/ 	.short	0x0101
        /*023e*/ 	.byte	0x3f
	.zero		1


	//   ....[16]....
        /*0240*/ 	.word	0x00004c10
        /*0244*/ 	.word	0x00000000
        /*0248*/ 	.word	0x00000000
        /*024c*/ 	.short	0x0101
        /*024e*/ 	.byte	0x3f
	.zero		1


	//   ....[17]....
        /*0250*/ 	.word	0x0000b180
        /*0254*/ 	.word	0x0000000f
        /*0258*/ 	.word	0x00030820
        /*025c*/ 	.short	0x010a
        /*025e*/ 	.byte	0x3f
	.zero		1


	//   ....[18]....
        /*0260*/ 	.word	0x0000b860
        /*0264*/ 	.word	0x0000000f
        /*0268*/ 	.word	0x00030840
        /*026c*/ 	.short	0x010a
        /*026e*/ 	.byte	0x3f
	.zero		1


	//   ....[19]....
        /*0270*/ 	.word	0x0000bb30
        /*0274*/ 	.word	0x0000000f
        /*0278*/ 	.word	0x00030828
        /*027c*/ 	.short	0x010a
        /*027e*/ 	.byte	0x3f
	.zero		1


	//   ....[20]....
        /*0280*/ 	.word	0x0000be00
        /*0284*/ 	.word	0x0000000f
        /*0288*/ 	.word	0x00030848
        /*028c*/ 	.short	0x010a
        /*028e*/ 	.byte	0x3f
	.zero		1


	//   ....[21]....
        /*0290*/ 	.word	0x0000c070
        /*0294*/ 	.word	0x0000000f
        /*0298*/ 	.word	0x00030820
        /*029c*/ 	.short	0x010a
        /*029e*/ 	.byte	0x3f
	.zero		1


	//   ....[22]....
        /*02a0*/ 	.word	0x0000c3b0
        /*02a4*/ 	.word	0x0000000f
        /*02a8*/ 	.word	0x00030840
        /*02ac*/ 	.short	0x010a
        /*02ae*/ 	.byte	0x3f
	.zero		1


	//   ....[23]....
        /*02b0*/ 	.word	0x0000c650
        /*02b4*/ 	.word	0x0000000f
        /*02b8*/ 	.word	0x00030828
        /*02bc*/ 	.short	0x010a
        /*02be*/ 	.byte	0x3f
	.zero		1


	//   ....[24]....
        /*02c0*/ 	.word	0x0000c960
        /*02c4*/ 	.word	0x00000003
        /*02c8*/ 	.word	0x00030840
        /*02cc*/ 	.short	0x010a
        /*02ce*/ 	.byte	0x3f
	.zero		1


	//   ....[25]....
        /*02d0*/ 	.word	0x0000cdc0
        /*02d4*/ 	.word	0x00000007
        /*02d8*/ 	.word	0x00000000
        /*02dc*/ 	.short	0x010a
        /*02de*/ 	.byte	0x3f
	.zero		1


	//   ....[26]....
        /*02e0*/ 	.word	0x0000ce10
        /*02e4*/ 	.word	0x00000003
        /*02e8*/ 	.word	0x00000000
        /*02ec*/ 	.short	0x010a
        /*02ee*/ 	.byte	0x3f
	.zero		1


	//   ....[27]....
        /*02f0*/ 	.word	0x0000ce70
        /*02f4*/ 	.word	0x00000005
        /*02f8*/ 	.word	0x00000000
        /*02fc*/ 	.short	0x010a
        /*02fe*/ 	.byte	0x3f
	.zero		1


	//   ....[28]....
        /*0300*/ 	.word	0x0000cea0
        /*0304*/ 	.word	0x00000003
        /*0308*/ 	.word	0x00000000
        /*030c*/ 	.short	0x010a
        /*030e*/ 	.byte	0x3f
	.zero		1


	//   ....[29]....
        /*0310*/ 	.word	0x0000cfa0
        /*0314*/ 	.word	0x00000000
        /*0318*/ 	.word	0x00030800
        /*031c*/ 	.short	0x010a
        /*031e*/ 	.byte	0x3f
	.zero		1


	//   ....[30]....
        /*0320*/ 	.word	0x0000cff0
        /*0324*/ 	.word	0x00000000
        /*0328*/ 	.word	0x00030810
        /*032c*/ 	.short	0x010a
        /*032e*/ 	.byte	0x3f
	.zero		1


	//   ....[31]....
        /*0330*/ 	.word	0x0000d040
        /*0334*/ 	.word	0x00000000
        /*0338*/ 	.word	0x00030830
        /*033c*/ 	.short	0x010a
        /*033e*/ 	.byte	0x3f
	.zero		1


	//   ....[32]....
        /*0340*/ 	.word	0x0000d1e0
        /*0344*/ 	.word	0x0000000f
        /*0348*/ 	.word	0x00030820
        /*034c*/ 	.short	0x010a
        /*034e*/ 	.byte	0x3f
	.zero		1


	//   ....[33]....
        /*0350*/ 	.word	0x0000d230
        /*0354*/ 	.word	0x0000000f
        /*0358*/ 	.word	0x00030840
        /*035c*/ 	.short	0x010a
        /*035e*/ 	.byte	0x3f
	.zero		1


	//   ....[34]....
        /*0360*/ 	.word	0x0000d280
        /*0364*/ 	.word	0x0000000f
        /*0368*/ 	.word	0x00030828
        /*036c*/ 	.short	0x010a
        /*036e*/ 	.byte	0x3f
	.zero		1


	//   ....[35]....
        /*0370*/ 	.word	0x0000d2d0
        /*0374*/ 	.word	0x0000000f
        /*0378*/ 	.word	0x00030848
        /*037c*/ 	.short	0x010a
        /*037e*/ 	.byte	0x3f
	.zero		1


	//   ....[36]....
        /*0380*/ 	.word	0x0000d330
        /*0384*/ 	.word	0x0000000f
        /*0388*/ 	.word	0x00030820
        /*038c*/ 	.short	0x010a
        /*038e*/ 	.byte	0x3f
	.zero		1


	//   ....[37]....
        /*0390*/ 	.word	0x0000d380
        /*0394*/ 	.word	0x0000000f
        /*0398*/ 	.word	0x00030840
        /*039c*/ 	.short	0x010a
        /*039e*/ 	.byte	0x3f
	.zero		1


	//   ....[38]....
        /*03a0*/ 	.word	0x0000d3d0
        /*03a4*/ 	.word	0x0000000f
        /*03a8*/ 	.word	0x00030828
        /*03ac*/ 	.short	0x010a
        /*03ae*/ 	.byte	0x3f
	.zero		1


	//   ....[39]....
        /*03b0*/ 	.word	0x0000d420
        /*03b4*/ 	.word	0x00000003
        /*03b8*/ 	.word	0x00030840
        /*03bc*/ 	.short	0x010a
        /*03be*/ 	.byte	0x3f
	.zero		1


	//   ....[40]....
        /*03c0*/ 	.word	0x0000d4f0
        /*03c4*/ 	.word	0x00000007
        /*03c8*/ 	.word	0x00000000
        /*03cc*/ 	.short	0x010a
        /*03ce*/ 	.byte	0x3f
	.zero		1


	//   ....[41]....
        /*03d0*/ 	.word	0x0000d540
        /*03d4*/ 	.word	0x00000003
        /*03d8*/ 	.word	0x00000000
        /*03dc*/ 	.short	0x010a
        /*03de*/ 	.byte	0x3f
	.zero		1


	//   ....[42]....
        /*03e0*/ 	.word	0x0000d590
        /*03e4*/ 	.word	0x00000005
        /*03e8*/ 	.word	0x00000000
        /*03ec*/ 	.short	0x010a
        /*03ee*/ 	.byte	0x3f
	.zero		1


	//----- nvinfo : EIATTR_NUM_MBARRIERS
	.align		4
.L_800:
        /*03f0*/ 	.byte	0x03, 0x38
        /*03f2*/ 	.short	0x0009


	//----- nvinfo : EIATTR_EXIT_INSTR_OFFSETS
	.align		4
        /*03f4*/ 	.byte	0x04, 0x1c
        /*03f6*/ 	.short	(.L_802 - .L_801)


	//   ....[0]....
.L_801:
        /*03f8*/ 	.word	0x0000cef0


	//----- nvinfo : EIATTR_MAX_THREADS
	.align		4
.L_802:
        /*03fc*/ 	.byte	0x04, 0x05
        /*03fe*/ 	.short	(.L_804 - .L_803)
.L_803:
        /*0400*/ 	.word	0x00000180
        /*0404*/ 	.word	0x00000001
        /*0408*/ 	.word	0x00000001


	//----- nvinfo : EIATTR_CRS_STACK_SIZE
	.align		4
.L_804:
        /*040c*/ 	.byte	0x04, 0x1e
        /*040e*/ 	.short	(.L_806 - .L_805)
.L_805:
        /*0410*/ 	.word	0x00000000


	//----- nvinfo : EIATTR_CBANK_PARAM_SIZE
	.align		4
.L_806:
        /*0414*/ 	.byte	0x03, 0x19
        /*0416*/ 	.short	0x06f0


	//----- nvinfo : EIATTR_PARAM_CBANK
	.align		4
        /*0418*/ 	.byte	0x04, 0x0a
        /*041a*/ 	.short	(.L_808 - .L_807)
	.align		4
.L_807:
        /*041c*/ 	.word	index@(.nv.constant0._ZN7cutlass13device_kernelIN5flash11enable_sm90INS1_16FlashAttnBwdSm90INS1_25CollectiveMainloopBwdSm90ILi2ELi2ELi2EN4cute5tupleIJNS5_1CILi1EEES8_S8_EEENS6_IJNS7_ILi64EEENS7_ILi128EEESB_EEENS_6half_tEfNS_4arch4Sm90ELb1ELb0ELb1ELb1ELb1ELb1ELb0ELb0ELi2ELi1ELi2ELi1ELb0EEENS1_21CollectiveEpilogueBwdISC_SD_SF_Li256ELb1ELb0ELi1EEENS1_25SingleTileBwdLPTSchedulerILb1ELi128ELb1EEEEEEEEEvNT_6ParamsE)
        /*0420*/ 	.short	0x0210
        /*0422*/ 	.short	0x06f0


	//----- nvinfo : EIATTR_SW_WAR
	.align		4
.L_808:
        /*0424*/ 	.byte	0x04, 0x36
        /*0426*/ 	.short	(.L_810 - .L_809)
.L_809:
        /*0428*/ 	.word	0x00000008
.L_810:


//--------------------- .nv.info._ZN7cutlass13device_kernelIN5flash11enable_sm90INS1_16FlashAttnBwdSm90INS1_25CollectiveMainloopBwdSm90ILi2ELi2ELi2EN4cute5tupleIJNS5_1CILi1EEES8_S8_EEENS6_IJNS7_ILi64EEENS7_ILi128EEESB_EEENS_6half_tEfNS_4arch4Sm90ELb1ELb0ELb1ELb1ELb0ELb1ELb0ELb0ELi2ELi1ELi2ELi1ELb0EEENS1_24CollectiveEpilogueBwdGQAISC_fSF_Li256ELb1ELb0EEENS1_25SingleTileBwdLPTSchedulerILb1ELi128ELb0EEEEEEEEEvNT_6ParamsE --------------------------
	.section	.nv.info._ZN7cutlass13device_kernelIN5flash11enable_sm90INS1_16FlashAttnBwdSm90INS1_25CollectiveMainloopBwdSm90ILi2ELi2ELi2EN4cute5tupleIJNS5_1CILi1EEES8_S8_EEENS6_IJNS7_ILi64EEENS7_ILi128EEESB_EEENS_6half_tEfNS_4arch4Sm90ELb1ELb0ELb1ELb1ELb0ELb1ELb0ELb0ELi2ELi1ELi2ELi1ELb0EEENS1_24CollectiveEpilogueBwdGQAISC_fSF_Li256ELb1ELb0EEENS1_25SingleTileBwdLPTSchedulerILb1ELi128ELb0EEEEEEEEEvNT_6ParamsE,"",@"SHT_CUDA_INFO"
	.sectionflags	@""
	.align	4


	//----- nvinfo : EIATTR_CUDA_API_VERSION
	.align		4
        /*0000*/ 	.byte	0x04, 0x37
        /*0002*/ 	.short	(.L_812 - .L_811)
.L_811:
        /*0004*/ 	.word	0x00000082


	//----- nvinfo : EIATTR_KPARAM_INFO
	.align		4
.L_812:
        /*0008*/ 	.byte	0x04, 0x17
        /*000a*/ 	.short	(.L_814 - .L_813)
.L_813:
        /*000c*/ 	.word	0x00000000
        /*0010*/ 	.short	0x0000
        /*0012*/ 	.short	0x0070
        /*0014*/ 	.byte	0x00, 0xf0, 0x01, 0x1c


	//----- nvinfo : EIATTR_SPARSE_MMA_MASK
	.align		4
.L_814:
        /*0018*/ 	.byte	0x03, 0x50
        /*001a*/ 	.short	0x0000


	//----- nvinfo : EIATTR_MAXREG_COUNT
	.align		4
        /*001c*/ 	.byte	0x03, 0x1b
        /*001e*/ 	.short	0x00a8


	//----- nvinfo : EIATTR_NUM_BARRIERS
	.align		4
        /*0020*/ 	.byte	0x02, 0x4c
        /*0022*/ 	.byte	0x10
	.zero		1


	//----- nvinfo : EIATTR_EXTERNS
	.align		4
        /*0024*/ 	.byte	0x04, 0x0f
        /*0026*/ 	.short	(.L_816 - .L_815)


	//   ....[0]....
	.align		4
.L_815:
        /*0028*/ 	.word	index@(__assertfail)


	//----- nvinfo : EIATTR_ANNOTATIONS
	.align		4
.L_816:
        /*002c*/ 	.byte	0x04, 0x55
        /*002e*/ 	.short	(.L_818 - .L_817)


	//   ....[0]....
.L_817:
        /*0030*/ 	.word	0x00000001
        /*0034*/ 	.byte	0x90, 0x15, 0x00, 0x00, 0x01, 0x00, 0x00, 0x00, 0x00, 0x1c, 0x00, 0x00, 0x01, 0x00, 0x00, 0x00
        /*0044*/ 	.byte	0x10, 0x37, 0x00, 0x00, 0x01, 0x00, 0x00, 0x00, 0xd0, 0x37, 0x00, 0x00, 0x01, 0x00, 0x00, 0x00
        /*0054*/ 	.byte	0xa0, 0x7e, 0x00, 0x00, 0x01, 0x00, 0x00, 0x00, 0xa0, 0x81, 0x00, 0x00, 0x01, 0x00, 0x00, 0x00
        /*0064*/ 	.byte	0x00, 0x8d, 0x00, 0x00, 0x01, 0x00, 0x00, 0x00, 0x20, 0x8d, 0x00, 0x00, 0x01, 0x00, 0x00, 0x00
        /*0074*/ 	.byte	0x90, 0x90, 0x00, 0x00


	//----- nvinfo : EIATTR_MERCURY_ISA_VERSION
	.align		4
.L_818:
        /*0078*/ 	.byte	0x03, 0x5f
        /*007a*/ 	.short	0x0101


	//----- nvinfo : EIATTR_INT_WARP_WIDE_INSTR_OFFSETS
	.align		4
        /*007c*/ 	.byte	0x04, 0x31
        /*007e*/ 	.short	(.L_820 - .L_819)


	//   ....[0]....
.L_819:
        /*0080*/ 	.word	0x00000190


	//   ....[1]....
        /*0084*/ 	.word	0x000001c0


	//----- nvinfo : EIATTR_COOP_GROUP_MASK_REGIDS
	.align		4
.L_820:
        /*0088*/ 	.byte	0x04, 0x29
        /*008a*/ 	.short	(.L_822 - .L_821)


	//   ....[0]....
.L_821:
        /*008c*/ 	.word	0xffffffff


	//   ....[1]....
        /*0090*/ 	.word	0xffffffff


	//   ....[2]....
        /*0094*/ 	.word	0xffffffff


	//   ....[3]....
        /*0098*/ 	.word	0xffffffff


	//   ....[4]....
        /*009c*/ 	.word	0xffffffff


	//   ....[5]....
        /*00a0*/ 	.word	0xffffffff


	//   ....[6]....
        /*00a4*/ 	.word	0xffffffff


	//   ....[7]....
        /*00a8*/ 	.word	0x0500000f


	//----- nvinfo : EIATTR_COOP_GROUP_INSTR_OFFSETS
	.align		4
.L_822:
        /*00ac*/ 	.byte	0x04, 0x28
        /*00ae*/ 	.short	(.L_824 - .L_823)


	//   ....[0]....
.L_823:
        /*00b0*/ 	.word	0x00000070


	//   ....[1]....
        /*00b4*/ 	.word	0x000001a0


	//   ....[2]....
        /*00b8*/ 	.word	0x000001f0


	//   ....[3]....
        /*00bc*/ 	.word	0x000003e0


	//   ....[4]....
        /*00c0*/ 	.word	0x00000630


	//   ....[5]....
        /*00c4*/ 	.word	0x00001830


	//   ....[6]....
        /*00c8*/ 	.word	0x000059d0


	//   ....[7]....
        /*00cc*/ 	.word	0x000098e0


	//----- nvinfo : EIATTR_REG_RECONFIG
	.align		4
.L_824:
        /*00d0*/ 	.byte	0x01, 0x54
	.zero		2


	//----- nvinfo : EIATTR_SYSCALL_OFFSETS
	.align		4
        /*00d4*/ 	.byte	0x04, 0x46
        /*00d6*/ 	.short	(.L_826 - .L_825)


	//   ....[0]....
.L_825:
        /*00d8*/ 	.word	0x00001460


	//   ....[1]....
        /*00dc*/ 	.word	0x00001550


	//   ....[2]....
        /*00e0*/ 	.word	0x000016c0


	//   ....[3]....
        /*00e4*/ 	.word	0x000017b0


	//----- nvinfo : EIATTR_MBARRIER_INSTR_OFFSETS
	.align		4
.L_826:
        /*00e8*/ 	.byte	0x04, 0x39
        /*00ea*/ 	.short	(.L_828 - .L_827)


	//   ....[0]....
.L_827:
        /*00ec*/ 	.word	0x00000290
        /*00f0*/ 	.word	0x000000ff
        /*00f4*/ 	.word	0x00030800
        /*00f8*/ 	.short	0x0100
        /*00fa*/ 	.byte	0x06
	.zero		1


	//   ....[1]....
        /*00fc*/ 	.word	0x00000390
        /*0100*/ 	.word	0x000000ff
        /*0104*/ 	.word	0x00030810
        /*0108*/ 	.short	0x0100
        /*010a*/ 	.byte	0x08
	.zero		1


	//   ....[2]....
        /*010c*/ 	.word	0x000003a0
        /*0110*/ 	.word	0x000000ff
        /*0114*/ 	.word	0x00030820
        /*0118*/ 	.short	0x0100
        /*011a*/ 	.byte	0x08
	.zero		1


	//   ....[3]....
        /*011c*/ 	.word	0x000003b0
        /*0120*/ 	.word	0x000000ff
        /*0124*/ 	.word	0x00030818
        /*0128*/ 	.short	0x0100
        /*012a*/ 	.byte	0x08
	.zero		1


	//   ....[4]....
        /*012c*/ 	.word	0x000003c0
        /*0130*/ 	.word	0x000000ff
        /*0134*/ 	.word	0x00030828
        /*0138*/ 	.short	0x0100
        /*013a*/ 	.byte	0x08
	.zero		1


	//   ....[5]....
        /*013c*/ 	.word	0x000004f0
        /*0140*/ 	.word	0x000000ff
        /*0144*/ 	.word	0x00030830
        /*0148*/ 	.short	0x0100
        /*014a*/ 	.byte	0x08
	.zero		1


	//   ....[6]....
        /*014c*/ 	.word	0x00000500
        /*0150*/ 	.word	0x000000ff
        /*0154*/ 	.word	0x00030840
        /*0158*/ 	.short	0x0100
        /*015a*/ 	.byte	0x08
	.zero		1


	//   ....[7]....
        /*015c*/ 	.word	0x00000510
        /*0160*/ 	.word	0x000000ff
        /*0164*/ 	.word	0x00030838
        /*0168*/ 	.short	0x0100
        /*016a*/ 	.byte	0x08
	.zero		1


	//   ....[8]....
        /*016c*/ 	.word	0x00000520
        /*0170*/ 	.word	0x000000ff
        /*0174*/ 	.word	0x00030848
        /*0178*/ 	.short	0x0100
        /*017a*/ 	.byte	0x08
	.zero		1


	//   ....[9]....
        /*017c*/ 	.word	0x00001870
        /*0180*/ 	.word	0x00000010
        /*0184*/ 	.word	0x00030800
        /*0188*/ 	.short	0x010a
        /*018a*/ 	.byte	0x3f
	.zero		1


	//   ....[10]....
        /*018c*/ 	.word	0x00001910
        /*0190*/ 	.word	0x00000010
        /*0194*/ 	.word	0x00030800
        /*0198*/ 	.short	0x010a
        /*019a*/ 	.byte	0x3f
	.zero		1


	//   ....[11]....
        /*019c*/ 	.word	0x00002050
        /*01a0*/ 	.word	0x00000000
        /*01a4*/ 	.word	0x00030810
        /*01a8*/ 	.short	0x010a
        /*01aa*/ 	.byte	0x3f
	.zero		1


	//   ....[12]....
        /*01ac*/ 	.word	0x00002090
        /*01b0*/ 	.word	0x00000000
        /*01b4*/ 	.word	0x00030810
        /*01b8*/ 	.short	0x010a
        /*01ba*/ 	.byte	0x3f
	.zero		1


	//   ....[13]....
        /*01bc*/ 	.word	0x000025f0
        /*01c0*/ 	.word	0x00000000
        /*01c4*/ 	.word	0x00030830
        /*01c8*/ 	.short	0x010a
        /*01ca*/ 	.byte	0x3f
	.zero		1


	//   ....[14]....
        /*01cc*/ 	.word	0x00002960
        /*01d0*/ 	.word	0x00000000
        /*01d4*/ 	.word	0x00030830
        /*01d8*/ 	.short	0x010a
        /*01da*/ 	.byte	0x3f
	.zero		1


	//   ....[15]....
        /*01dc*/ 	.word	0x000048a0
        /*01e0*/ 	.word	0x00000006
        /*01e4*/ 	.word	0x00000000
        /*01e8*/ 	.short	0x0101
        /*01ea*/ 	.byte	0x3f
	.zero		1


	//   ....[16]....
        /*01ec*/ 	.word	0x00004bd0
        /*01f0*/ 	.word	0x00000000
        /*01f4*/ 	.word	0x00000000
        /*01f8*/ 	.short	0x0101
        /*01fa*/ 	.byte	0x3f
	.zero		1


	//   ....[17]....
        /*01fc*/ 	.word	0x00007b20
        /*0200*/ 	.word	0x0000000f
        /*0204*/ 	.word	0x00030820
        /*0208*/ 	.short	0x010a
        /*020a*/ 	.byte	0x3f
	.zero		1


	//   ....[18]....
        /*020c*/ 	.word	0x00008200
        /*0210*/ 	.word	0x0000000f
        /*0214*/ 	.word	0x00030840
        /*0218*/ 	.short	0x010a
        /*021a*/ 	.byte	0x3f
	.zero		1


	//   ....[19]....
        /*021c*/ 	.word	0x000084d0
        /*0220*/ 	.word	0x0000000f
        /*0224*/ 	.word	0x00030828
        /*0228*/ 	.short	0x010a
        /*022a*/ 	.byte	0x3f
	.zero		1


	//   ....[20]....
        /*022c*/ 	.word	0x000087a0
        /*0230*/ 	.word	0x0000000f
        /*0234*/ 	.word	0x00030848
        /*0238*/ 	.short	0x010a
        /*023a*/ 	.byte	0x3f
	.zero		1


	//   ....[21]....
        /*023c*/ 	.word	0x00008a10
        /*0240*/ 	.word	0x0000000f
        /*0244*/ 	.word	0x00030820
        /*0248*/ 	.short	0x010a
        /*024a*/ 	.byte	0x3f
	.zero		1


	//   ....[22]....
        /*024c*/ 	.word	0x00008d50
        /*0250*/ 	.word	0x0000000f
        /*0254*/ 	.word	0x00030840
        /*0258*/ 	.short	0x010a
        /*025a*/ 	.byte	0x3f
	.zero		1


	//   ....[23]....
        /*025c*/ 	.word	0x00008ff0
        /*0260*/ 	.word	0x0000000f
        /*0264*/ 	.word	0x00030828
        /*0268*/ 	.short	0x010a
        /*026a*/ 	.byte	0x3f
	.zero		1


	//   ....[24]....
        /*026c*/ 	.word	0x00009300
        /*0270*/ 	.word	0x00000003
        /*0274*/ 	.word	0x00030840
        /*0278*/ 	.short	0x010a
        /*027a*/ 	.byte	0x3f
	.zero		1


	//   ....[25]....
        /*027c*/ 	.word	0x00009760
        /*0280*/ 	.word	0x00000007
        /*0284*/ 	.word	0x00000000
        /*0288*/ 	.short	0x010a
        /*028a*/ 	.byte	0x3f
	.zero		1


	//   ....[26]....
        /*028c*/ 	.word	0x000097b0
        /*0290*/ 	.word	0x00000003
        /*0294*/ 	.word	0x00000000
        /*0298*/ 	.short	0x010a
        /*029a*/ 	.byte	0x3f
	.zero		1


	//   ....[27]....
        /*029c*/ 	.word	0x00009810
        /*02a0*/ 	.word	0x00000005
        /*02a4*/ 	.word	0x00000000
        /*02a8*/ 	.short	0x010a
        /*02aa*/ 	.byte	0x3f
	.zero		1


	//   ....[28]....
        /*02ac*/ 	.word	0x00009840
        /*02b0*/ 	.word	0x00000003
        /*02b4*/ 	.word	0x00000000
        /*02b8*/ 	.short	0x010a
        /*02ba*/ 	.byte	0x3f
	.zero		1


	//   ....[29]....
        /*02bc*/ 	.word	0x00009940
        /*02c0*/ 	.word	0x00000000
        /*02c4*/ 	.word	0x00030800
        /*02c8*/ 	.short	0x010a
        /*02ca*/ 	.byte	0x3f
	.zero		1


	//   ....[30]....
        /*02cc*/ 	.word	0x00009990
        /*02d0*/ 	.word	0x00000000
        /*02d4*/ 	.word	0x00030810
        /*02d8*/ 	.short	0x010a
        /*02da*/ 	.byte	0x3f
	.zero		1


	//   ....[31]....
        /*02dc*/ 	.word	0x000099e0
        /*02e0*/ 	.word	0x00000000
        /*02e4*/ 	.word	0x00030830
        /*02e8*/ 	.short	0x010a
        /*02ea*/ 	.byte	0x3f
	.zero		1


	//   ....[32]....
        /*02ec*/ 	.word	0x00009a30
        /*02f0*/ 	.word	0x0000000f
        /*02f4*/ 	.word	0x00030820
        /*02f8*/ 	.short	0x010a
        /*02fa*/ 	.byte	0x3f
	.zero		1


	//   ....[33]....
        /*02fc*/ 	.word	0x00009a80
        /*0300*/ 	.word	0x0000000f
        /*0304*/ 	.word	0x00030840
        /*0308*/ 	.short	0x010a
        /*030a*/ 	.byte	0x3f
	.zero		1


	//   ....[34]....
        /*030c*/ 	.word	0x00009ad0
        /*0310*/ 	.word	0x0000000f
        /*0314*/ 	.word	0x00030828
        /*0318*/ 	.short	0x010a
        /*031a*/ 	.byte	0x3f
	.zero		1


	//   ....[35]....
        /*031c*/ 	.word	0x00009b20
        /*0320*/ 	.word	0x0000000f
        /*0324*/ 	.word	0x00030848
        /*0328*/ 	.short	0x010a
        /*032a*/ 	.byte	0x3f
	.zero		1


	//   ....[36]....
        /*032c*/ 	.word	0x00009b80
        /*0330*/ 	.word	0x0000000f
        /*0334*/ 	.word	0x00030820
        /*0338*/ 	.short	0x010a
        /*033a*/ 	.byte	0x3f
	.zero		1


	//   ....[37]....
        /*033c*/ 	.word	0x00009bd0
        /*0340*/ 	.word	0x0000000f
        /*0344*/ 	.word	0x00030840
        /*0348*/ 	.short	0x010a
        /*034a*/ 	.byte	0x3f
	.zero		1


	//   ....[38]....
        /*034c*/ 	.word	0x00009c20
        /*0350*/ 	.word	0x0000000f
        /*0354*/ 	.word	0x00030828
        /*0358*/ 	.short	0x010a
        /*035a*/ 	.byte	0x3f
	.zero		1


	//   ....[39]....
        /*035c*/ 	.word	0x00009c70
        /*0360*/ 	.word	0x00000003
        /*0364*/ 	.word	0x00030840
        /*0368*/ 	.short	0x010a
        /*036a*/ 	.byte	0x3f
	.zero		1


	//   ....[40]....
        /*036c*/ 	.word	0x00009d40
        /*0370*/ 	.word	0x00000007
        /*0374*/ 	.word	0x00000000
        /*0378*/ 	.short	0x010a
        /*037a*/ 	.byte	0x3f
	.zero		1


	//   ....[41]....
        /*037c*/ 	.word	0x00009d90
        /*0380*/ 	.word	0x00000003
        /*0384*/ 	.word	0x00000000
        /*0388*/ 	.short	0x010a
        /*038a*/ 	.byte	0x3f
	.zero		1


	//   ....[42]....
        /*038c*/ 	.word	0x00009de0
        /*0390*/ 	.word	0x00000005
        /*0394*/ 	.word	0x00000000
        /*0398*/ 	.short	0x010a
        /*039a*/ 	.byte	0x3f
	.zero		1


	//----- nvinfo : EIATTR_NUM_MBARRIERS
	.align		4
.L_828:
        /*039c*/ 	.byte	0x03, 0x38
        /*039e*/ 	.short	0x0009


	//----- nvinfo : EIATTR_EXIT_INSTR_OFFSETS
	.align		4
        /*03a0*/ 	.byte	0x04, 0x1c
        /*03a2*/ 	.short	(.L_830 - .L_829)


	//   ....[0]....
.L_829:
        /*03a4*/ 	.word	0x00009890


	//----- nvinfo : EIATTR_MAX_THREADS
	.align		4
.L_830:
        /*03a8*/ 	.byte	0x04, 0x05
        /*03aa*/ 	.short	(.L_832 - .L_831)
.L_831:
        /*03ac*/ 	.word	0x00000180
        /*03b0*/ 	.word	0x00000001
        /*03b4*/ 	.word	0x00000001


	//----- nvinfo : EIATTR_CRS_STACK_SIZE
	.align		4
.L_832:
        /*03b8*/ 	.byte	0x04, 0x1e
        /*03ba*/ 	.short	(.L_834 - .L_833)
.L_833:
        /*03bc*/ 	.word	0x00000000


	//----- nvinfo : EIATTR_CBANK_PARAM_SIZE
	.align		4
.L_834:
        /*03c0*/ 	.byte	0x03, 0x19
        /*03c2*/ 	.short	0x0770


	//----- nvinfo : EIATTR_PARAM_CBANK
	.align		4
        /*03c4*/ 	.byte	0x04, 0x0a
        /*03c6*/ 	.short	(.L_836 - .L_835)
	.align		4
.L_835:
        /*03c8*/ 	.word	index@(.nv.constant0._ZN7cutlass13device_kernelIN5flash11enable_sm90INS1_16FlashAttnBwdSm90INS1_25CollectiveMainloopBwdSm90ILi2ELi2ELi2EN4cute5tupleIJNS5_1CILi1EEES8_S8_EEENS6_IJNS7_ILi64EEENS7_ILi128EEESB_EEENS_6half_tEfNS_4arch4Sm90ELb1ELb0ELb1ELb1ELb0ELb1ELb0ELb0ELi2ELi1ELi2ELi1ELb0EEENS1_24CollectiveEpilogueBwdGQAISC_fSF_Li256ELb1ELb0EEENS1_25SingleTileBwdLPTSchedulerILb1ELi128ELb0EEEEEEEEEvNT_6ParamsE)
        /*03cc*/ 	.short	0x0210
        /*03ce*/ 	.short	0x0770


	//----- nvinfo : EIATTR_SW_WAR
	.align		4
.L_836:
        /*03d0*/ 	.byte	0x04, 0x36
        /*03d2*/ 	.short	(.L_838 - .L_837)
.L_837:
        /*03d4*/ 	.word	0x00000008
.L_838:


//--------------------- .nv.info._ZN7cutlass13device_kernelIN5flash32FlashAttnBwdPostprocessConvertdQIN4cute5tupleIJNS3_1CILi128EEES6_EEENS_6half_tEfNS_4arch4Sm90ELi256ENS3_8TiledMMAINS3_8MMA_AtomIJNS3_4SM904GMMA26MMA_64x128x16_F32F16F16_RSILNSE_5MajorE0ELSG_1ELNSE_7ScaleInE1ELSH_1EEEEEENS3_6LayoutINS4_IJNS5_ILi2EEENS5_ILi1EEESM_EEENS4_IJSM_NS5_ILi0EEESO_EEEEENS4_IJNS3_10UnderscoreESR_SR_EEEEELb0EEEEEvNT_6ParamsE --------------------------
	.section	.nv.info._ZN7cutlass13device_kernelIN5flash32FlashAttnBwdPostprocessConvertdQIN4cute5tupleIJNS3_1CILi128EEES6_EEENS_6half_tEfNS_4arch4Sm90ELi256ENS3_8TiledMMAINS3_8MMA_AtomIJNS3_4SM904GMMA26MMA_64x128x16_F32F16F16_RSILNSE_5MajorE0ELSG_1ELNSE_7ScaleInE1ELSH_1EEEEEENS3_6LayoutINS4_IJNS5_ILi2EEENS5_ILi1EEESM_EEENS4_IJSM_NS5_ILi0EEESO_EEEEENS4_IJNS3_10UnderscoreESR_SR_EEEEELb0EEEEEvNT_6ParamsE,"",@"SHT_CUDA_INFO"
	.sectionflags	@""
	.align	4


	//----- nvinfo : EIATTR_CUDA_API_VERSION
	.align		4
        /*0000*/ 	.byte	0x04, 0x37
        /*0002*/ 	.short	(.L_840 - .L_839)
.L_839:
        /*0004*/ 	.word	0x00000082


	//----- nvinfo : EIATTR_KPARAM_INFO
	.align		4
.L_840:
        /*0008*/ 	.byte	0x04, 0x17
        /*000a*/ 	.short	(.L_842 - .L_841)
.L_841:
        /*000c*/ 	.word	0x00000000
        /*0010*/ 	.short	0x0000
        /*0012*/ 	.short	0x0000
        /*0014*/ 	.byte	0x00, 0xf0, 0xc1, 0x01


	//----- nvinfo : EIATTR_SPARSE_MMA_MASK
	.align		4
.L_842:
        /*0018*/ 	.byte	0x03, 0x50
        /*001a*/ 	.short	0x0000


	//----- nvinfo : EIATTR_MAXREG_COUNT
	.align		4
        /*001c*/ 	.byte	0x03, 0x1b
        /*001e*/ 	.short	0x0080


	//----- nvinfo : EIATTR_NUM_BARRIERS
	.align		4
        /*0020*/ 	.byte	0x02, 0x4c
        /*0022*/ 	.byte	0x01
	.zero		1


	//----- nvinfo : EIATTR_MERCURY_ISA_VERSION
	.align		4
        /*0024*/ 	.byte	0x03, 0x5f
        /*0026*/ 	.short	0x0101


	//----- nvinfo : EIATTR_MBARRIER_INSTR_OFFSETS
	.align		4
        /*0028*/ 	.byte	0x04, 0x39
        /*002a*/ 	.short	(.L_844 - .L_843)


	//   ....[0]....
.L_843:
        /*002c*/ 	.word	0x000004a0
        /*0030*/ 	.word	0x000000ff
        /*0034*/ 	.word	0x00018000
        /*0038*/ 	.short	0x0100
        /*003a*/ 	.byte	0x06
	.zero		1


	//   ....[1]....
        /*003c*/ 	.word	0x000005b0
        /*0040*/ 	.word	0x00000039
        /*0044*/ 	.word	0x00018000
        /*0048*/ 	.short	0x010a
        /*004a*/ 	.byte	0x3f
	.zero		1


	//----- nvinfo : EIATTR_NUM_MBARRIERS
	.align		4
.L_844:
        /*004c*/ 	.byte	0x03, 0x38
        /*004e*/ 	.short	0x0001


	//----- nvinfo : EIATTR_EXIT_INSTR_OFFSETS
	.align		4
        /*0050*/ 	.byte	0x04, 0x1c
        /*0052*/ 	.short	(.L_846 - .L_845)


	//   ....[0]....
.L_845:
        /*0054*/ 	.word	0x000001b0


	//   ....[1]....
        /*0058*/ 	.word	0x00001a00


	//   ....[2]....
        /*005c*/ 	.word	0x00001ad0


	//----- nvinfo : EIATTR_MAX_THREADS
	.align		4
.L_846:
        /*0060*/ 	.byte	0x04, 0x05
        /*0062*/ 	.short	(.L_848 - .L_847)
.L_847:
        /*0064*/ 	.word	0x00000100
        /*0068*/ 	.word	0x00000001
        /*006c*/ 	.word	0x00000001


	//----- nvinfo : EIATTR_CRS_STACK_SIZE
	.align		4
.L_848:
        /*0070*/ 	.byte	0x04, 0x1e
        /*0072*/ 	.short	(.L_850 - .L_849)
.L_849:
        /*0074*/ 	.word	0x00000000


	//----- nvinfo : EIATTR_CBANK_PARAM_SIZE
	.align		4
.L_850:
        /*0078*/ 	.byte	0x03, 0x19
        /*007a*/ 	.short	0x0070


	//----- nvinfo : EIATTR_PARAM_CBANK
	.align		4
        /*007c*/ 	.byte	0x04, 0x0a
        /*007e*/ 	.short	(.L_852 - .L_851)
	.align		4
.L_851:
        /*0080*/ 	.word	index@(.nv.constant0._ZN7cutlass13device_kernelIN5flash32FlashAttnBwdPostprocessConvertdQIN4cute5tupleIJNS3_1CILi128EEES6_EEENS_6half_tEfNS_4arch4Sm90ELi256ENS3_8TiledMMAINS3_8MMA_AtomIJNS3_4SM904GMMA26MMA_64x128x16_F32F16F16_RSILNSE_5MajorE0ELSG_1ELNSE_7ScaleInE1ELSH_1EEEEEENS3_6LayoutINS4_IJNS5_ILi2EEENS5_ILi1EEESM_EEENS4_IJSM_NS5_ILi0EEESO_EEEEENS4_IJNS3_10UnderscoreESR_SR_EEEEELb0EEEEEvNT_6ParamsE)
        /*0084*/ 	.short	0x0210
        /*0086*/ 	.short	0x0070


	//----- nvinfo : EIATTR_SW_WAR
	.align		4
.L_852:
        /*0088*/ 	.byte	0x04, 0x36
        /*008a*/ 	.short	(.L_854 - .L_853)
.L_853:
        /*008c*/ 	.word	0x00000008
.L_854:


//--------------------- .nv.info._ZN7cutlass13device_kernelIN5flash32FlashAttnBwdPostprocessConvertdQIN4cute5tupleIJNS3_1CILi64EEENS5_ILi128EEEEEENS_6half_tEfNS_4arch4Sm90ELi256ENS3_8TiledMMAINS3_8MMA_AtomIJNS3_4SM904GMMA25MMA_64x64x16_F32F16F16_SSILNSF_5MajorE0ELSH_1ELNSF_7ScaleInE1ELSI_1EEEEEENS3_6LayoutINS4_IJNS5_ILi1EEENS5_ILi2EEESM_EEENS4_IJNS5_ILi0EEESM_SP_EEEEENS4_IJNS3_10UnderscoreESS_SS_EEEEELb0EEEEEvNT_6ParamsE --------------------------
	.section	.nv.info._ZN7cutlass13device_kernelIN5flash32FlashAttnBwdPostprocessConvertdQIN4cute5tupleIJNS3_1CILi64EEENS5_ILi128EEEEEENS_6half_tEfNS_4arch4Sm90ELi256ENS3_8TiledMMAINS3_8MMA_AtomIJNS3_4SM904GMMA25MMA_64x64x16_F32F16F16_SSILNSF_5MajorE0ELSH_1ELNSF_7ScaleInE1ELSI_1EEEEEENS3_6LayoutINS4_IJNS5_ILi1EEENS5_ILi2EEESM_EEENS4_IJNS5_ILi0EEESM_SP_EEEEENS4_IJNS3_10UnderscoreESS_SS_EEEEELb0EEEEEvNT_6ParamsE,"",@"SHT_CUDA_INFO"
	.sectionflags	@""
	.align	4


	//----- nvinfo : EIATTR_CUDA_API_VERSION
	.align		4
        /*0000*/ 	.byte	0x04, 0x37
        /*0002*/ 	.short	(.L_856 - .L_855)
.L_855:
        /*0004*/ 	.word	0x00000082


	//----- nvinfo : EIATTR_KPARAM_INFO
	.align		4
.L_856:
        /*0008*/ 	.byte	0x04, 0x17
        /*000a*/ 	.short	(.L_858 - .L_857)
.L_857:
        /*000c*/ 	.word	0x00000000
        /*0010*/ 	.short	0x0000
        /*0012*/ 	.short	0x0000
        /*0014*/ 	.byte	0x00, 0xf0, 0xc1, 0x01


	//----- nvinfo : EIATTR_SPARSE_MMA_MASK
	.align		4
.L_858:
        /*0018*/ 	.byte	0x03, 0x50
        /*001a*/ 	.short	0x0000


	//----- nvinfo : EIATTR_MAXREG_COUNT
	.align		4
        /*001c*/ 	.byte	0x03, 0x1b
        /*001e*/ 	.short	0x0080


	//----- nvinfo : EIATTR_NUM_BARRIERS
	.align		4
        /*0020*/ 	.byte	0x02, 0x4c
        /*0022*/ 	.byte	0x01
	.zero		1


	//----- nvinfo : EIATTR_MERCURY_ISA_VERSION
	.align		4
        /*0024*/ 	.byte	0x03, 0x5f
        /*0026*/ 	.short	0x0101


	//----- nvinfo : EIATTR_MBARRIER_INSTR_OFFSETS
	.align		4
        /*0028*/ 	.byte	0x04, 0x39
        /*002a*/ 	.short	(.L_860 - .L_859)


	//   ....[0]....
.L_859:
        /*002c*/ 	.word	0x000004a0
        /*0030*/ 	.word	0x000000ff
        /*0034*/ 	.word	0x0000c000
        /*0038*/ 	.short	0x0100
        /*003a*/ 	.byte	0x06
	.zero		1


	//   ....[1]....
        /*003c*/ 	.word	0x000005b0
        /*0040*/ 	.word	0x00000029
        /*0044*/ 	.word	0x0000c000
        /*0048*/ 	.short	0x010a
        /*004a*/ 	.byte	0x3f
	.zero		1


	//----- nvinfo : EIATTR_NUM_MBARRIERS
	.align		4
.L_860:
        /*004c*/ 	.byte	0x03, 0x38
        /*004e*/ 	.short	0x0001


	//----- nvinfo : EIATTR_EXIT_INSTR_OFFSETS
	.align		4
        /*0050*/ 	.byte	0x04, 0x1c
        /*0052*/ 	.short	(.L_862 - .L_861)


	//   ....[0]....
.L_861:
        /*0054*/ 	.word	0x000001b0


	//   ....[1]....
        /*0058*/ 	.word	0x000011b0


	//   ....[2]....
        /*005c*/ 	.word	0x00001280


	//----- nvinfo : EIATTR_MAX_THREADS
	.align		4
.L_862:
        /*0060*/ 	.byte	0x04, 0x05
        /*0062*/ 	.short	(.L_864 - .L_863)
.L_863:
        /*0064*/ 	.word	0x00000100
        /*0068*/ 	.word	0x00000001
        /*006c*/ 	.word	0x00000001


	//----- nvinfo : EIATTR_CRS_STACK_SIZE
	.align		4
.L_864:
        /*0070*/ 	.byte	0x04, 0x1e
        /*0072*/ 	.short	(.L_866 - .L_865)
.L_865:
        /*0074*/ 	.word	0x00000000


	//----- nvinfo : EIATTR_CBANK_PARAM_SIZE
	.align		4
.L_866:
        /*0078*/ 	.byte	0x03, 0x19
        /*007a*/ 	.short	0x0070


	//----- nvinfo : EIATTR_PARAM_CBANK
	.align		4
        /*007c*/ 	.byte	0x04, 0x0a
        /*007e*/ 	.short	(.L_868 - .L_867)
	.align		4
.L_867:
        /*0080*/ 	.word	index@(.nv.constant0._ZN7cutlass13device_kernelIN5flash32FlashAttnBwdPostprocessConvertdQIN4cute5tupleIJNS3_1CILi64EEENS5_ILi128EEEEEENS_6half_tEfNS_4arch4Sm90ELi256ENS3_8TiledMMAINS3_8MMA_AtomIJNS3_4SM904GMMA25MMA_64x64x16_F32F16F16_SSILNSF_5MajorE0ELSH_1ELNSF_7ScaleInE1ELSI_1EEEEEENS3_6LayoutINS4_IJNS5_ILi1EEENS5_ILi2EEESM_EEENS4_IJNS5_ILi0EEESM_SP_EEEEENS4_IJNS3_10UnderscoreESS_SS_EEEEELb0EEEEEvNT_6ParamsE)
        /*0084*/ 	.short	0x0210
        /*0086*/ 	.short	0x0070


	//----- nvinfo : EIATTR_SW_WAR
	.align		4
.L_868:
        /*0088*/ 	.byte	0x04, 0x36
        /*008a*/ 	.short	(.L_870 - .L_869)
.L_869:
        /*008c*/ 	.word	0x00000008
.L_870:


//--------------------- .nv.info._ZN7cutlass13device_kernelIN5flash11enable_sm90INS1_16FlashAttnBwdSm90INS1_25CollectiveMainloopBwdSm90ILi2ELi2ELi2EN4cute5tupleIJNS5_1CILi1EEES8_S8_EEENS6_IJNS7_ILi64EEENS7_ILi128EEESB_EEENS_6half_tEfNS_4arch4Sm90ELb1ELb0ELb1ELb1ELb1ELb1ELb0ELb0ELi2ELi1ELi2ELi1ELb0EEENS1_24CollectiveEpilogueBwdGQAISC_fSF_Li256ELb1ELb1EEENS1_25SingleTileBwdLPTSchedulerILb1ELi128ELb1EEEEEEEEEvNT_6ParamsE --------------------------
	.section	.nv.info._ZN7cutlass13device_kernelIN5flash11enable_sm90INS1_16FlashAttnBwdSm90INS1_25CollectiveMainloopBwdSm90ILi2ELi2ELi2EN4cute5tupleIJNS5_1CILi1EEES8_S8_EEENS6_IJNS7_ILi64EEENS7_ILi128EEESB_EEENS_6half_tEfNS_4arch4Sm90ELb1ELb0ELb1ELb1ELb1ELb1ELb0ELb0ELi2ELi1ELi2ELi1ELb0EEENS1_24CollectiveEpilogueBwdGQAISC_fSF_Li256ELb1ELb1EEENS1_25SingleTileBwdLPTSchedulerILb1ELi128ELb1EEEEEEEEEvNT_6ParamsE,"",@"SHT_CUDA_INFO"
	.sectionflags	@""
	.align	4


	//----- nvinfo : EIATTR_CUDA_API_VERSION
	.align		4
        /*0000*/ 	.byte	0x04, 0x37
        /*0002*/ 	.short	(.L_872 - .L_871)
.L_871:
        /*0004*/ 	.word	0x00000082


	//----- nvinfo : EIATTR_KPARAM_INFO
	.align		4
.L_872:
        /*0008*/ 	.byte	0x04, 0x17
        /*000a*/ 	.short	(.L_874 - .L_873)
.L_873:
        /*000c*/ 	.word	0x00000000
        /*0010*/ 	.short	0x0000
        /*0012*/ 	.short	0x0070
        /*0014*/ 	.byte	0x00, 0xf0, 0x01, 0x1c


	//----- nvinfo : EIATTR_SPARSE_MMA_MASK
	.align		4
.L_874:
        /*0018*/ 	.byte	0x03, 0x50
        /*001a*/ 	.short	0x0000


	//----- nvinfo : EIATTR_MAXREG_COUNT
	.align		4
        /*001c*/ 	.byte	0x03, 0x1b
        /*001e*/ 	.short	0x00a8


	//----- nvinfo : EIATTR_NUM_BARRIERS
	.align		4
        /*0020*/ 	.byte	0x02, 0x4c
        /*0022*/ 	.byte	0x10
	.zero		1


	//----- nvinfo : EIATTR_EXTERNS
	.align		4
        /*0024*/ 	.byte	0x04, 0x0f
        /*0026*/ 	.short	(.L_876 - .L_875)


	//   ....[0]....
	.align		4
.L_875:
        /*0028*/ 	.word	index@(__assertfail)


	//----- nvinfo : EIATTR_ANNOTATIONS
	.align		4
.L_876:
        /*002c*/ 	.byte	0x04, 0x55
        /*002e*/ 	.short	(.L_878 - .L_877)


	//   ....[0]....
.L_877:
        /*0030*/ 	.word	0x00000001
        /*0034*/ 	.byte	0xb0, 0x15, 0x00, 0x00, 0x01, 0x00, 0x00, 0x00, 0x20, 0x1c, 0x00, 0x00, 0x01, 0x00, 0x00, 0x00
        /*0044*/ 	.byte	0x30, 0x37, 0x00, 0x00, 0x01, 0x00, 0x00, 0x00, 0xf0, 0x37, 0x00, 0x00, 0x01, 0x00, 0x00, 0x00
        /*0054*/ 	.byte	0xa0, 0x8c, 0x00, 0x00, 0x01, 0x00, 0x00, 0x00, 0xa0, 0x8f, 0x00, 0x00, 0x01, 0x00, 0x00, 0x00
        /*0064*/ 	.byte	0x00, 0x9b, 0x00, 0x00, 0x01, 0x00, 0x00, 0x00, 0x20, 0x9b, 0x00, 0x00, 0x01, 0x00, 0x00, 0x00
        /*0074*/ 	.byte	0x90, 0x9e, 0x00, 0x00


	//----- nvinfo : EIATTR_MERCURY_ISA_VERSION
	.align		4
.L_878:
        /*0078*/ 	.byte	0x03, 0x5f
        /*007a*/ 	.short	0x0101


	//----- nvinfo : EIATTR_INT_WARP_WIDE_INSTR_OFFSETS
	.align		4
        /*007c*/ 	.byte	0x04, 0x31
        /*007e*/ 	.short	(.L_880 - .L_879)


	//   ....[0]....
.L_879:
        /*0080*/ 	.word	0x00000190


	//   ....[1]....
        /*0084*/ 	.word	0x000001c0


	//   ....[2]....
        /*0088*/ 	.word	0x00007080


	//   ....[3]....
        /*008c*/ 	.word	0x00007730


	//   ....[4]....
        /*0090*/ 	.word	0x00007c60


	//----- nvinfo : EIATTR_COOP_GROUP_MASK_REGIDS
	.align		4
.L_880:
        /*0094*/ 	.byte	0x04, 0x29
        /*0096*/ 	.short	(.L_882 - .L_881)


	//   ....[0]....
.L_881:
        /*0098*/ 	.word	0xffffffff


	//   ....[1]....
        /*009c*/ 	.word	0xffffffff


	//   ....[2]....
        /*00a0*/ 	.word	0xffffffff


	//   ....[3]....
        /*00a4*/ 	.word	0xffffffff


	//   ....[4]....
        /*00a8*/ 	.word	0xffffffff


	//   ....[5]....
        /*00ac*/ 	.word	0xffffffff


	//   ....[6]....
        /*00b0*/ 	.word	0xffffffff


	//   ....[7]....
        /*00b4*/ 	.word	0xffffffff


	//   ....[8]....
        /*00b8*/ 	.word	0xffffffff


	//   ....[9]....
        /*00bc*/ 	.word	0xffffffff


	//   ....[10]....
        /*00c0*/ 	.word	0xffffffff


	//   ....[11]....
        /*00c4*/ 	.word	0xffffffff


	//   ....[12]....
        /*00c8*/ 	.word	0xffffffff


	//   ....[13]....
        /*00cc*/ 	.word	0xffffffff


	//   ....[14]....
        /*00d0*/ 	.word	0xffffffff


	//   ....[15]....
        /*00d4*/ 	.word	0xffffffff


	//   ....[16]....
        /*00d8*/ 	.word	0xffffffff


	//   ....[17]....
        /*00dc*/ 	.word	0x0500000f


	//   ....[18]....
        /*00e0*/ 	.word	0x0500000f


	//   ....[19]....
        /*00e4*/ 	.word	0x0500000f


	//   ....[20]....
        /*00e8*/ 	.word	0x0500000f


	//   ....[21]....
        /*00ec*/ 	.word	0x0500000f


	//   ....[22]....
        /*00f0*/ 	.word	0x0500000f


	//----- nvinfo : EIATTR_COOP_GROUP_INSTR_OFFSETS
	.align		4
.L_882:
        /*00f4*/ 	.byte	0x04, 0x28
        /*00f6*/ 	.short	(.L_884 - .L_883)


	//   ....[0]....
.L_883:
        /*00f8*/ 	.word	0x00000070


	//   ....[1]....
        /*00fc*/ 	.word	0x000001a0


	//   ....[2]....
        /*0100*/ 	.word	0x000001f0


	//   ....[3]....
        /*0104*/ 	.word	0x000003e0


	//   ....[4]....
        /*0108*/ 	.word	0x00000630


	//   ....[5]....
        /*010c*/ 	.word	0x00001850


	//   ....[6]....
        /*0110*/ 	.word	0x000057c0


	//   ....[7]....
        /*0114*/ 	.word	0x00005940


	//   ....[8]....
        /*0118*/ 	.word	0x00005c30


	//   ....[9]....
        /*011c*/ 	.word	0x00005dc0


	//   ....[10]....
        /*0120*/ 	.word	0x00005ed0


	//   ....[11]....
        /*0124*/ 	.word	0x00006c80


	//   ....[12]....
        /*0128*/ 	.word	0x00006fb0


	//   ....[13]....
        /*012c*/ 	.word	0x000073b0


	//   ....[14]....
        /*0130*/ 	.word	0x00007660


	//   ....[15]....
        /*0134*/ 	.word	0x00007920


	//   ....[16]....
        /*0138*/ 	.word	0x00007b90


	//   ....[17]....
        /*013c*/ 	.word	0x0000a6e0


	//   ....[18]....
        /*0140*/ 	.word	0x0000a860


	//   ....[19]....
        /*0144*/ 	.word	0x0000a8d0


	//   ....[20]....
        /*0148*/ 	.word	0x0000a940


	//   ....[21]....
        /*014c*/ 	.word	0x0000a9b0


	//   ....[22]....
        /*0150*/ 	.word	0x0000aa20


	//----- nvinfo : EIATTR_REG_RECONFIG
	.align		4
.L_884:
        /*0154*/ 	.byte	0x01, 0x54
	.zero		2


	//----- nvinfo : EIATTR_SYSCALL_OFFSETS
	.align		4
        /*0158*/ 	.byte	0x04, 0x46
        /*015a*/ 	.short	(.L_886 - .L_885)


	//   ....[0]....
.L_885:
        /*015c*/ 	.word	0x00001480


	//   ....[1]....
        /*0160*/ 	.word	0x00001570


	//   ....[2]....
        /*0164*/ 	.word	0x000016e0


	//   ....[3]....
        /*0168*/ 	.word	0x000017d0


	//----- nvinfo : EIATTR_MBARRIER_INSTR_OFFSETS
	.align		4
.L_886:
        /*016c*/ 	.byte	0x04, 0x39
        /*016e*/ 	.short	(.L_888 - .L_887)


	//   ....[0]....
.L_887:
        /*0170*/ 	.word	0x00000290
        /*0174*/ 	.word	0x000000ff
        /*0178*/ 	.word	0x00030800
        /*017c*/ 	.short	0x0100
        /*017e*/ 	.byte	0x06
	.zero		1


	//   ....[1]....
        /*0180*/ 	.word	0x00000390
        /*0184*/ 	.word	0x000000ff
        /*0188*/ 	.word	0x00030810
        /*018c*/ 	.short	0x0100
        /*018e*/ 	.byte	0x08
	.zero		1


	//   ....[2]....
        /*0190*/ 	.word	0x000003a0
        /*0194*/ 	.word	0x000000ff
        /*0198*/ 	.word	0x00030820
        /*019c*/ 	.short	0x0100
        /*019e*/ 	.byte	0x08
	.zero		1


	//   ....[3]....
        /*01a0*/ 	.word	0x000003b0
        /*01a4*/ 	.word	0x000000ff
        /*01a8*/ 	.word	0x00030818
        /*01ac*/ 	.short	0x0100
        /*01ae*/ 	.byte	0x08
	.zero		1


	//   ....[4]....
        /*01b0*/ 	.word	0x000003c0
        /*01b4*/ 	.word	0x000000ff
        /*01b8*/ 	.word	0x00030828
        /*01bc*/ 	.short	0x0100
        /*01be*/ 	.byte	0x08
	.zero		1


	//   ....[5]....
        /*01c0*/ 	.word	0x000004f0
        /*01c4*/ 	.word	0x000000ff
        /*01c8*/ 	.word	0x00030830
        /*01cc*/ 	.short	0x0100
        /*01ce*/ 	.byte	0x08
	.zero		1


	//   ....[6]....
        /*01d0*/ 	.word	0x00000500
        /*01d4*/ 	.word	0x000000ff
        /*01d8*/ 	.word	0x00030840
        /*01dc*/ 	.short	0x0100
        /*01de*/ 	.byte	0x08
	.zero		1


	//   ....[7]....
        /*01e0*/ 	.word	0x00000510
        /*01e4*/ 	.word	0x000000ff
        /*01e8*/ 	.word	0x00030838
        /*01ec*/ 	.short	0x0100
        /*01ee*/ 	.byte	0x08
	.zero		1


	//   ....[8]....
        /*01f0*/ 	.word	0x00000520
        /*01f4*/ 	.word	0x000000ff
        /*01f8*/ 	.word	0x00030848
        /*01fc*/ 	.short	0x0100
        /*01fe*/ 	.byte	0x08
	.zero		1


	//   ....[9]....
        /*0200*/ 	.word	0x00001890
        /*0204*/ 	.word	0x00000010
        /*0208*/ 	.word	0x00030800
        /*020c*/ 	.short	0x010a
        /*020e*/ 	.byte	0x3f
	.zero		1


	//   ....[10]....
        /*0210*/ 	.word	0x00001930
        /*0214*/ 	.word	0x00000010
        /*0218*/ 	.word	0x00030800
        /*021c*/ 	.short	0x010a
        /*021e*/ 	.byte	0x3f
	.zero		1


	//   ....[11]....
        /*0220*/ 	.word	0x00002070
        /*0224*/ 	.word	0x00000000
        /*0228*/ 	.word	0x00030810
        /*022c*/ 	.short	0x010a
        /*022e*/ 	.byte	0x3f
	.zero		1


	//   ....[12]....
        /*0230*/ 	.word	0x000020b0
        /*0234*/ 	.word	0x00000000
        /*0238*/ 	.word	0x00030810
        /*023c*/ 	.short	0x010a
        /*023e*/ 	.byte	0x3f
	.zero		1


	//   ....[13]....
        /*0240*/ 	.word	0x00002610
        /*0244*/ 	.word	0x00000000
        /*0248*/ 	.word	0x00030830
        /*024c*/ 	.short	0x010a
        /*024e*/ 	.byte	0x3f
	.zero		1


	//   ....[14]....
        /*0250*/ 	.word	0x00002980
        /*0254*/ 	.word	0x00000000
        /*0258*/ 	.word	0x00030830
        /*025c*/ 	.short	0x010a
        /*025e*/ 	.byte	0x3f
	.zero		1


	//   ....[15]....
        /*0260*/ 	.word	0x000048c0
        /*0264*/ 	.word	0x00000006
        /*0268*/ 	.word	0x00000000
        /*026c*/ 	.short	0x0101
        /*026e*/ 	.byte	0x3f
	.zero		1


	//   ....[16]....
        /*0270*/ 	.word	0x00004bf0
        /*0274*/ 	.word	0x00000000
        /*0278*/ 	.word	0x00000000
        /*027c*/ 	.short	0x0101
        /*027e*/ 	.byte	0x3f
	.zero		1


	//   ....[17]....
        /*0280*/ 	.word	0x00008920
        /*0284*/ 	.word	0x0000000f
        /*0288*/ 	.word	0x00030820
        /*028c*/ 	.short	0x010a
        /*028e*/ 	.byte	0x3f
	.zero		1


	//   ....[18]....
        /*0290*/ 	.word	0x00009000
        /*0294*/ 	.word	0x0000000f
        /*0298*/ 	.word	0x00030840
        /*029c*/ 	.short	0x010a
        /*029e*/ 	.byte	0x3f
	.zero		1


	//   ....[19]....
        /*02a0*/ 	.word	0x000092d0
        /*02a4*/ 	.word	0x0000000f
        /*02a8*/ 	.word	0x00030828
        /*02ac*/ 	.short	0x010a
        /*02ae*/ 	.byte	0x3f
	.zero		1


	//   ....[20]....
        /*02b0*/ 	.word	0x000095a0
        /*02b4*/ 	.word	0x0000000f
        /*02b8*/ 	.word	0x00030848
        /*02bc*/ 	.short	0x010a
        /*02be*/ 	.byte	0x3f
	.zero		1


	//   ....[21]....
        /*02c0*/ 	.word	0x00009810
        /*02c4*/ 	.word	0x0000000f
        /*02c8*/ 	.word	0x00030820
        /*02cc*/ 	.short	0x010a
        /*02ce*/ 	.byte	0x3f
	.zero		1


	//   ....[22]....
        /*02d0*/ 	.word	0x00009b50
        /*02d4*/ 	.word	0x0000000f
        /*02d8*/ 	.word	0x00030840
        /*02dc*/ 	.short	0x010a
        /*02de*/ 	.byte	0x3f
	.zero		1


	//   ....[23]....
        /*02e0*/ 	.word	0x00009df0
        /*02e4*/ 	.word	0x0000000f
        /*02e8*/ 	.word	0x00030828
        /*02ec*/ 	.short	0x010a
        /*02ee*/ 	.byte	0x3f
	.zero		1


	//   ....[24]....
        /*02f0*/ 	.word	0x0000a100
        /*02f4*/ 	.word	0x00000003
        /*02f8*/ 	.word	0x00030840
        /*02fc*/ 	.short	0x010a
        /*02fe*/ 	.byte	0x3f
	.zero		1


	//   ....[25]....
        /*0300*/ 	.word	0x0000a560
        /*0304*/ 	.word	0x00000007
        /*0308*/ 	.word	0x00000000
        /*030c*/ 	.short	0x010a
        /*030e*/ 	.byte	0x3f
	.zero		1


	//   ....[26]....
        /*0310*/ 	.word	0x0000a5b0
        /*0314*/ 	.word	0x00000003
        /*0318*/ 	.word	0x00000000
        /*031c*/ 	.short	0x010a
        /*031e*/ 	.byte	0x3f
	.zero		1


	//   ....[27]....
        /*0320*/ 	.word	0x0000a610
        /*0324*/ 	.word	0x00000005
        /*0328*/ 	.word	0x00000000
        /*032c*/ 	.short	0x010a
        /*032e*/ 	.byte	0x3f
	.zero		1


	//   ....[28]....
        /*0330*/ 	.word	0x0000a640
        /*0334*/ 	.word	0x00000003
        /*0338*/ 	.word	0x00000000
        /*033c*/ 	.short	0x010a
        /*033e*/ 	.byte	0x3f
	.zero		1


	//   ....[29]....
        /*0340*/ 	.word	0x0000a740
        /*0344*/ 	.word	0x00000000
        /*0348*/ 	.word	0x00030800
        /*034c*/ 	.short	0x010a
        /*034e*/ 	.byte	0x3f
	.zero		1


	//   ....[30]....
        /*0350*/ 	.word	0x0000a790
        /*0354*/ 	.word	0x00000000
        /*0358*/ 	.word	0x00030810
        /*035c*/ 	.short	0x010a
        /*035e*/ 	.byte	0x3f
	.zero		1


	//   ....[31]....
        /*0360*/ 	.word	0x0000a7e0
        /*0364*/ 	.word	0x00000000
        /*0368*/ 	.word	0x00030830
        /*036c*/ 	.short	0x010a
        /*036e*/ 	.byte	0x3f
	.zero		1


	//   ....[32]....
        /*0370*/ 	.word	0x0000aa60
        /*0374*/ 	.word	0x0000000f
        /*0378*/ 	.word	0x00030820
        /*037c*/ 	.short	0x010a
        /*037e*/ 	.byte	0x3f
	.zero		1


	//   ....[33]....
        /*0380*/ 	.word	0x0000aab0
        /*0384*/ 	.word	0x0000000f
        /*0388*/ 	.word	0x00030840
        /*038c*/ 	.short	0x010a
        /*038e*/ 	.byte	0x3f
	.zero		1


	//   ....[34]....
        /*0390*/ 	.word	0x0000ab00
        /*0394*/ 	.word	0x0000000f
        /*0398*/ 	.word	0x00030828
        /*039c*/ 	.short	0x010a
        /*039e*/ 	.byte	0x3f
	.zero		1


	//   ....[35]....
        /*03a0*/ 	.word	0x0000ab50
        /*03a4*/ 	.word	0x0000000f
        /*03a8*/ 	.word	0x00030848
        /*03ac*/ 	.short	0x010a
        /*03ae*/ 	.byte	0x3f
	.zero		1


	//   ....[36]....
        /*03b0*/ 	.word	0x0000abb0
        /*03b4*/ 	.word	0x0000000f
        /*03b8*/ 	.word	0x00030820
        /*03bc*/ 	.short	0x010a
        /*03be*/ 	.byte	0x3f
	.zero		1


	//   ....[37]....
        /*03c0*/ 	.word	0x0000ac00
        /*03c4*/ 	.word	0x0000000f
        /*03c8*/ 	.word	0x00030840
        /*03cc*/ 	.short	0x010a
        /*03ce*/ 	.byte	0x3f
	.zero		1


	//   ....[38]....
        /*03d0*/ 	.word	0x0000ac50
        /*03d4*/ 	.word	0x0000000f
        /*03d8*/ 	.word	0x00030828
        /*03dc*/ 	.short	0x010a
        /*03de*/ 	.byte	0x3f
	.zero		1


	//   ....[39]....
        /*03e0*/ 	.word	0x0000aca0
        /*03e4*/ 	.word	0x00000003
        /*03e8*/ 	.word	0x00030840
        /*03ec*/ 	.short	0x010a
        /*03ee*/ 	.byte	0x3f
	.zero		1


	//   ....[40]....
        /*03f0*/ 	.word	0x0000ad70
        /*03f4*/ 	.word	0x00000007
        /*03f8*/ 	.word	0x00000000
        /*03fc*/ 	.short	0x010a
        /*03fe*/ 	.byte	0x3f
	.zero		1


	//   ....[41]....
        /*0400*/ 	.word	0x0000adc0
        /*0404*/ 	.word	0x00000003
        /*0408*/ 	.word	0x00000000
        /*040c*/ 	.short	0x010a
        /*040e*/ 	.byte	0x3f
	.zero		1


	//   ....[42]....
        /*0410*/ 	.word	0x0000ae10
        /*0414*/ 	.word	0x00000005
        /*0418*/ 	.word	0x00000000
        /*041c*/ 	.short	0x010a
        /*041e*/ 	.byte	0x3f
	.zero		1


	//----- nvinfo : EIATTR_NUM_MBARRIERS
	.align		4
.L_888:
        /*0420*/ 	.byte	0x03, 0x38
        /*0422*/ 	.short	0x0009


	//----- nvinfo : EIATTR_EXIT_INSTR_OFFSETS
	.align		4
        /*0424*/ 	.byte	0x04, 0x1c
        /*0426*/ 	.short	(.L_890 - .L_889)


	//   ....[0]....
.L_889:
        /*0428*/ 	.word	0x0000a690


	//----- nvinfo : EIATTR_MAX_THREADS
	.align		4
.L_890:
        /*042c*/ 	.byte	0x04, 0x05
        /*042e*/ 	.short	(.L_892 - .L_891)
.L_891:
        /*0430*/ 	.word	0x00000180
        /*0434*/ 	.word	0x00000001
        /*0438*/ 	.word	0x00000001


	//----- nvinfo : EIATTR_CRS_STACK_SIZE
	.align		4
.L_892:
        /*043c*/ 	.byte	0x04, 0x1e
        /*043e*/ 	.short	(.L_894 - .L_893)
.L_893:
        /*0440*/ 	.word	0x00000000


	//----- nvinfo : EIATTR_CBANK_PARAM_SIZE
	.align		4
.L_894:
        /*0444*/ 	.byte	0x03, 0x19
        /*0446*/ 	.short	0x0770


	//----- nvinfo : EIATTR_PARAM_CBANK
	.align		4
        /*0448*/ 	.byte	0x04, 0x0a
        /*044a*/ 	.short	(.L_896 - .L_895)
	.align		4
.L_895:
        /*044c*/ 	.word	index@(.nv.constant0._ZN7cutlass13device_kernelIN5flash11enable_sm90INS1_16FlashAttnBwdSm90INS1_25CollectiveMainloopBwdSm90ILi2ELi2ELi2EN4cute5tupleIJNS5_1CILi1EEES8_S8_EEENS6_IJNS7_ILi64EEENS7_ILi128EEESB_EEENS_6half_tEfNS_4arch4Sm90ELb1ELb0ELb1ELb1ELb1ELb1ELb0ELb0ELi2ELi1ELi2ELi1ELb0EEENS1_24CollectiveEpilogueBwdGQAISC_fSF_Li256ELb1ELb1EEENS1_25SingleTileBwdLPTSchedulerILb1ELi128ELb1EEEEEEEEEvNT_6ParamsE)
        /*0450*/ 	.short	0x0210
        /*0452*/ 	.short	0x0770


	//----- nvinfo : EIATTR_SW_WAR
	.align		4
.L_896:
        /*0454*/ 	.byte	0x04, 0x36
        /*0456*/ 	.short	(.L_898 - .L_897)
.L_897:
        /*0458*/ 	.word	0x00000008
.L_898:


//--------------------- .nv.info._ZN7cutlass13device_kernelIN5flash22FlashAttnBwdPreprocessIN4cute5tupleIJNS3_1CILi64EEENS5_ILi128EEEEEENS_6half_tEfNS_4arch4Sm90ELb1ELb1EEEEEvNT_6ParamsE --------------------------
	.section	.nv.info._ZN7cutlass13device_kernelIN5flash22FlashAttnBwdPreprocessIN4cute5tupleIJNS3_1CILi64EEENS5_ILi128EEEEEENS_6half_tEfNS_4arch4Sm90ELb1ELb1EEEEEvNT_6ParamsE,"",@"SHT_CUDA_INFO"
	.sectionflags	@""
	.align	4


	//----- nvinfo : EIATTR_CUDA_API_VERSION
	.align		4
        /*0000*/ 	.byte	0x04, 0x37
        /*0002*/ 	.short	(.L_900 - .L_899)
.L_899:
        /*0004*/ 	.word	0x00000082


	//----- nvinfo : EIATTR_KPARAM_INFO
	.align		4
.L_900:
        /*0008*/ 	.byte	0x04, 0x17
        /*000a*/ 	.short	(.L_902 - .L_901)
.L_901:
        /*000c*/ 	.word	0x00000000
        /*0010*/ 	.short	0x0000
        /*0012*/ 	.short	0x0000
        /*0014*/ 	.byte	0x00, 0xf0, 0xc1, 0x03


	//----- nvinfo : EIATTR_SPARSE_MMA_MASK
	.align		4
.L_902:
        /*0018*/ 	.byte	0x03, 0x50
        /*001a*/ 	.short	0x0000


	//----- nvinfo : EIATTR_MAXREG_COUNT
	.align		4
        /*001c*/ 	.byte	0x03, 0x1b
        /*001e*/ 	.short	0x0080


	//----- nvinfo : EIATTR_MERCURY_ISA_VERSION
	.align		4
        /*0020*/ 	.byte	0x03, 0x5f
        /*0022*/ 	.short	0x0101


	//----- nvinfo : EIATTR_COOP_GROUP_MASK_REGIDS
	.align		4
        /*0024*/ 	.byte	0x04, 0x29
        /*0026*/ 	.short	(.L_904 - .L_903)


	//   ....[0]....
.L_903:
        /*0028*/ 	.word	0xffffffff


	//   ....[1]....
        /*002c*/ 	.word	0xffffffff


	//   ....[2]....
        /*0030*/ 	.word	0xffffffff


	//   ....[3]....
        /*0034*/ 	.word	0xffffffff


	//   ....[4]....
        /*0038*/ 	.word	0xffffffff


	//   ....[5]....
        /*003c*/ 	.word	0xffffffff


	//   ....[6]....
        /*0040*/ 	.word	0xffffffff


	//   ....[7]....
        /*0044*/ 	.word	0xffffffff


	//   ....[8]....
        /*0048*/ 	.word	0xffffffff


	//   ....[9]....
        /*004c*/ 	.word	0xffffffff


	//   ....[10]....
        /*0050*/ 	.word	0xffffffff


	//   ....[11]....
        /*0054*/ 	.word	0xffffffff


	//   ....[12]....
        /*0058*/ 	.word	0xffffffff


	//   ....[13]....
        /*005c*/ 	.word	0xffffffff


	//   ....[14]....
        /*0060*/ 	.word	0xffffffff


	//   ....[15]....
        /*0064*/ 	.word	0xffffffff


	//----- nvinfo : EIATTR_COOP_GROUP_INSTR_OFFSETS
	.align		4
.L_904:
        /*0068*/ 	.byte	0x04, 0x28
        /*006a*/ 	.short	(.L_906 - .L_905)


	//   ....[0]....
.L_905:
        /*006c*/ 	.word	0x00001390


	//   ....[1]....
        /*0070*/ 	.word	0x000013a0


	//   ....[2]....
        /*0074*/ 	.word	0x000013b0


	//   ....[3]....
        /*0078*/ 	.word	0x000013c0


	//   ....[4]....
        /*007c*/ 	.word	0x00001410


	//   ....[5]....
        /*0080*/ 	.word	0x00001420


	//   ....[6]....
        /*0084*/ 	.word	0x00001430


	//   ....[7]....
        /*0088*/ 	.word	0x00001440


	//   ....[8]....
        /*008c*/ 	.word	0x00001490


	//   ....[9]....
        /*0090*/ 	.word	0x000014a0


	//   ....[10]....
        /*0094*/ 	.word	0x000014b0


	//   ....[11]....
        /*0098*/ 	.word	0x000014c0


	//   ....[12]....
        /*009c*/ 	.word	0x00001510


	//   ....[13]....
        /*00a0*/ 	.word	0x00001530


	//   ....[14]....
        /*00a4*/ 	.word	0x00001540


	//   ....[15]....
        /*00a8*/ 	.word	0x00001550


	//----- nvinfo : EIATTR_EXIT_INSTR_OFFSETS
	.align		4
.L_906:
        /*00ac*/ 	.byte	0x04, 0x1c
        /*00ae*/ 	.short	(.L_908 - .L_907)


	//   ....[0]....
.L_907:
        /*00b0*/ 	.word	0x000001c0


	//   ....[1]....
        /*00b4*/ 	.word	0x00001bb0


	//   ....[2]....
        /*00b8*/ 	.word	0x00001c30


	//----- nvinfo : EIATTR_MAX_THREADS
	.align		4
.L_908:
        /*00bc*/ 	.byte	0x04, 0x05
        /*00be*/ 	.short	(.L_910 - .L_909)
.L_909:
        /*00c0*/ 	.word	0x00000100
        /*00c4*/ 	.word	0x00000001
        /*00c8*/ 	.word	0x00000001


	//----- nvinfo : EIATTR_CRS_STACK_SIZE
	.align		4
.L_910:
        /*00cc*/ 	.byte	0x04, 0x1e
        /*00ce*/ 	.short	(.L_912 - .L_911)
.L_911:
        /*00d0*/ 	.word	0x00000000


	//----- nvinfo : EIATTR_CBANK_PARAM_SIZE
	.align		4
.L_912:
        /*00d4*/ 	.byte	0x03, 0x19
        /*00d6*/ 	.short	0x00f0


	//----- nvinfo : EIATTR_PARAM_CBANK
	.align		4
        /*00d8*/ 	.byte	0x04, 0x0a
        /*00da*/ 	.short	(.L_914 - .L_913)
	.align		4
.L_913:
        /*00dc*/ 	.word	index@(.nv.constant0._ZN7cutlass13device_kernelIN5flash22FlashAttnBwdPreprocessIN4cute5tupleIJNS3_1CILi64EEENS5_ILi128EEEEEENS_6half_tEfNS_4arch4Sm90ELb1ELb1EEEEEvNT_6ParamsE)
        /*00e0*/ 	.short	0x0210
        /*00e2*/ 	.short	0x00f0


	//----- nvinfo : EIATTR_SW_WAR
	.align		4
.L_914:
        /*00e4*/ 	.byte	0x04, 0x36
        /*00e6*/ 	.short	(.L_916 - .L_915)
.L_915:
        /*00e8*/ 	.word	0x00000008
.L_916:


//--------------------- .nv.callgraph             --------------------------
	.section	.nv.callgraph,"",@"SHT_CUDA_CALLGRAPH"
	.align	4
	.sectionentsize	8
	.align		4
        /*0000*/ 	.word	0x00000000
	.align		4
        /*0004*/ 	.word	0xffffffff
	.align		4
        /*0008*/ 	.word	index@(_ZN7cutlass13device_kernelIN5flash11enable_sm90INS1_16FlashAttnBwdSm90INS1_25CollectiveMainloopBwdSm90ILi2ELi2ELi2EN4cute5tupleIJNS5_1CILi1EEES8_S8_EEENS6_IJNS7_ILi64EEENS7_ILi128EEESB_EEENS_6half_tEfNS_4arch4Sm90ELb0ELb0ELb1ELb0ELb0ELb1ELb0ELb0ELi2ELi1ELi2ELi1ELb0EEENS1_21CollectiveEpilogueBwdISC_SD_SF_Li256ELb0ELb0ELi1EEENS1_19SingleTileSchedulerILb0ELb0ELb0ELi128EEEEEEEEEvNT_6ParamsE)
	.align		4
        /*000c*/ 	.word	index@(__assertfail)
	.align		4
        /*0010*/ 	.word	index@(_ZN7cutlass13device_kernelIN5flash11enable_sm90INS1_16FlashAttnBwdSm90INS1_25CollectiveMainloopBwdSm90ILi2ELi2ELi2EN4cute5tupleIJNS5_1CILi1EEES8_S8_EEENS6_IJNS7_ILi64EEENS7_ILi128EEESB_EEENS_6half_tEfNS_4arch4Sm90ELb0ELb0ELb1ELb0ELb1ELb1ELb0ELb0ELi2ELi1ELi2ELi1ELb0EEENS1_21CollectiveEpilogueBwdISC_SD_SF_Li256ELb0ELb0ELi1EEENS1_19SingleTileSchedulerILb0ELb0ELb0ELi128EEEEEEEEEvNT_6ParamsE)
	.align		4
        /*0014*/ 	.word	index@(__assertfail)
	.align		4
        /*0018*/ 	.word	index@(_ZN7cutlass13device_kernelIN5flash11enable_sm90INS1_16FlashAttnBwdSm90INS1_25CollectiveMainloopBwdSm90ILi2ELi2ELi2EN4cute5tupleIJNS5_1CILi1EEES8_S8_EEENS6_IJNS7_ILi64EEENS7_ILi128EEESB_EEENS_6half_tEfNS_4arch4Sm90ELb0ELb0ELb1ELb0ELb0ELb1ELb0ELb0ELi2ELi1ELi2ELi1ELb0EEENS1_24CollectiveEpilogueBwdGQAISC_fSF_Li256ELb0ELb0EEENS1_19SingleTileSchedulerILb0ELb0ELb0ELi128EEEEEEEEEvNT_6ParamsE)
	.align		4
        /*001c*/ 	.word	index@(__assertfail)
	.align		4
        /*0020*/ 	.word	index@(_ZN7cutlass13device_kernelIN5flash11enable_sm90INS1_16FlashAttnBwdSm90INS1_25CollectiveMainloopBwdSm90ILi2ELi2ELi2EN4cute5tupleIJNS5_1CILi1EEES8_S8_EEENS6_IJNS7_ILi64EEENS7_ILi128EEESB_EEENS_6half_tEfNS_4arch4Sm90ELb0ELb0ELb1ELb0ELb1ELb1ELb0ELb0ELi2ELi1ELi2ELi1ELb0EEENS1_24CollectiveEpilogueBwdGQAISC_fSF_Li256ELb0ELb1EEENS1_19SingleTileSchedulerILb0ELb0ELb0ELi128EEEEEEEEEvNT_6ParamsE)
	.align		4
        /*0024*/ 	.word	index@(__assertfail)
	.align		4
        /*0028*/ 	.word	index@(_ZN7cutlass13device_kernelIN5flash11enable_sm90INS1_16FlashAttnBwdSm90INS1_25CollectiveMainloopBwdSm90ILi2ELi2ELi2EN4cute5tupleIJNS5_1CILi1EEES8_S8_EEENS6_IJNS7_ILi64EEENS7_ILi128EEESB_EEENS_6half_tEfNS_4arch4Sm90ELb0ELb0ELb1ELb1ELb0ELb1ELb0ELb0ELi2ELi1ELi2ELi1ELb0EEENS1_21CollectiveEpilogueBwdISC_SD_SF_Li256ELb1ELb0ELi1EEENS1_19SingleTileSchedulerILb1ELb0ELb0ELi128EEEEEEEEEvNT_6ParamsE)
	.align		4
        /*002c*/ 	.word	index@(__assertfail)
	.align		4
        /*0030*/ 	.word	index@(_ZN7cutlass13device_kernelIN5flash11enable_sm90INS1_16FlashAttnBwdSm90INS1_25CollectiveMainloopBwdSm90ILi2ELi2ELi2EN4cute5tupleIJNS5_1CILi1EEES8_S8_EEENS6_IJNS7_ILi64EEENS7_ILi128EEESB_EEENS_6half_tEfNS_4arch4Sm90ELb0ELb0ELb1ELb1ELb1ELb1ELb0ELb0ELi2ELi1ELi2ELi1ELb0EEENS1_21CollectiveEpilogueBwdISC_SD_SF_Li256ELb1ELb0ELi1EEENS1_19SingleTileSchedulerILb1ELb0ELb0ELi128EEEEEEEEEvNT_6ParamsE)
	.align		4
        /*0034*/ 	.word	index@(__assertfail)
	.align		4
        /*0038*/ 	.word	index@(_ZN7cutlass13device_kernelIN5flash11enable_sm90INS1_16FlashAttnBwdSm90INS1_25CollectiveMainloopBwdSm90ILi2ELi2ELi2EN4cute5tupleIJNS5_1CILi1EEES8_S8_EEENS6_IJNS7_ILi64EEENS7_ILi128EEESB_EEENS_6half_tEfNS_4arch4Sm90ELb0ELb0ELb1ELb1ELb0ELb1ELb0ELb0ELi2ELi1ELi2ELi1ELb0EEENS1_24CollectiveEpilogueBwdGQAISC_fSF_Li256ELb1ELb0EEENS1_19SingleTileSchedulerILb1ELb0ELb0ELi128EEEEEEEEEvNT_6ParamsE)
	.align		4
        /*003c*/ 	.word	index@(__assertfail)
	.align		4
        /*0040*/ 	.word	index@(_ZN7cutlass13device_kernelIN5flash11enable_sm90INS1_16FlashAttnBwdSm90INS1_25CollectiveMainloopBwdSm90ILi2ELi2ELi2EN4cute5tupleIJNS5_1CILi1EEES8_S8_EEENS6_IJNS7_ILi64EEENS7_ILi128EEESB_EEENS_6half_tEfNS_4arch4Sm90ELb0ELb0ELb1ELb1ELb1ELb1ELb0ELb0ELi2ELi1ELi2ELi1ELb0EEENS1_24CollectiveEpilogueBwdGQAISC_fSF_Li256ELb1ELb1EEENS1_19SingleTileSchedulerILb1ELb0ELb0ELi128EEEEEEEEEvNT_6ParamsE)
	.align		4
        /*0044*/ 	.word	index@(__assertfail)
	.align		4
        /*0048*/ 	.word	index@(_ZN7cutlass13device_kernelIN5flash11enable_sm90INS1_16FlashAttnBwdSm90INS1_25CollectiveMainloopBwdSm90ILi2ELi2ELi2EN4cute5tupleIJNS5_1CILi1EEES8_S8_EEENS6_IJNS7_ILi64EEENS7_ILi128EEESB_EEENS_6half_tEfNS_4arch4Sm90ELb0ELb1ELb1ELb0ELb0ELb1ELb0ELb0ELi2ELi1ELi2ELi1ELb0EEENS1_21CollectiveEpilogueBwdISC_SD_SF_Li256ELb0ELb0ELi1EEENS1_19SingleTileSchedulerILb0ELb0ELb0ELi128EEEEEEEEEvNT_6ParamsE)
	.align		4
        /*004c*/ 	.word	index@(__assertfail)
	.align		4
        /*0050*/ 	.word	index@(_ZN7cutlass13device_kernelIN5flash11enable_sm90INS1_16FlashAttnBwdSm90INS1_25CollectiveMainloopBwdSm90ILi2ELi2ELi2EN4cute5tupleIJNS5_1CILi1EEES8_S8_EEENS6_IJNS7_ILi64EEENS7_ILi128EEESB_EEENS_6half_tEfNS_4arch4Sm90ELb0ELb1ELb1ELb0ELb1ELb1ELb0ELb0ELi2ELi1ELi2ELi1ELb0EEENS1_21CollectiveEpilogueBwdISC_SD_SF_Li256ELb0ELb0ELi1EEENS1_19SingleTileSchedulerILb0ELb0ELb0ELi128EEEEEEEEEvNT_6ParamsE)
	.align		4
        /*0054*/ 	.word	index@(__assertfail)
	.align		4
        /*0058*/ 	.word	index@(_ZN7cutlass13device_kernelIN5flash11enable_sm90INS1_16FlashAttnBwdSm90INS1_25CollectiveMainloopBwdSm90ILi2ELi2ELi2EN4cute5tupleIJNS5_1CILi1EEES8_S8_EEENS6_IJNS7_ILi64EEENS7_ILi128EEESB_EEENS_6half_tEfNS_4arch4Sm90ELb0ELb1ELb1ELb0ELb0ELb1ELb0ELb0ELi2ELi1ELi2ELi1ELb0EEENS1_24CollectiveEpilogueBwdGQAISC_fSF_Li256ELb0ELb0EEENS1_19SingleTileSchedulerILb0ELb0ELb0ELi128EEEEEEEEEvNT_6ParamsE)
	.align		4
        /*005c*/ 	.word	index@(__assertfail)
	.align		4
        /*0060*/ 	.word	index@(_ZN7cutlass13device_kernelIN5flash11enable_sm90INS1_16FlashAttnBwdSm90INS1_25CollectiveMainloopBwdSm90ILi2ELi2ELi2EN4cute5tupleIJNS5_1CILi1EEES8_S8_EEENS6_IJNS7_ILi64EEENS7_ILi128EEESB_EEENS_6half_tEfNS_4arch4Sm90ELb0ELb1ELb1ELb0ELb1ELb1ELb0ELb0ELi2ELi1ELi2ELi1ELb0EEENS1_24CollectiveEpilogueBwdGQAISC_fSF_Li256ELb0ELb1EEENS1_19SingleTileSchedulerILb0ELb0ELb0ELi128EEEEEEEEEvNT_6ParamsE)
	.align		4
        /*0064*/ 	.word	index@(__assertfail)
	.align		4
        /*0068*/ 	.word	index@(_ZN7cutlass13device_kernelIN5flash11enable_sm90INS1_16FlashAttnBwdSm90INS1_25CollectiveMainloopBwdSm90ILi2ELi2ELi2EN4cute5tupleIJNS5_1CILi1EEES8_S8_EEENS6_IJNS7_ILi64EEENS7_ILi128EEESB_EEENS_6half_tEfNS_4arch4Sm90ELb0ELb1ELb1ELb1ELb0ELb1ELb0ELb0ELi2ELi1ELi2ELi1ELb0EEENS1_21CollectiveEpilogueBwdISC_SD_SF_Li256ELb1ELb0ELi1EEENS1_19SingleTileSchedulerILb1ELb0ELb0ELi128EEEEEEEEEvNT_6ParamsE)
	.align		4
        /*006c*/ 	.word	index@(__assertfail)
	.align		4
        /*0070*/ 	.word	index@(_ZN7cutlass13device_kernelIN5flash11enable_sm90INS1_16FlashAttnBwdSm90INS1_25CollectiveMainloopBwdSm90ILi2ELi2ELi2EN4cute5tupleIJNS5_1CILi1EEES8_S8_EEENS6_IJNS7_ILi64EEENS7_ILi128EEESB_EEENS_6half_tEfNS_4arch4Sm90ELb0ELb1ELb1ELb1ELb1ELb1ELb0ELb0ELi2ELi1ELi2ELi1ELb0EEENS1_21CollectiveEpilogueBwdISC_SD_SF_Li256ELb1ELb0ELi1EEENS1_19SingleTileSchedulerILb1ELb0ELb0ELi128EEEEEEEEEvNT_6ParamsE)
	.align		4
        /*0074*/ 	.word	index@(__assertfail)
	.align		4
        /*0078*/ 	.word	index@(_ZN7cutlass13device_kernelIN5flash11enable_sm90INS1_16FlashAttnBwdSm90INS1_25CollectiveMainloopBwdSm90ILi2ELi2ELi2EN4cute5tupleIJNS5_1CILi1EEES8_S8_EEENS6_IJNS7_ILi64EEENS7_ILi128EEESB_EEENS_6half_tEfNS_4arch4Sm90ELb0ELb1ELb1ELb1ELb0ELb1ELb0ELb0ELi2ELi1ELi2ELi1ELb0EEENS1_24CollectiveEpilogueBwdGQAISC_fSF_Li256ELb1ELb0EEENS1_19SingleTileSchedulerILb1ELb0ELb0ELi128EEEEEEEEEvNT_6ParamsE)
	.align		4
        /*007c*/ 	.word	index@(__assertfail)
	.align		4
        /*0080*/ 	.word	index@(_ZN7cutlass13device_kernelIN5flash11enable_sm90INS1_16FlashAttnBwdSm90INS1_25CollectiveMainloopBwdSm90ILi2ELi2ELi2EN4cute5tupleIJNS5_1CILi1EEES8_S8_EEENS6_IJNS7_ILi64EEENS7_ILi128EEESB_EEENS_6half_tEfNS_4arch4Sm90ELb0ELb1ELb1ELb1ELb1ELb1ELb0ELb0ELi2ELi1ELi2ELi1ELb0EEENS1_24CollectiveEpilogueBwdGQAISC_fSF_Li256ELb1ELb1EEENS1_19SingleTileSchedulerILb1ELb0ELb0ELi128EEEEEEEEEvNT_6ParamsE)
	.align		4
        /*0084*/ 	.word	index@(__assertfail)
	.align		4
        /*0088*/ 	.word	index@(_ZN7cutlass13device_kernelIN5flash11enable_sm90INS1_16FlashAttnBwdSm90INS1_25CollectiveMainloopBwdSm90ILi2ELi2ELi2EN4cute5tupleIJNS5_1CILi1EEES8_S8_EEENS6_IJNS7_ILi64EEENS7_ILi128EEESB_EEENS_6half_tEfNS_4arch4Sm90ELb1ELb0ELb1ELb0ELb0ELb1ELb0ELb0ELi2ELi1ELi2ELi1ELb0EEENS1_21CollectiveEpilogueBwdISC_SD_SF_Li256ELb0ELb0ELi1EEENS1_25SingleTileBwdLPTSchedulerILb0ELi128ELb0EEEEEEEEEvNT_6ParamsE)
	.align		4
        /*008c*/ 	.word	index@(__assertfail)
	.align		4
        /*0090*/ 	.word	index@(_ZN7cutlass13device_kernelIN5flash11enable_sm90INS1_16FlashAttnBwdSm90INS1_25CollectiveMainloopBwdSm90ILi2ELi2ELi2EN4cute5tupleIJNS5_1CILi1EEES8_S8_EEENS6_IJNS7_ILi64EEENS7_ILi128EEESB_EEENS_6half_tEfNS_4arch4Sm90ELb1ELb0ELb1ELb0ELb1ELb1ELb0ELb0ELi2ELi1ELi2ELi1ELb0EEENS1_21CollectiveEpilogueBwdISC_SD_SF_Li256ELb0ELb0ELi1EEENS1_25SingleTileBwdLPTSchedulerILb0ELi128ELb1EEEEEEEEEvNT_6ParamsE)
	.align		4
        /*0094*/ 	.word	index@(__assertfail)
	.align		4
        /*0098*/ 	.word	index@(_ZN7cutlass13device_kernelIN5flash11enable_sm90INS1_16FlashAttnBwdSm90INS1_25CollectiveMainloopBwdSm90ILi2ELi2ELi2EN4cute5tupleIJNS5_1CILi1EEES8_S8_EEENS6_IJNS7_ILi64EEENS7_ILi128EEESB_EEENS_6half_tEfNS_4arch4Sm90ELb1ELb0ELb1ELb0ELb0ELb1ELb0ELb0ELi2ELi1ELi2ELi1ELb0EEENS1_24CollectiveEpilogueBwdGQAISC_fSF_Li256ELb0ELb0EEENS1_25SingleTileBwdLPTSchedulerILb0ELi128ELb0EEEEEEEEEvNT_6ParamsE)
	.align		4
        /*009c*/ 	.word	index@(__assertfail)
	.align		4
        /*00a0*/ 	.word	index@(_ZN7cutlass13device_kernelIN5flash11enable_sm90INS1_16FlashAttnBwdSm90INS1_25CollectiveMainloopBwdSm90ILi2ELi2ELi2EN4cute5tupleIJNS5_1CILi1EEES8_S8_EEENS6_IJNS7_ILi64EEENS7_ILi128EEESB_EEENS_6half_tEfNS_4arch4Sm90ELb1ELb0ELb1ELb0ELb1ELb1ELb0ELb0ELi2ELi1ELi2ELi1ELb0EEENS1_24CollectiveEpilogueBwdGQAISC_fSF_Li256ELb0ELb1EEENS1_25SingleTileBwdLPTSchedulerILb0ELi128ELb1EEEEEEEEEvNT_6ParamsE)
	.align		4
        /*00a4*/ 	.word	index@(__assertfail)
	.align		4
        /*00a8*/ 	.word	index@(_ZN7cutlass13device_kernelIN5flash11enable_sm90INS1_16FlashAttnBwdSm90INS1_25CollectiveMainloopBwdSm90ILi2ELi2ELi2EN4cute5tupleIJNS5_1CILi1EEES8_S8_EEENS6_IJNS7_ILi64EEENS7_ILi128EEESB_EEENS_6half_tEfNS_4arch4Sm90ELb1ELb0ELb1ELb1ELb0ELb1ELb0ELb0ELi2ELi1ELi2ELi1ELb0EEENS1_21CollectiveEpilogueBwdISC_SD_SF_Li256ELb1ELb0ELi1EEENS1_25SingleTileBwdLPTSchedulerILb1ELi128ELb0EEEEEEEEEvNT_6ParamsE)
	.align		4
        /*00ac*/ 	.word	index@(__assertfail)
	.align		4
        /*00b0*/ 	.word	index@(_ZN7cutlass13device_kernelIN5flash11enable_sm90INS1_16FlashAttnBwdSm90INS1_25CollectiveMainloopBwdSm90ILi2ELi2ELi2EN4cute5tupleIJNS5_1CILi1EEES8_S8_EEENS6_IJNS7_ILi64EEENS7_ILi128EEESB_EEENS_6half_tEfNS_4arch4Sm90ELb1ELb0ELb1ELb1ELb1ELb1ELb0ELb0ELi2ELi1ELi2ELi1ELb0EEENS1_21CollectiveEpilogueBwdISC_SD_SF_Li256ELb1ELb0ELi1EEENS1_25SingleTileBwdLPTSchedulerILb1ELi128ELb1EEEEEEEEEvNT_6ParamsE)
	.align		4
        /*00b4*/ 	.word	index@(__assertfail)
	.align		4
        /*00b8*/ 	.word	index@(_ZN7cutlass13device_kernelIN5flash11enable_sm90INS1_16FlashAttnBwdSm90INS1_25CollectiveMainloopBwdSm90ILi2ELi2ELi2EN4cute5tupleIJNS5_1CILi1EEES8_S8_EEENS6_IJNS7_ILi64EEENS7_ILi128EEESB_EEENS_6half_tEfNS_4arch4Sm90ELb1ELb0ELb1ELb1ELb0ELb1ELb0ELb0ELi2ELi1ELi2ELi1ELb0EEENS1_24CollectiveEpilogueBwdGQAISC_fSF_Li256ELb1ELb0EEENS1_25SingleTileBwdLPTSchedulerILb1ELi128ELb0EEEEEEEEEvNT_6ParamsE)
	.align		4
        /*00bc*/ 	.word	index@(__assertfail)
	.align		4
        /*00c0*/ 	.word	index@(_ZN7cutlass13device_kernelIN5flash11enable_sm90INS1_16FlashAttnBwdSm90INS1_25CollectiveMainloopBwdSm90ILi2ELi2ELi2EN4cute5tupleIJNS5_1CILi1EEES8_S8_EEENS6_IJNS7_ILi64EEENS7_ILi128EEESB_EEENS_6half_tEfNS_4arch4Sm90ELb1ELb0ELb1ELb1ELb1ELb1ELb0ELb0ELi2ELi1ELi2ELi1ELb0EEENS1_24CollectiveEpilogueBwdGQAISC_fSF_Li256ELb1ELb1EEENS1_25SingleTileBwdLPTSchedulerILb1ELi128ELb1EEEEEEEEEvNT_6ParamsE)
	.align		4
        /*00c4*/ 	.word	index@(__assertfail)
	.align		4
        /*00c8*/ 	.word	0x00000000
	.align		4
        /*00cc*/ 	.word	0xfffffffe
	.align		4
        /*00d0*/ 	.word	0x00000000
	.align		4
        /*00d4*/ 	.word	0xfffffffd
	.align		4
        /*00d8*/ 	.word	0x00000000
	.align		4
        /*00dc*/ 	.word	0xfffffffc


//--------------------- .nv.constant4             --------------------------
	.section	.nv.constant4,"a",@progbits
	.align	8
	.align		8
.nv.constant4:
        /*0000*/ 	.dword	__assertfail
	.align		8
        /*0008*/ 	.dword	__unnamed_1
	.align		8
        /*0010*/ 	.dword	__unnamed_2
	.align		8
        /*0018*/ 	.dword	__unnamed_3
	.align		8
        /*0020*/ 	.dword	__unnamed_4
	.align		8
        /*0028*/ 	.dword	_ZN74_INTERNAL_9fa27cf8_38_flash_bwd_hdim128_fp16_softcap_sm90_cu_3fbc093a_31074cuda3std3__45__cpo5beginE
	.align		8
        /*0030*/ 	.dword	_ZN74_INTERNAL_9fa27cf8_38_flash_bwd_hdim128_fp16_softcap_sm90_cu_3fbc093a_31074cuda3std3__45__cpo3endE
	.align		8
        /*0038*/ 	.dword	_ZN74_INTERNAL_9fa27cf8_38_flash_bwd_hdim128_fp16_softcap_sm90_cu_3fbc093a_31074cuda3std3__45__cpo6cbeginE
	.align		8
        /*0040*/ 	.dword	_ZN74_INTERNAL_9fa27cf8_38_flash_bwd_hdim128_fp16_softcap_sm90_cu_3fbc093a_31074cuda3std3__45__cpo4cendE
	.align		8
        /*0048*/ 	.dword	_ZN74_INTERNAL_9fa27cf8_38_flash_bwd_hdim128_fp16_softcap_sm90_cu_3fbc093a_31074cuda3std3__476_GLOBAL__N__9fa27cf8_38_flash_bwd_hdim128_fp16_softcap_sm90_cu_3fbc093a_31076ignoreE
	.align		8
        /*0050*/ 	.dword	_ZN74_INTERNAL_9fa27cf8_38_flash_bwd_hdim128_fp16_softcap_sm90_cu_3fbc093a_31074cuda3std3__419piecewise_constructE
	.align		8
        /*0058*/ 	.dword	_ZN74_INTERNAL_9fa27cf8_38_flash_bwd_hdim128_fp16_softcap_sm90_cu_3fbc093a_31074cuda3std3__48in_placeE
	.align		8
        /*0060*/ 	.dword	_ZN74_INTERNAL_9fa27cf8_38_flash_bwd_hdim128_fp16_softcap_sm90_cu_3fbc093a_31074cuda3std6ranges3__45__cpo4swapE
	.align		8
        /*0068*/ 	.dword	_ZN74_INTERNAL_9fa27cf8_38_flash_bwd_hdim128_fp16_softcap_sm90_cu_3fbc093a_31074cuda3std6ranges3__45__cpo9iter_moveE
	.align		8
        /*0070*/ 	.dword	_ZN74_INTERNAL_9fa27cf8_38_flash_bwd_hdim128_fp16_softcap_sm90_cu_3fbc093a_31074cute7productE
	.align		8
        /*0078*/ 	.dword	_ZN74_INTERNAL_9fa27cf8_38_flash_bwd_hdim128_fp16_softcap_sm90_cu_3fbc093a_31074cute1_E
	.align		8
        /*0080*/ 	.dword	$str$23
	.align		8
        /*0088*/ 	.dword	$str$24


//--------------------- .text._ZN7cutlass13device_kernelIN5flash11enable_sm90INS1_16FlashAttnBwdSm90INS1_25CollectiveMainloopBwdSm90ILi2ELi2ELi2EN4cute5tupleIJNS5_1CILi1EEES8_S8_EEENS6_IJNS7_ILi64EEENS7_ILi128EEESB_EEENS_6half_tEfNS_4arch4Sm90ELb0ELb0ELb1ELb0ELb0ELb1ELb0ELb0ELi2ELi1ELi2ELi1ELb0EEENS1_21CollectiveEpilogueBwdISC_SD_SF_Li256ELb0ELb0ELi1EEENS1_19SingleTileSchedulerILb0ELb0ELb0ELi128EEEEEEEEEvNT_6ParamsE --------------------------
	.section	.text._ZN7cutlass13device_kernelIN5flash11enable_sm90INS1_16FlashAttnBwdSm90INS1_25CollectiveMainloopBwdSm90ILi2ELi2ELi2EN4cute5tupleIJNS5_1CILi1EEES8_S8_EEENS6_IJNS7_ILi64EEENS7_ILi128EEESB_EEENS_6half_tEfNS_4arch4Sm90ELb0ELb0ELb1ELb0ELb0ELb1ELb0ELb0ELi2ELi1ELi2ELi1ELb0EEENS1_21CollectiveEpilogueBwdISC_SD_SF_Li256ELb0ELb0ELi1EEENS1_19SingleTileSchedulerILb0ELb0ELb0ELi128EEEEEEEEEvNT_6ParamsE,"ax",@progbits
	.align	128
.text._ZN7cutlass13device_kernelIN5flash11enable_sm90INS1_16FlashAttnBwdSm90INS1_25CollectiveMainloopBwdSm90ILi2ELi2ELi2EN4cute5tupleIJNS5_1CILi1EEES8_S8_EEENS6_IJNS7_ILi64EEENS7_ILi128EEESB_EEENS_6half_tEfNS_4arch4Sm90ELb0ELb0ELb1ELb0ELb0ELb1ELb0ELb0ELi2ELi1ELi2ELi1ELb0EEENS1_21CollectiveEpilogueBwdISC_SD_SF_Li256ELb0ELb0ELi1EEENS1_19SingleTileSchedulerILb0ELb0ELb0ELi128EEEEEEEEEvNT_6ParamsE:
        .type           _ZN7cutlass13device_kernelIN5flash11enable_sm90INS1_16FlashAttnBwdSm90INS1_25CollectiveMainloopBwdSm90ILi2ELi2ELi2EN4cute5tupleIJNS5_1CILi1EEES8_S8_EEENS6_IJNS7_ILi64EEENS7_ILi128EEESB_EEENS_6half_tEfNS_4arch4Sm90ELb0ELb0ELb1ELb0ELb0ELb1ELb0ELb0ELi2ELi1ELi2ELi1ELb0EEENS1_21CollectiveEpilogueBwdISC_SD_SF_Li256ELb0ELb0ELi1EEENS1_19SingleTileSchedulerILb0ELb0ELb0ELi128EEEEEEEEEvNT_6ParamsE,@function
        .size           _ZN7cutlass13device_kernelIN5flash11enable_sm90INS1_16FlashAttnBwdSm90INS1_25CollectiveMainloopBwdSm90ILi2ELi2ELi2EN4cute5tupleIJNS5_1CILi1EEES8_S8_EEENS6_IJNS7_ILi64EEENS7_ILi128EEESB_EEENS_6half_tEfNS_4arch4Sm90ELb0ELb0ELb1ELb0ELb0ELb1ELb0ELb0ELi2ELi1ELi2ELi1ELb0EEENS1_21CollectiveEpilogueBwdISC_SD_SF_Li256ELb0ELb0ELi1EEENS1_19SingleTileSchedulerILb0ELb0ELb0ELi128EEEEEEEEEvNT_6ParamsE,(.L_x_3653 - _ZN7cutlass13device_kernelIN5flash11enable_sm90INS1_16FlashAttnBwdSm90INS1_25CollectiveMainloopBwdSm90ILi2ELi2ELi2EN4cute5tupleIJNS5_1CILi1EEES8_S8_EEENS6_IJNS7_ILi64EEENS7_ILi128EEESB_EEENS_6half_tEfNS_4arch4Sm90ELb0ELb0ELb1ELb0ELb0ELb1ELb0ELb0ELi2ELi1ELi2ELi1ELb0EEENS1_21CollectiveEpilogueBwdISC_SD_SF_Li256ELb0ELb0ELi1EEENS1_19SingleTileSchedulerILb0ELb0ELb0ELi128EEEEEEEEEvNT_6ParamsE)
        .other          _ZN7cutlass13device_kernelIN5flash11enable_sm90INS1_16FlashAttnBwdSm90INS1_25CollectiveMainloopBwdSm90ILi2ELi2ELi2EN4cute5tupleIJNS5_1CILi1EEES8_S8_EEENS6_IJNS7_ILi64EEENS7_ILi128EEESB_EEENS_6half_tEfNS_4arch4Sm90ELb0ELb0ELb1ELb0ELb0ELb1ELb0ELb0ELi2ELi1ELi2ELi1ELb0EEENS1_21CollectiveEpilogueBwdISC_SD_SF_Li256ELb0ELb0ELi1EEENS1_19SingleTileSchedulerILb0ELb0ELb0ELi128EEEEEEEEEvNT_6ParamsE,@"STO_CUDA_ENTRY STV_DEFAULT"
_ZN7cutlass13device_kernelIN5flash11enable_sm90INS1_16FlashAttnBwdSm90INS1_25CollectiveMainloopBwdSm90ILi2ELi2ELi2EN4cute5tupleIJNS5_1CILi1EEES8_S8_EEENS6_IJNS7_ILi64EEENS7_ILi128EEESB_EEENS_6half_tEfNS_4arch4Sm90ELb0ELb0ELb1ELb0ELb0ELb1ELb0ELb0ELi2ELi1ELi2ELi1ELb0EEENS1_21CollectiveEpilogueBwdISC_SD_SF_Li256ELb0ELb0ELi1EEENS1_19SingleTileSchedulerILb0ELb0ELb0ELi128EEEEEEEEEvNT_6ParamsE:
[----:B------:R-:W1:Y:S01]  /*0000*/  LDC R1, c[0x0][0x28] ;  /* 0x00000a00ff017b82 */ /* 0x000e620000000800 */
[----:B------:R-:W2:Y:S01]  /*0010*/  S2R R3, SR_TID.X ;  /* 0x0000000000037919 */ /* 0x000ea20000002100 */
[----:B------:R-:W-:Y:S01]  /*0020*/  ELECT P0, URZ, PT ;  /* 0x00000000003f782f */ /* 0x000fe20003800000 */
[----:B------:R-:W-:Y:S01]  /*0030*/  BSSY B0, `(.L_x_0) ;  /* 0x0000019000007945 */ /* 0x000fe20003800000 */
[----:B--2---:R-:W-:-:S05]  /*0040*/  SHF.R.U32.HI R0, RZ, 0x5, R3 ;  /* 0x00000005ff007819 */ /* 0x004fca0000011603 */
[----:B------:R-:W2:Y:S02]  /*0050*/  SHFL.IDX PT, R2, R0, RZ, 0x1f ;  /* 0x00001fff00027589 */ /* 0x000ea400000e0000 */
[----:B--2---:R-:W-:-:S13]  /*0060*/  ISETP.EQ.AND P0, PT, R2, RZ, P0 ;  /* 0x000000ff0200720c */ /* 0x004fda0000702270 */
[----:B-1----:R-:W-:Y:S05]  /*0070*/  @!P0 BRA `(.L_x_1) ;  /* 0x0000000000508947 */ /* 0x002fea0003800000 */
[----:B------:R-:W-:Y:S02]  /*0080*/  ULDC.64 UR4, c[0x0][0x198] ;  /* 0x0000660000047ab9 */ /* 0x000fe40000000a00 */
[----:B------:R-:W-:Y:S02]  /*0090*/  UIADD3 UR6, UP0, UR4, 0xf0, URZ ;  /* 0x000000f004067890 */ /* 0x000fe4000ff1e03f */
[----:B------:R-:W-:Y:S02]  /*00a0*/  UIADD3 UR8, UP1, UR4, 0x1f0, URZ ;  /* 0x000001f004087890 */ /* 0x000fe4000ff3e03f */
[----:B------:R-:W-:Y:S02]  /*00b0*/  UIADD3 UR10, UP2, UR4, 0x2f0, URZ ;  /* 0x000002f0040a7890 */ /* 0x000fe4000ff5e03f */
[----:B------:R-:W-:Y:S02]  /*00c0*/  UIADD3 UR12, UP3, UR4, 0x3f0, URZ ;  /* 0x000003f0040c7890 */ /* 0x000fe4000ff7e03f */
[----:B------:R-:W-:-:S02]  /*00d0*/  UIADD3 UR14, UP4, UR4, 0x670, URZ ;  /* 0x00000670040e7890 */ /* 0x000fc4000ff9e03f */
[----:B------:R-:W-:Y:S02]  /*00e0*/  UIADD3.X UR7, URZ, UR5, URZ, UP0, !UPT ;  /* 0x000000053f077290 */ /* 0x000fe400087fe43f */
[----:B------:R-:W-:Y:S02]  /*00f0*/  UIADD3 UR4, UP5, UR4, 0x770, URZ ;  /* 0x0000077004047890 */ /* 0x000fe4000ffbe03f */
[----:B------:R-:W-:Y:S02]  /*0100*/  UIADD3.X UR9, URZ, UR5, URZ, UP1, !UPT ;  /* 0x000000053f097290 */ /* 0x000fe40008ffe43f */
[----:B------:R-:W-:Y:S02]  /*0110*/  UIADD3.X UR11, URZ, UR5, URZ, UP2, !UPT ;  /* 0x000000053f0b7290 */ /* 0x000fe400097fe43f */
[----:B------:R-:W-:Y:S01]  /*0120*/  UIADD3.X UR13, URZ, UR5, URZ, UP3, !UPT ;  /* 0x000000053f0d7290 */ /* 0x000fe20009ffe43f */
[----:B------:R1:W-:Y:S01]  /*0130*/  UTMACCTL.PF [UR6] ;  /* 0x00000000060079b9 */ /* 0x0003e20008040000 */
[----:B------:R-:W-:-:S03]  /*0140*/  UIADD3.X UR15, URZ, UR5, URZ, UP4, !UPT ;  /* 0x000000053f0f7290 */ /* 0x000fc6000a7fe43f */
[----:B------:R1:W-:Y:S01]  /*0150*/  UTMACCTL.PF [UR8] ;  /* 0x00000000080079b9 */ /* 0x0003e20008040000 */
[----:B------:R-:W-:Y:S01]  /*0160*/  UIADD3.X UR5, URZ, UR5, URZ, UP5, !UPT ;  /* 0x000000053f057290 */ /* 0x000fe2000affe43f */
[----:B------:R1:W-:Y:S02]  /*0170*/  UTMACCTL.PF [UR10] ;  /* 0x000000000a0079b9 */ /* 0x0003e40008040000 */
[----:B------:R1:W-:Y:S02]  /*0180*/  UTMACCTL.PF [UR12] ;  /* 0x000000000c0079b9 */ /* 0x0003e40008040000 */
[----:B------:R1:W-:Y:S04]  /*0190*/  UTMACCTL.PF [UR14] ;  /* 0x000000000e0079b9 */ /* 0x0003e80008040000 */
[----:B------:R1:W-:Y:S02]  /*01a0*/  UTMACCTL.PF [UR4] ;  /* 0x00000000040079b9 */ /* 0x0003e40008040000 */
[----:B-1----:R-:W-:Y:S01]  /*01b0*/  NOP ;  /* 0x0000000000007918 */ /* 0x002fe20000000000 */
.L_x_1:
[----:B------:R-:W-:Y:S05]  /*01c0*/  BSYNC B0 ;  /* 0x0000000000007941 */ /* 0x000fea0003800000 */
.L_x_0:
[----:B------:R-:W-:Y:S01]  /*01d0*/  VOTEU.ANY UP0, P0 ;  /* 0x00000000003f7886 */ /* 0x000fe20000000100 */
[----:B------:R-:W1:Y:S01]  /*01e0*/  SHFL.IDX PT, R2, R0, RZ, 0x1f ;  /* 0x00001fff00027589 */ /* 0x000e6200000e0000 */
[----:B------:R-:W-:Y:S01]  /*01f0*/  UMOV UR4, 0x1 ;  /* 0x0000000100047882 */ /* 0x000fe20000000000 */
[----:B------:R-:W-:Y:S02]  /*0200*/  SHF.R.U32.HI R3, RZ, 0x7, R3 ;  /* 0x00000007ff037819 */ /* 0x000fe40000011603 */
[----:B------:R-:W2:Y:S01]  /*0210*/  @UP0 S2UR UR7, SR_CgaCtaId ;  /* 0x00000000000709c3 */ /* 0x000ea20000008800 */
[----:B------:R-:W-:Y:S01]  /*0220*/  @UP0 UMOV UR6, 0x400 ;  /* 0x0000040000060882 */ /* 0x000fe20000000000 */
[----:B------:R-:W-:-:S04]  /*0230*/  @UP0 UIADD3 UR4, -UR4, 0x100000, URZ ;  /* 0x0010000004040890 */ /* 0x000fc8000fffe13f */
[----:B------:R-:W-:Y:S02]  /*0240*/  @UP0 USHF.L.U32 UR5, UR4, 0xb, URZ ;  /* 0x0000000b04050899 */ /* 0x000fe4000800063f */
[----:B------:R-:W-:Y:S01]  /*0250*/  @UP0 USHF.L.U32 UR4, UR4, 0x1, URZ ;  /* 0x0000000104040899 */ /* 0x000fe2000800063f */
[----:B-1----:R-:W-:Y:S02]  /*0260*/  ISETP.NE.AND P1, PT, R2, RZ, PT ;  /* 0x000000ff0200720c */ /* 0x002fe40003f25270 */
[----:B------:R1:W3:Y:S01]  /*0270*/  SHFL.IDX PT, R2, R3, RZ, 0x1f ;  /* 0x00001fff03027589 */ /* 0x0002e200000e0000 */
[----:B--2---:R-:W-:Y:S01]  /*0280*/  @UP0 ULEA UR6, UR7, UR6, 0x18 ;  /* 0x0000000607060291 */ /* 0x004fe2000f8ec03f */
[----:B------:R-:W-:Y:S02]  /*0290*/  VOTEU.ANY UP0, P0 ;  /* 0x00000000003f7886 */ /* 0x000fe40000000100 */
[----:B------:R-:W2:Y:S09]  /*02a0*/  FENCE.VIEW.ASYNC.S ;  /* 0x00000000000073c6 */ /* 0x000eb20000000000 */
[----:B--2---:R1:W2:Y:S02]  /*02b0*/  @UP0 SYNCS.EXCH.64 URZ, [UR6+0x30800], UR4 ;  /* 0x03080004063f05b2 */ /* 0x0042a40008000100 */
[----:B-1----:R-:W-:Y:S05]  /*02c0*/  @P1 BRA `(.L_x_2) ;  /* 0x0000000000481947 */ /* 0x002fea0003800000 */
[----:B------:R-:W1:Y:S01]  /*02d0*/  S2UR UR5, SR_CgaCtaId ;  /* 0x00000000000579c3 */ /* 0x000e620000008800 */
[----:B------:R-:W-:Y:S01]  /*02e0*/  UMOV UR4, 0x400 ;  /* 0x0000040000047882 */ /* 0x000fe20000000000 */
[----:B------:R-:W-:Y:S01]  /*02f0*/  UMOV UR6, 0x1 ;  /* 0x0000000100067882 */ /* 0x000fe20000000000 */
[----:B------:R-:W-:Y:S01]  /*0300*/  UMOV UR9, 0x100 ;  /* 0x0000010000097882 */ /* 0x000fe20000000000 */
[----:B------:R-:W-:-:S04]  /*0310*/  UIADD3 UR6, -UR6, 0x100000, URZ ;  /* 0x0010000006067890 */ /* 0x000fc8000fffe13f */
[----:B------:R-:W-:Y:S02]  /*0320*/  USHF.L.U32 UR7, UR6, 0xb, URZ ;  /* 0x0000000b06077899 */ /* 0x000fe4000800063f */
[----:B------:R-:W-:Y:S01]  /*0330*/  USHF.L.U32 UR6, UR6, 0x1, URZ ;  /* 0x0000000106067899 */ /* 0x000fe2000800063f */
[----:B------:R-:W-:Y:S01]  /*0340*/  ELECT P0, URZ, PT ;  /* 0x00000000003f782f */ /* 0x000fe20003800000 */
[----:B-1----:R-:W-:Y:S02]  /*0350*/  ULEA UR8, UR5, UR4, 0x18 ;  /* 0x0000000405087291 */ /* 0x002fe4000f8ec03f */
[----:B------:R-:W-:-:S04]  /*0360*/  UIADD3 UR4, -UR9, 0x100000, URZ ;  /* 0x0010000009047890 */ /* 0x000fc8000fffe13f */
[----:B------:R-:W-:Y:S02]  /*0370*/  USHF.L.U32 UR5, UR4, 0xb, URZ ;  /* 0x0000000b04057899 */ /* 0x000fe4000800063f */
[----:B------:R-:W-:Y:S01]  /*0380*/  USHF.L.U32 UR4, UR4, 0x1, URZ ;  /* 0x0000000104047899 */ /* 0x000fe2000800063f */
[----:B------:R-:W1:Y:S03]  /*0390*/  FENCE.VIEW.ASYNC.S ;  /* 0x00000000000073c6 */ /* 0x000e660000000000 */
[----:B-1----:R1:W4:Y:S08]  /*03a0*/  SYNCS.EXCH.64 URZ, [UR8+0x30810], UR6 ;  /* 0x03081006083f75b2 */ /* 0x0023300008000100 */
[----:B------:R1:W5:Y:S01]  /*03b0*/  SYNCS.EXCH.64 URZ, [UR8+0x30820], UR4 ;  /* 0x03082004083f75b2 */ /* 0x0003620008000100 */
[----:B------:R1:W1:Y:S01]  /*03c0*/  SYNCS.EXCH.64 URZ, [UR8+0x30818], UR6 ;  /* 0x03081806083f75b2 */ /* 0x0002620008000100 */
[----:B------:R1:W1:Y:S01]  /*03d0*/  SYNCS.EXCH.64 URZ, [UR8+0x30828], UR4 ;  /* 0x03082804083f75b2 */ /* 0x0002620008000100 */
[----:B------:R-:W-:Y:S01]  /*03e0*/  NOP ;  /* 0x0000000000007918 */ /* 0x000fe20000000000 */
.L_x_2:
[----:B------:R-:W3:Y:S01]  /*03f0*/  SHFL.IDX PT, R3, R0, RZ, 0x1f ;  /* 0x00001fff00037589 */ /* 0x000ee200000e0000 */
[----:B------:R-:W-:Y:S01]  /*0400*/  NOP ;  /* 0x0000000000007918 */ /* 0x000fe20000000000 */
[----:B---3--:R-:W-:-:S13]  /*0410*/  ISETP.NE.AND P0, PT, R3, RZ, PT ;  /* 0x000000ff0300720c */ /* 0x008fda0003f05270 */
[----:B------:R-:W-:Y:S05]  /*0420*/  @P0 BRA `(.L_x_3) ;  /* 0x0000000000480947 */ /* 0x000fea0003800000 */
[----:B-1----:R-:W1:Y:S01]  /*0430*/  S2UR UR5, SR_CgaCtaId ;  /* 0x00000000000579c3 */ /* 0x002e620000008800 */
[----:B------:R-:W-:Y:S01]  /*0440*/  UMOV UR4, 0x400 ;  /* 0x0000040000047882 */ /* 0x000fe20000000000 */
[----:B------:R-:W-:Y:S01]  /*0450*/  UMOV UR6, 0x1 ;  /* 0x0000000100067882 */ /* 0x000fe20000000000 */
[----:B------:R-:W-:Y:S01]  /*0460*/  UMOV UR7, 0x100 ;  /* 0x0000010000077882 */ /* 0x000fe20000000000 */
[----:B------:R-:W-:Y:S01]  /*0470*/  ELECT P0, URZ, PT ;  /* 0x00000000003f782f */ /* 0x000fe20003800000 */
[----:B-1----:R-:W-:Y:S02]  /*0480*/  ULEA UR8, UR5, UR4, 0x18 ;  /* 0x0000000405087291 */ /* 0x002fe4000f8ec03f */
[----:B------:R-:W-:-:S04]  /*0490*/  UIADD3 UR4, -UR6, 0x100000, URZ ;  /* 0x0010000006047890 */ /* 0x000fc8000fffe13f */
[----:B------:R-:W-:Y:S02]  /*04a0*/  USHF.L.U32 UR5, UR4, 0xb, URZ ;  /* 0x0000000b04057899 */ /* 0x000fe4000800063f */
[----:B------:R-:W-:Y:S02]  /*04b0*/  USHF.L.U32 UR4, UR4, 0x1, URZ ;  /* 0x0000000104047899 */ /* 0x000fe4000800063f */
[----:B------:R-:W-:-:S04]  /*04c0*/  UIADD3 UR6, -UR7, 0x100000, URZ ;  /* 0x0010000007067890 */ /* 0x000fc8000fffe13f */
[----:B------:R-:W-:Y:S02]  /*04d0*/  USHF.L.U32 UR7, UR6, 0xb, URZ ;  /* 0x0000000b06077899 */ /* 0x000fe4000800063f */
[----:B------:R-:W-:Y:S01]  /*04e0*/  USHF.L.U32 UR6, UR6, 0x1, URZ ;  /* 0x0000000106067899 */ /* 0x000fe2000800063f */
[----:B------:R-:W1:Y:S03]  /*04f0*/  FENCE.VIEW.ASYNC.S ;  /* 0x00000000000073c6 */ /* 0x000e660000000000 */
[----:B-1----:R3:W1:Y:S08]  /*0500*/  SYNCS.EXCH.64 URZ, [UR8+0x30830], UR4 ;  /* 0x03083004083f75b2 */ /* 0x0026700008000100 */
[----:B------:R3:W1:Y:S01]  /*0510*/  SYNCS.EXCH.64 URZ, [UR8+0x30840], UR6 ;  /* 0x03084006083f75b2 */ /* 0x0006620008000100 */
[----:B------:R3:W1:Y:S01]  /*0520*/  SYNCS.EXCH.64 URZ, [UR8+0x30838], UR4 ;  /* 0x03083804083f75b2 */ /* 0x0006620008000100 */
[----:B------:R3:W1:Y:S02]  /*0530*/  SYNCS.EXCH.64 URZ, [UR8+0x30848], UR6 ;  /* 0x03084806083f75b2 */ /* 0x0006640008000100 */
[----:B---3--:R-:W-:Y:S01]  /*0540*/  NOP ;  /* 0x0000000000007918 */ /* 0x008fe20000000000 */
.L_x_3:
[----:B------:R-:W-:Y:S01]  /*0550*/  ISETP.NE.AND P0, PT, R2, RZ, PT ;  /* 0x000000ff0200720c */ /* 0x000fe20003f05270 */
[----:B------:R-:W-:Y:S01]  /*0560*/  IMAD.MOV.U32 R17, RZ, RZ, 0x1 ;  /* 0x00000001ff117424 */ /* 0x000fe200078e00ff */
[----:B------:R-:W-:Y:S01]  /*0570*/  NOP ;  /* 0x0000000000007918 */ /* 0x000fe20000000000 */
[----:B------:R-:W-:Y:S03]  /*0580*/  BSSY B6, `(.L_x_4) ;  /* 0x0000726000067945 */ /* 0x000fe60003800000 */
[----:B------:R-:W-:Y:S01]  /*0590*/  SEL R17, R17, 0x2, !P0 ;  /* 0x0000000211117807 */ /* 0x000fe20004000000 */
[----:B-12-45:R-:W-:Y:S06]  /*05a0*/  BAR.SYNC.DEFER_BLOCKING 0x0 ;  /* 0x0000000000007b1d */ /* 0x036fec0000010000 */
[----:B------:R-:W-:Y:S05]  /*05b0*/  @!P0 BRA `(.L_x_5) ;  /* 0x00000048006c8947 */ /* 0x000fea0003800000 */
.L_x_6:
[----:B------:R-:W-:-:S08]  /*05c0*/  NOP ;  /* 0x0000000000007918 */ /* 0x000fd00000000000 */
[----:B------:R-:W1:Y:S02]  /*05d0*/  USETMAXREG.TRY_ALLOC.CTAPOOL UP0, 0xf0 ;  /* 0x000000f0000079c8 */ /* 0x000e640008000600 */
[----:B-1----:R-:W-:-:S13]  /*05e0*/  PLOP3.LUT P0, PT, PT, PT, UP0, 0x80, 0x0 ;  /* 0x000000000000781c */ /* 0x002fda0003f0f008 */
[----:B------:R-:W-:Y:S05]  /*05f0*/  @!P0 BRA `(.L_x_6) ;  /* 0xfffffffc00f08947 */ /* 0x000fea000383ffff */
[----:B------:R-:W-:Y:S01]  /*0600*/  LOP3.LUT R0, R0, 0x3, RZ, 0xc0, !PT ;  /* 0x0000000300007812 */ /* 0x000fe200078ec0ff */
[----:B------:R-:W1:Y:S01]  /*0610*/  S2R R2, SR_TID.X ;  /* 0x0000000000027919 */ /* 0x000e620000002100 */
[----:B------:R-:W2:Y:S04]  /*0620*/  S2UR UR4, SR_CTAID.Z ;  /* 0x00000000000479c3 */ /* 0x000ea80000002700 */
[----:B------:R-:W3:Y:S02]  /*0630*/  SHFL.IDX PT, R0, R0, RZ, 0x1f ;  /* 0x00001fff00007589 */ /* 0x000ee400000e0000 */
[----:B---3--:R-:W-:Y:S02]  /*0640*/  ISETP.NE.AND P0, PT, R0, RZ, PT ;  /* 0x000000ff0000720c */ /* 0x008fe40003f05270 */
[----:B-1----:R-:W-:-:S11]  /*0650*/  SHF.R.U32.HI R2, RZ, 0x7, R2 ;  /* 0x00000007ff027819 */ /* 0x002fd60000011602 */
[----:B------:R-:W-:-:S05]  /*0660*/  @!P0 VIADD R2, R2, 0x9 ;  /* 0x0000000902028836 */ /* 0x000fca0000000000 */
[----:B------:R1:W-:Y:S06]  /*0670*/  @!P0 BAR.ARV R2, 0xa0 ;  /* 0x000280020000851d */ /* 0x0003ec0000002000 */
[----:B--2---:R-:W-:-:S13]  /*0680*/  ISETP.LE.AND P0, PT, RZ, UR4, PT ;  /* 0x00000004ff007c0c */ /* 0x004fda000bf03270 */
[----:B-1----:R-:W-:Y:S05]  /*0690*/  @!P0 BRA `(.L_x_7) ;  /* 0x0000007000508947 */ /* 0x002fea0003800000 */
[----:B------:R-:W-:-:S04]  /*06a0*/  MOV R0, RZ ;  /* 0x000000ff00007202 */ /* 0x000fc80000000f00 */
[----:B------:R-:W-:-:S13]  /*06b0*/  LOP3.LUT P0, RZ, R0, 0x3ff, RZ, 0xc0, !PT ;  /* 0x000003ff00ff7812 */ /* 0x000fda000780c0ff */
[----:B------:R-:W-:Y:S05]  /*06c0*/  @!P0 BRA `(.L_x_8) ;  /* 0x00000000007c8947 */ /* 0x000fea0003800000 */
[----:B------:R-:W-:Y:S01]  /*06d0*/  MOV R2, 0x0 ;  /* 0x0000000000027802 */ /* 0x000fe20000000f00 */
[----:B------:R-:W-:Y:S01]  /*06e0*/  ULDC.64 UR4, c[0x4][0x80] ;  /* 0x0100200000047ab9 */ /* 0x000fe20000000a00 */
[----:B------:R-:W-:Y:S01]  /*06f0*/  ULDC.64 UR6, c[0x4][0x8] ;  /* 0x0100020000067ab9 */ /* 0x000fe20000000a00 */
[----:B------:R-:W-:Y:S01]  /*0700*/  IMAD.U32 R4, RZ, RZ, UR4 ;  /* 0x00000004ff047e24 */ /* 0x000fe2000f8e00ff */
[----:B------:R1:W2:Y:S01]  /*0710*/  LDC.64 R14, c[0x4][R2] ;  /* 0x01000000020e7b82 */ /* 0x0002a20000000a00 */
[----:B------:R-:W-:Y:S01]  /*0720*/  IMAD.U32 R5, RZ, RZ, UR5 ;  /* 0x00000005ff057e24 */ /* 0x000fe2000f8e00ff */
[----:B------:R-:W-:Y:S01]  /*0730*/  ULDC.64 UR4, c[0x4][0x88] ;  /* 0x0100220000047ab9 */ /* 0x000fe20000000a00 */
[----:B------:R-:W-:Y:S02]  /*0740*/  IMAD.U32 R10, RZ, RZ, UR6 ;  /* 0x00000006ff0a7e24 */ /* 0x000fe4000f8e00ff */
[----:B------:R-:W-:Y:S02]  /*0750*/  IMAD.U32 R6, RZ, RZ, UR4 ;  /* 0x00000004ff067e24 */ /* 0x000fe4000f8e00ff */
[----:B------:R-:W-:-:S02]  /*0760*/  IMAD.U32 R7, RZ, RZ, UR5 ;  /* 0x00000005ff077e24 */ /* 0x000fc4000f8e00ff */
[----:B------:R-:W-:Y:S02]  /*0770*/  IMAD.U32 R11, RZ, RZ, UR7 ;  /* 0x00000007ff0b7e24 */ /* 0x000fe4000f8e00ff */
[----:B------:R-:W-:Y:S02]  /*0780*/  IMAD.MOV.U32 R8, RZ, RZ, 0x70 ;  /* 0x00000070ff087424 */ /* 0x000fe400078e00ff */
[----:B------:R-:W-:Y:S02]  /*0790*/  IMAD.MOV.U32 R12, RZ, RZ, 0x1 ;  /* 0x00000001ff0c7424 */ /* 0x000fe400078e00ff */
[----:B-1----:R-:W-:-:S07]  /*07a0*/  IMAD.MOV.U32 R13, RZ, RZ, RZ ;  /* 0x000000ffff0d7224 */ /* 0x002fce00078e00ff */
[----:B------:R-:W-:-:S07]  /*07b0*/  LEPC R20, `(.L_x_9) ;  /* 0x000000001014794e */ /* 0x000fce0000000000 */
[----:B--2---:R-:W-:Y:S05]  /*07c0*/  CALL.ABS.NOINC R14 ;  /* 0x000000000e007343 */ /* 0x004fea0003c00000 */
.L_x_9:
[----:B------:R-:W1:Y:S01]  /*07d0*/  LDC.64 R2, c[0x4][R2] ;  /* 0x0100000002027b82 */ /* 0x000e620000000a00 */
[----:B------:R-:W-:Y:S01]  /*07e0*/  ULDC.64 UR4, c[0x4][0x80] ;  /* 0x0100200000047ab9 */ /* 0x000fe20000000a00 */
[----:B------:R-:W-:Y:S01]  /*07f0*/  ULDC.64 UR6, c[0x4][0x88] ;  /* 0x0100220000067ab9 */ /* 0x000fe20000000a00 */
[----:B------:R-:W-:Y:S02]  /*0800*/  IMAD.U32 R4, RZ, RZ, UR4 ;  /* 0x00000004ff047e24 */ /* 0x000fe4000f8e00ff */
        /* <DEDUP_REMOVED lines=8> */
[----:B------:R-:W-:-:S07]  /*0890*/  IMAD.MOV.U32 R13, RZ, RZ, RZ ;  /* 0x000000ffff0d7224 */ /* 0x000fce00078e00ff */
[----:B------:R-:W-:-:S07]  /*08a0*/  LEPC R20, `(.L_x_8) ;  /* 0x000000001014794e */ /* 0x000fce0000000000 */
[----:B-1----:R-:W-:Y:S05]  /*08b0*/  CALL.ABS.NOINC R2 ;  /* 0x0000000002007343 */ /* 0x002fea0003c00000 */
.L_x_8:
[----:B------:R-:W1:Y:S01]  /*08c0*/  S2R R3, SR_CgaCtaId ;  /* 0x0000000000037919 */ /* 0x000e620000008800 */
[----:B------:R-:W-:-:S04]  /*08d0*/  MOV R16, 0x400 ;  /* 0x0000040000107802 */ /* 0x000fc80000000f00 */
[----:B-1----:R-:W-:-:S05]  /*08e0*/  LEA R16, R3, R16, 0x18 ;  /* 0x0000001003107211 */ /* 0x002fca00078ec0ff */
[----:B------:R-:W-:-:S05]  /*08f0*/  VIADD R226, R16, 0x28800 ;  /* 0x0002880010e27836 */ /* 0x000fca0000000000 */
        /* <DEDUP_REMOVED lines=18> */
.L_x_11:
        /* <DEDUP_REMOVED lines=15> */
.L_x_10:
[----:B------:R-:W1:Y:S01]  /*0b10*/  S2R R2, SR_TID.X ;  /* 0x0000000000027919 */ /* 0x000e620000002100 */
[----:B------:R-:W-:Y:S01]  /*0b20*/  UMOV UR4, 0xffffffff ;  /* 0xffffffff00047882 */ /* 0x000fe20000000000 */
[----:B-1----:R-:W-:-:S05]  /*0b30*/  VIADD R0, R2, 0xffffff80 ;  /* 0xffffff8002007836 */ /* 0x002fca0000000000 */
[----:B------:R-:W-:-:S04]  /*0b40*/  SHF.R.S32.HI R3, RZ, 0x1f, R0 ;  /* 0x0000001fff037819 */ /* 0x000fc80000011400 */
[----:B------:R-:W-:-:S04]  /*0b50*/  LEA.HI R2, R3, R0, RZ, 0x7 ;  /* 0x0000000003027211 */ /* 0x000fc800078f38ff */
[----:B------:R-:W-:Y:S01]  /*0b60*/  SHF.R.S32.HI R13, RZ, 0x7, R2 ;  /* 0x00000007ff0d7819 */ /* 0x000fe20000011402 */
[----:B------:R-:W-:Y:S06]  /*0b70*/  BRA.DIV UR4, `(.L_x_12) ;  /* 0x0000006e04207947 */ /* 0x000fec000b800000 */
[----:B------:R1:W2:Y:S02]  /*0b80*/  SHFL.IDX PT, R14, R13, RZ, 0x1f ;  /* 0x00001fff0d0e7589 */ /* 0x0002a400000e0000 */
.L_x_83:
[----:B------:R-:W-:Y:S02]  /*0b90*/  SHF.L.U32 R9, RZ, 0x1f, RZ ;  /* 0x0000001fff097819 */ /* 0x000fe400000006ff */
[----:B------:R-:W-:Y:S02]  /*0ba0*/  LEA.HI R5, R3, R0, RZ, 0x4 ;  /* 0x0000000003057211 */ /* 0x000fe400078f20ff */
[----:B------:R-:W3:Y:S01]  /*0bb0*/  SYNCS.PHASECHK.TRANS64.TRYWAIT P0, [R16+URZ+0x30800], R9 ;  /* 0x03080009100075a7 */ /* 0x000ee2000800017f */
[----:B--2---:R-:W-:Y:S02]  /*0bc0*/  LEA.HI R4, R14, R14, RZ, 0x1 ;  /* 0x0000000e0e047211 */ /* 0x004fe400078f08ff */
[----:B------:R-:W-:-:S04]  /*0bd0*/  SHF.R.S32.HI R6, RZ, 0x4, R5 ;  /* 0x00000004ff067819 */ /* 0x000fc80000011405 */
[----:B------:R-:W-:Y:S02]  /*0be0*/  LEA.HI R7, R5, R6, RZ, 0x1 ;  /* 0x0000000605077211 */ /* 0x000fe400078f08ff */
[----:B------:R-:W-:Y:S02]  /*0bf0*/  LOP3.LUT R5, R4, 0xfffffffe, RZ, 0xc0, !PT ;  /* 0xfffffffe04057812 */ /* 0x000fe400078ec0ff */
[----:B------:R-:W-:-:S03]  /*0c00*/  LOP3.LUT R7, R7, 0xfffffffe, RZ, 0xc0, !PT ;  /* 0xfffffffe07077812 */ /* 0x000fc600078ec0ff */
[----:B------:R-:W-:Y:S02]  /*0c10*/  IMAD.IADD R8, R14, 0x1, -R5 ;  /* 0x000000010e087824 */ /* 0x000fe400078e0a05 */
[----:B------:R-:W-:Y:S01]  /*0c20*/  IMAD.IADD R7, R6, 0x1, -R7 ;  /* 0x0000000106077824 */ /* 0x000fe200078e0a07 */
[----:B---3--:R-:W-:Y:S06]  /*0c30*/  @P0 BRA `(.L_x_13) ;  /* 0x0000000000080947 */ /* 0x008fec0003800000 */
[----:B------:R-:W2:Y:S02]  /*0c40*/  SYNCS.PHASECHK.TRANS64.TRYWAIT P0, [R16+URZ+0x30800], R9 ;  /* 0x03080009100075a7 */ /* 0x000ea4000800017f */
[----:B--2---:R-:W-:Y:S05]  /*0c50*/  @!P0 BRA `(.L_x_14) ;  /* 0x0000006c00048947 */ /* 0x004fea0003800000 */
.L_x_13:
[----:B------:R-:W3:Y:S01]  /*0c60*/  LDC R12, c[0x0][0x280] ;  /* 0x0000a000ff0c7b82 */ /* 0x000ee20000000800 */
[----:B------:R-:W-:Y:S02]  /*0c70*/  LOP3.LUT R5, R2, 0xffffff80, RZ, 0xc0, !PT ;  /* 0xffffff8002057812 */ /* 0x000fe400078ec0ff */
[----:B------:R-:W-:Y:S02]  /*0c80*/  CS2R R150, SRZ ;  /* 0x0000000000967805 */ /* 0x000fe4000001ff00 */
[----:B------:R-:W-:Y:S02]  /*0c90*/  LEA.HI R2, R3, R0, RZ, 0x5 ;  /* 0x0000000003027211 */ /* 0x000fe400078f28ff */
[----:B------:R-:W-:Y:S02]  /*0ca0*/  CS2R R148, SRZ ;  /* 0x0000000000947805 */ /* 0x000fe4000001ff00 */
[----:B------:R-:W-:Y:S01]  /*0cb0*/  CS2R R146, SRZ ;  /* 0x0000000000927805 */ /* 0x000fe2000001ff00 */
[----:B------:R-:W-:Y:S01]  /*0cc0*/  IMAD.IADD R5, R0, 0x1, -R5 ;  /* 0x0000000100057824 */ /* 0x000fe200078e0a05 */
[----:B------:R-:W-:-:S02]  /*0cd0*/  CS2R R144, SRZ ;  /* 0x0000000000907805 */ /* 0x000fc4000001ff00 */
[----:B------:R-:W-:Y:S02]  /*0ce0*/  CS2R R142, SRZ ;  /* 0x00000000008e7805 */ /* 0x000fe4000001ff00 */
[----:B------:R-:W-:Y:S02]  /*0cf0*/  CS2R R140, SRZ ;  /* 0x00000000008c7805 */ /* 0x000fe4000001ff00 */
[----:B------:R-:W-:Y:S02]  /*0d00*/  CS2R R138, SRZ ;  /* 0x00000000008a7805 */ /* 0x000fe4000001ff00 */
[----:B------:R-:W-:Y:S02]  /*0d10*/  SHF.R.S32.HI R4, RZ, 0x1f, R5 ;  /* 0x0000001fff047819 */ /* 0x000fe40000011405 */
[----:B------:R-:W-:Y:S02]  /*0d20*/  CS2R R136, SRZ ;  /* 0x0000000000887805 */ /* 0x000fe4000001ff00 */
[----:B------:R-:W-:-:S02]  /*0d30*/  CS2R R134, SRZ ;  /* 0x0000000000867805 */ /* 0x000fc4000001ff00 */
[----:B------:R-:W-:Y:S02]  /*0d40*/  CS2R R132, SRZ ;  /* 0x0000000000847805 */ /* 0x000fe4000001ff00 */
[----:B------:R-:W-:Y:S02]  /*0d50*/  LEA.HI R6, R4, R5, RZ, 0x2 ;  /* 0x0000000504067211 */ /* 0x000fe400078f10ff */
[----:B------:R-:W-:Y:S02]  /*0d60*/  CS2R R130, SRZ ;  /* 0x0000000000827805 */ /* 0x000fe4000001ff00 */
[----:B------:R-:W-:Y:S02]  /*0d70*/  CS2R R128, SRZ ;  /* 0x0000000000807805 */ /* 0x000fe4000001ff00 */
[----:B------:R-:W-:Y:S02]  /*0d80*/  CS2R R126, SRZ ;  /* 0x00000000007e7805 */ /* 0x000fe4000001ff00 */
[----:B------:R-:W-:-:S02]  /*0d90*/  LOP3.LUT R10, R6, 0x7ffffffc, RZ, 0xc0, !PT ;  /* 0x7ffffffc060a7812 */ /* 0x000fc400078ec0ff */
[----:B------:R-:W-:Y:S02]  /*0da0*/  CS2R R124, SRZ ;  /* 0x00000000007c7805 */ /* 0x000fe4000001ff00 */
[----:B------:R-:W-:Y:S02]  /*0db0*/  CS2R R122, SRZ ;  /* 0x00000000007a7805 */ /* 0x000fe4000001ff00 */
[----:B------:R-:W-:Y:S02]  /*0dc0*/  CS2R R120, SRZ ;  /* 0x0000000000787805 */ /* 0x000fe4000001ff00 */
[----:B------:R-:W-:Y:S02]  /*0dd0*/  CS2R R118, SRZ ;  /* 0x0000000000767805 */ /* 0x000fe4000001ff00 */
[----:B---3--:R-:W-:Y:S02]  /*0de0*/  ISETP.GE.AND P0, PT, R12, 0x1, PT ;  /* 0x000000010c00780c */ /* 0x008fe40003f06270 */
[----:B------:R-:W-:-:S02]  /*0df0*/  CS2R R116, SRZ ;  /* 0x0000000000747805 */ /* 0x000fc4000001ff00 */
[----:B------:R-:W-:Y:S02]  /*0e00*/  CS2R R114, SRZ ;  /* 0x0000000000727805 */ /* 0x000fe4000001ff00 */
[----:B------:R-:W-:Y:S02]  /*0e10*/  CS2R R112, SRZ ;  /* 0x0000000000707805 */ /* 0x000fe4000001ff00 */
[----:B------:R-:W-:Y:S02]  /*0e20*/  CS2R R110, SRZ ;  /* 0x00000000006e7805 */ /* 0x000fe4000001ff00 */
[----:B------:R-:W-:Y:S02]  /*0e30*/  CS2R R108, SRZ ;  /* 0x00000000006c7805 */ /* 0x000fe4000001ff00 */
[----:B------:R-:W-:Y:S02]  /*0e40*/  CS2R R106, SRZ ;  /* 0x00000000006a7805 */ /* 0x000fe4000001ff00 */
        /* <DEDUP_REMOVED lines=41> */
[----:B------:R-:W-:Y:S01]  /*10e0*/  SHF.R.S32.HI R2, RZ, 0x5, R2 ;  /* 0x00000005ff027819 */ /* 0x000fe20000011402 */
[----:B------:R-:W-:Y:S01]  /*10f0*/  IMAD.IADD R225, R5, 0x1, -R10 ;  /* 0x0000000105e17824 */ /* 0x000fe200078e0a0a */
[----:B------:R-:W-:Y:S06]  /*1100*/  @!P0 BRA `(.L_x_15) ;  /* 0x0000002800e08947 */ /* 0x000fec0003800000 */
[----:B------:R-:W3:Y:S01]  /*1110*/  S2R R11, SR_CTAID.X ;  /* 0x00000000000b7919 */ /* 0x000ee20000002500 */
[----:B------:R-:W3:Y:S01]  /*1120*/  LDC R14, c[0x0][0x290] ;  /* 0x0000a400ff0e7b82 */ /* 0x000ee20000000800 */
[----:B--2---:R-:W-:Y:S01]  /*1130*/  IMAD.SHL.U32 R9, R0, 0x40, RZ ;  /* 0x0000004000097824 */ /* 0x004fe200078e00ff */
[----:B------:R-:W-:Y:S01]  /*1140*/  LEA.HI R4, R4, R5, RZ, 0x5 ;  /* 0x0000000504047211 */ /* 0x000fe200078f28ff */
[----:B------:R-:W-:Y:S01]  /*1150*/  IMAD.SHL.U32 R2, R2, 0x10, RZ ;  /* 0x0000001002027824 */ /* 0x000fe200078e00ff */
[----:B------:R-:W-:Y:S01]  /*1160*/  LEA.HI R10, R3, R0, RZ, 0x3 ;  /* 0x00000000030a7211 */ /* 0x000fe200078f18ff */
[----:B------:R-:W-:Y:S01]  /*1170*/  IMAD.MOV.U32 R151, RZ, RZ, RZ ;  /* 0x000000ffff977224 */ /* 0x000fe200078e00ff */
[----:B------:R-:W-:Y:S02]  /*1180*/  LOP3.LUT R9, R9, 0x1c0, RZ, 0xc0, !PT ;  /* 0x000001c009097812 */ /* 0x000fe400078ec0ff */
[----:B------:R-:W-:Y:S02]  /*1190*/  SHF.R.S32.HI R4, RZ, 0x5, R4 ;  /* 0x00000005ff047819 */ /* 0x000fe40000011404 */
[----:B------:R-:W-:-:S02]  /*11a0*/  LOP3.LUT R15, R9, 0x30, R2, 0xf8, !PT ;  /* 0x00000030090f7812 */ /* 0x000fc400078ef802 */
[----:B------:R-:W-:Y:S02]  /*11b0*/  LEA.HI R0, R13, R13, RZ, 0x1 ;  /* 0x0000000d0d007211 */ /* 0x000fe400078f08ff */
[--C-:B------:R-:W-:Y:S02]  /*11c0*/  SHF.R.S32.HI R2, RZ, 0x2, R6.reuse ;  /* 0x00000002ff027819 */ /* 0x100fe40000011406 */
[----:B------:R-:W-:Y:S01]  /*11d0*/  SHF.R.S32.HI R3, RZ, 0x1f, R6 ;  /* 0x0000001fff037819 */ /* 0x000fe20000011406 */
[----:B------:R-:W-:Y:S01]  /*11e0*/  VIADD R6, R12, 0x3f ;  /* 0x0000003f0c067836 */ /* 0x000fe20000000000 */
[----:B------:R-:W-:Y:S02]  /*11f0*/  LOP3.LUT R0, R0, 0xfffffffe, RZ, 0xc0, !PT ;  /* 0xfffffffe00007812 */ /* 0x000fe400078ec0ff */
[----:B------:R-:W-:Y:S02]  /*1200*/  LEA.HI R3, R3, R2, RZ, 0x3 ;  /* 0x0000000203037211 */ /* 0x000fe400078f18ff */
[----:B------:R-:W-:-:S02]  /*1210*/  LOP3.LUT R10, R15, 0x8, R10, 0xf8, !PT ;  /* 0x000000080f0a7812 */ /* 0x000fc400078ef80a */
[----:B------:R-:W-:Y:S01]  /*1220*/  LOP3.LUT R3, R3, 0xfffffff8, RZ, 0xc0, !PT ;  /* 0xfffffff803037812 */ /* 0x000fe200078ec0ff */
[----:B---3--:R-:W-:-:S04]  /*1230*/  IMAD R11, R11, -0x80, R14 ;  /* 0xffffff800b0b7824 */ /* 0x008fc800078e020e */
[----:B------:R-:W-:Y:S01]  /*1240*/  IMAD R4, R4, -0x10, R11 ;  /* 0xfffffff004047824 */ /* 0x000fe200078e020b */
[----:B------:R-:W-:Y:S01]  /*1250*/  SHF.R.U32.HI R11, RZ, 0x3, R9 ;  /* 0x00000003ff0b7819 */ /* 0x000fe20000011609 */
[C---:B------:R-:W-:Y:S02]  /*1260*/  IMAD.IADD R9, R13.reuse, 0x1, -R0 ;  /* 0x000000010d097824 */ /* 0x040fe400078e0a00 */
[----:B------:R-:W-:Y:S01]  /*1270*/  IMAD.SHL.U32 R0, R13, 0x1000, RZ ;  /* 0x000010000d007824 */ /* 0x000fe200078e00ff */
[----:B------:R-:W-:Y:S02]  /*1280*/  LOP3.LUT R10, R10, R11, RZ, 0x3c, !PT ;  /* 0x0000000b0a0a7212 */ /* 0x000fe400078e3cff */
[----:B------:R-:W-:Y:S01]  /*1290*/  SHF.R.S32.HI R11, RZ, 0x1f, R6 ;  /* 0x0000001fff0b7819 */ /* 0x000fe20000011406 */
[----:B------:R-:W-:Y:S01]  /*12a0*/  IMAD R7, R7, 0x200, R0 ;  /* 0x0000020007077824 */ /* 0x000fe200078e0200 */
[----:B------:R-:W-:Y:S01]  /*12b0*/  IADD3 R4, R4, R3, -R2 ;  /* 0x0000000304047210 */ /* 0x000fe20007ffe802 */
[----:B------:R-:W-:Y:S01]  /*12c0*/  IMAD R3, R5, 0x4, R0 ;  /* 0x0000000405037824 */ /* 0x000fe200078e0200 */
[----:B------:R-:W-:Y:S01]  /*12d0*/  LEA.HI R0, R11, R6, RZ, 0x6 ;  /* 0x000000060b007211 */ /* 0x000fe200078f30ff */
[----:B------:R-:W-:Y:S01]  /*12e0*/  IMAD.IADD R11, R7, 0x1, R10 ;  /* 0x00000001070b7824 */ /* 0x000fe200078e020a */
[----:B------:R-:W-:Y:S01]  /*12f0*/  LOP3.LUT R7, R17, 0x1, RZ, 0xfc, !PT ;  /* 0x0000000111077812 */ /* 0x000fe200078efcff */
[----:B------:R-:W-:Y:S01]  /*1300*/  IMAD R9, R9, -0x40, R4 ;  /* 0xffffffc009097824 */ /* 0x000fe200078e0204 */
[----:B------:R-:W-:Y:S01]  /*1310*/  CS2R R4, SRZ ;  /* 0x0000000000047805 */ /* 0x000fe2000001ff00 */
[----:B------:R-:W-:Y:S01]  /*1320*/  IMAD.MOV.U32 R6, RZ, RZ, RZ ;  /* 0x000000ffff067224 */ /* 0x000fe200078e00ff */
[----:B------:R-:W-:Y:S01]  /*1330*/  SHF.R.S32.HI R10, RZ, 0x6, R0 ;  /* 0x00000006ff0a7819 */ /* 0x000fe20000011400 */
[----:B------:R-:W-:-:S07]  /*1340*/  IMAD R3, R3, 0x4, R16 ;  /* 0x0000000403037824 */ /* 0x000fce00078e0210 */
.L_x_26:
[----:B------:R-:W-:Y:S01]  /*1350*/  ISETP.NE.AND P0, PT, R7, 0x3, PT ;  /* 0x000000030700780c */ /* 0x000fe20003f05270 */
[----:B------:R-:W-:-:S12]  /*1360*/  YIELD ;  /* 0x0000000000007946 */ /* 0x000fd80003800000 */
[----:B---3--:R-:W-:Y:S05]  /*1370*/  @!P0 BRA `(.L_x_16) ;  /* 0x0000000000048947 */ /* 0x008fea0003800000 */
[----:B------:R-:W-:Y:S01]  /*1380*/  BPT.TRAP 0x1 ;  /* 0x000000040000795c */ /* 0x000fe20000300000 */
.L_x_16:
[----:B------:R-:W-:Y:S01]  /*1390*/  IMAD R2, R4, 0x8, R16 ;  /* 0x0000000804027824 */ /* 0x000fe200078e0210 */
[----:B------:R-:W-:-:S04]  /*13a0*/  SHF.L.U32 R17, R5, 0x1f, RZ ;  /* 0x0000001f05117819 */ /* 0x000fc800000006ff */
[----:B------:R2:W3:Y:S01]  /*13b0*/  SYNCS.PHASECHK.TRANS64.TRYWAIT P1, [R2+URZ+0x30810], R17 ;  /* 0x03081011020075a7 */ /* 0x0004e2000802017f */
[----:B------:R-:W-:Y:S05]  /*13c0*/  @!P0 BRA `(.L_x_17) ;  /* 0x0000000000048947 */ /* 0x000fea0003800000 */
[----:B------:R-:W-:Y:S01]  /*13d0*/  BPT.TRAP 0x1 ;  /* 0x000000040000795c */ /* 0x000fe20000300000 */
.L_x_17:
[----:B---3--:R-:W-:Y:S05]  /*13e0*/  @P1 BRA `(.L_x_18) ;  /* 0x0000000000081947 */ /* 0x008fea0003800000 */
[----:B------:R-:W3:Y:S02]  /*13f0*/  SYNCS.PHASECHK.TRANS64.TRYWAIT P1, [R2+URZ+0x30810], R17 ;  /* 0x03081011020075a7 */ /* 0x000ee4000802017f */
[----:B---3--:R-:W-:Y:S05]  /*1400*/  @!P1 BRA `(.L_x_19) ;  /* 0x00000064002c9947 */ /* 0x008fea0003800000 */
.L_x_18:
[----:B------:R-:W-:Y:S05]  /*1410*/  WARPSYNC.ALL ;  /* 0x0000000000007948 */ /* 0x000fea0003800000 */
[----:B------:R-:W-:Y:S01]  /*1420*/  VIADD R0, R16, 0x18000 ;  /* 0x0001800010007836 */ /* 0x000fe20000000000 */
[----:B------:R-:W-:Y:S01]  /*1430*/  WARPGROUP.ARRIVE ;  /* 0x00000000000079c5 */ /* 0x000fe20000000000 */
[----:B------:R-:W-:Y:S01]  /*1440*/  IMAD R12, R8, 0x2000, R16 ;  /* 0x00002000080c7824 */ /* 0x000fe200078e0210 */
[----:B------:R-:W-:Y:S01]  /*1450*/  UMOV UR5, 0x40000040 ;  /* 0x4000004000057882 */ /* 0x000fe20000000000 */
[----:B------:R-:W-:Y:S01]  /*1460*/  UMOV UR7, 0x40000040 ;  /* 0x4000004000077882 */ /* 0x000fe20000000000 */
[----:B------:R-:W-:-:S02]  /*1470*/  SHF.R.U32.HI R0, RZ, 0x4, R0 ;  /* 0x00000004ff007819 */ /* 0x000fc40000011600 */
[----:B------:R-:W-:Y:S02]  /*1480*/  R2UR UR9, R12 ;  /* 0x000000000c0972ca */ /* 0x000fe400000e0000 */
[----:B------:R-:W-:-:S04]  /*1490*/  LOP3.LUT R0, R0, 0x3fff, RZ, 0xc0, !PT ;  /* 0x00003fff00007812 */ /* 0x000fc800078ec0ff */
[----:B-1----:R-:W-:-:S05]  /*14a0*/  LOP3.LUT R13, R0, 0x10000, RZ, 0xfc, !PT ;  /* 0x00010000000d7812 */ /* 0x002fca00078efcff */
[----:B------:R-:W-:Y:S02]  /*14b0*/  IMAD R13, R4, 0x400, R13 ;  /* 0x00000400040d7824 */ /* 0x000fe400078e020d */
[----:B------:R-:W-:-:S03]  /*14c0*/  USHF.R.U32.HI UR4, URZ, 0x4, UR9 ;  /* 0x000000043f047899 */ /* 0x000fc60008011609 */
[----:B------:R-:W-:Y:S01]  /*14d0*/  R2UR UR8, R13 ;  /* 0x000000000d0872ca */ /* 0x000fe200000e0000 */
[----:B------:R-:W-:Y:S01]  /*14e0*/  ULOP3.LUT UR4, UR4, 0x3fff, URZ, 0xc0, !UPT ;  /* 0x00003fff04047892 */ /* 0x000fe2000f8ec03f */
[----:B------:R-:W-:-:S03]  /*14f0*/  IMAD R13, R4, 0x20, R225 ;  /* 0x00000020040d7824 */ /* 0x000fc600078e02e1 */
[----:B------:R-:W-:Y:S01]  /*1500*/  ULOP3.LUT UR10, UR4, 0x10000, URZ, 0xfc, !UPT ;  /* 0x00010000040a7892 */ /* 0x000fe2000f8efc3f */
[----:B------:R-:W-:-:S04]  /*1510*/  IMAD.SHL.U32 R13, R13, 0x2, RZ ;  /* 0x000000020d0d7824 */ /* 0x000fc800078e00ff */
[----:B------:R-:W-:Y:S02]  /*1520*/  IMAD R12, R13, 0x4, R16 ;  /* 0x000000040d0c7824 */ /* 0x000fe400078e0210 */
[----:B------:R-:W-:Y:S01]  /*1530*/  UMOV UR4, UR10 ;  /* 0x0000000a00047c82 */ /* 0x000fe20008000000 */
[----:B------:R-:W-:Y:S02]  /*1540*/  UMOV UR6, UR8 ;  /* 0x0000000800067c82 */ /* 0x000fe40008000000 */
[----:B------:R-:W-:Y:S01]  /*1550*/  HGMMA.64x64x16.F32 R184, gdesc[UR4], RZ, !UPT, gsb0 ;  /* 0x00e0000004b879f0 */ /* 0x000fe2000c0008ff */
[----:B------:R-:W-:Y:S02]  /*1560*/  UIADD3 UR4, UR10, 0x2, URZ ;  /* 0x000000020a047890 */ /* 0x000fe4000fffe03f */
[----:B------:R-:W-:Y:S01]  /*1570*/  UIADD3 UR6, UR8, 0x2, URZ ;  /* 0x0000000208067890 */ /* 0x000fe2000fffe03f */
[----:B------:R-:W-:Y:S01]  /*1580*/  UMOV UR5, 0x40000040 ;  /* 0x4000004000057882 */ /* 0x000fe20000000000 */
[----:B------:R-:W-:Y:S01]  /*1590*/  UMOV UR7, 0x40000040 ;  /* 0x4000004000077882 */ /* 0x000fe20000000000 */
[----:B------:R-:W-:-:S02]  /*15a0*/  WARPGROUP.DEPBAR.LE gsb0, 0x0 ;  /* 0x00008000000079c5 */ /* 0x000fc40000010000 */
[----:B------:R-:W-:-:S06]  /*15b0*/  WARPGROUP.ARRIVE ;  /* 0x00000000000079c5 */ /* 0x000fcc0000000000 */
[----:B------:R-:W-:Y:S01]  /*15c0*/  HGMMA.64x64x16.F32 R184, gdesc[UR4], R184, gsb0 ;  /* 0x00e0000004b879f0 */ /* 0x000fe200080008b8 */
[----:B------:R-:W-:Y:S02]  /*15d0*/  UIADD3 UR4, UR10, 0x4, URZ ;  /* 0x000000040a047890 */ /* 0x000fe4000fffe03f */
[----:B------:R-:W-:Y:S01]  /*15e0*/  UIADD3 UR6, UR8, 0x4, URZ ;  /* 0x0000000408067890 */ /* 0x000fe2000fffe03f */
[----:B------:R-:W-:Y:S01]  /*15f0*/  UMOV UR5, 0x40000040 ;  /* 0x4000004000057882 */ /* 0x000fe20000000000 */
[----:B------:R-:W-:Y:S01]  /*1600*/  UMOV UR7, 0x40000040 ;  /* 0x4000004000077882 */ /* 0x000fe20000000000 */
[----:B------:R-:W-:Y:S02]  /*1610*/  WARPGROUP.DEPBAR.LE gsb0, 0x0 ;  /* 0x00008000000079c5 */ /* 0x000fe40000010000 */
        /* <DEDUP_REMOVED lines=36> */
[----:B------:R-:W-:Y:S03]  /*1860*/  HGMMA.64x64x16.F32 R184, gdesc[UR4], R184, gsb0 ;  /* 0x00e0000004b879f0 */ /* 0x000fe600080008b8 */
[----:B------:R-:W-:Y:S02]  /*1870*/  WARPGROUP.DEPBAR.LE gsb0, 0x0 ;  /* 0x00008000000079c5 */ /* 0x000fe40000010000 */
[----:B------:R1:W4:Y:S04]  /*1880*/  LDS.64 R18, [R12+0x28000] ;  /* 0x028000000c127984 */ /* 0x0003280000000a00 */
[----:B------:R1:W5:Y:S04]  /*1890*/  LDS.64 R220, [R12+0x28020] ;  /* 0x028020000cdc7984 */ /* 0x0003680000000a00 */
[----:B------:R1:W1:Y:S04]  /*18a0*/  LDS.64 R218, [R12+0x28040] ;  /* 0x028040000cda7984 */ /* 0x0002680000000a00 */
[----:B------:R1:W1:Y:S04]  /*18b0*/  LDS.64 R14, [R12+0x28060] ;  /* 0x028060000c0e7984 */ /* 0x0002680000000a00 */
[----:B------:R1:W1:Y:S04]  /*18c0*/  LDS.64 R20, [R12+0x28080] ;  /* 0x028080000c147984 */ /* 0x0002680000000a00 */
[----:B------:R1:W1:Y:S04]  /*18d0*/  LDS.64 R22, [R12+0x280a0] ;  /* 0x0280a0000c167984 */ /* 0x0002680000000a00 */
[----:B------:R1:W1:Y:S04]  /*18e0*/  LDS.64 R216, [R12+0x280c0] ;  /* 0x0280c0000cd87984 */ /* 0x0002680000000a00 */
[----:B------:R1:W1:Y:S01]  /*18f0*/  LDS.64 R222, [R12+0x280e0] ;  /* 0x0280e0000cde7984 */ /* 0x0002620000000a00 */
[----:B------:R-:W-:Y:S05]  /*1900*/  @!P0 BRA `(.L_x_20) ;  /* 0x0000000000048947 */ /* 0x000fea0003800000 */
[----:B------:R-:W-:Y:S01]  /*1910*/  BPT.TRAP 0x1 ;  /* 0x000000040000795c */ /* 0x000fe20000300000 */
.L_x_20:
[----:B------:R1:W1:Y:S01]  /*1920*/  SYNCS.PHASECHK.TRANS64.TRYWAIT P1, [R2+URZ+0x30830], R17 ;  /* 0x03083011020075a7 */ /* 0x000262000802017f */
[----:B------:R-:W-:Y:S05]  /*1930*/  @!P0 BRA `(.L_x_21) ;  /* 0x0000000000048947 */ /* 0x000fea0003800000 */
[----:B------:R-:W-:Y:S01]  /*1940*/  BPT.TRAP 0x1 ;  /* 0x000000040000795c */ /* 0x000fe20000300000 */
.L_x_21:
[----:B------:R-:W-:-:S05]  /*1950*/  VIADD R13, R16, 0x20000 ;  /* 0x00020000100d7836 */ /* 0x000fca0000000000 */
[----:B------:R-:W-:-:S04]  /*1960*/  SHF.R.U32.HI R13, RZ, 0x4, R13 ;  /* 0x00000004ff0d7819 */ /* 0x000fc8000001160d */
[----:B------:R-:W-:-:S04]  /*1970*/  LOP3.LUT R13, R13, 0x3fff, RZ, 0xc0, !PT ;  /* 0x00003fff0d0d7812 */ /* 0x000fc800078ec0ff */
[----:B------:R-:W-:Y:S01]  /*1980*/  LOP3.LUT R153, R13, 0x10000, RZ, 0xfc, !PT ;  /* 0x000100000d997812 */ /* 0x000fe200078efcff */
[----:B-1----:R-:W-:Y:S06]  /*1990*/  @P1 BRA `(.L_x_22) ;  /* 0x0000000000081947 */ /* 0x002fec0003800000 */
[----:B------:R-:W1:Y:S02]  /*19a0*/  SYNCS.PHASECHK.TRANS64.TRYWAIT P1, [R2+URZ+0x30830], R17 ;  /* 0x03083011020075a7 */ /* 0x000e64000802017f */
[----:B-1----:R-:W-:Y:S05]  /*19b0*/  @!P1 BRA `(.L_x_23) ;  /* 0x0000005c00d49947 */ /* 0x002fea0003800000 */
.L_x_22:
[----:B------:R-:W-:Y:S01]  /*19c0*/  UIADD3 UR9, UR9, 0x8000, URZ ;  /* 0x0000800009097890 */ /* 0x000fe2000fffe03f */
[----:B------:R-:W-:Y:S01]  /*19d0*/  IMAD R153, R4, 0x400, R153 ;  /* 0x0000040004997824 */ /* 0x000fe200078e0299 */
[----:B------:R-:W-:Y:S01]  /*19e0*/  UMOV UR7, 0x40000040 ;  /* 0x4000004000077882 */ /* 0x000fe20000000000 */
[----:B------:R-:W-:Y:S01]  /*19f0*/  UMOV UR5, 0x40000040 ;  /* 0x4000004000057882 */ /* 0x000fe20000000000 */
[----:B------:R-:W-:Y:S01]  /*1a00*/  USHF.R.U32.HI UR9, URZ, 0x4, UR9 ;  /* 0x000000043f097899 */ /* 0x000fe20008011609 */
[----:B------:R-:W-:Y:S01]  /*1a10*/  ISETP.GT.AND P2, PT, R9, RZ, PT ;  /* 0x000000ff0900720c */ /* 0x000fe20003f44270 */
[----:B------:R-:W-:Y:S01]  /*1a20*/  ULDC UR10, c[0x0][0x75c] ;  /* 0x0001d700000a7ab9 */ /* 0x000fe20000000800 */
[----:B------:R-:W-:Y:S01]  /*1a30*/  R2UR UR8, R153 ;  /* 0x00000000990872ca */ /* 0x000fe200000e0000 */
[----:B------:R-:W-:Y:S01]  /*1a40*/  ULOP3.LUT UR9, UR9, 0x3fff, URZ, 0xc0, !UPT ;  /* 0x00003fff09097892 */ /* 0x000fe2000f8ec03f */
[----:B------:R-:W-:Y:S01]  /*1a50*/  WARPGROUP.ARRIVE ;  /* 0x00000000000079c5 */ /* 0x000fe20000000000 */
[----:B--23--:R-:W-:Y:S01]  /*1a60*/  FMUL.FTZ R17, R184, UR10 ;  /* 0x0000000ab8117c20 */ /* 0x00cfe20008410000 */
[----:B------:R-:W-:Y:S01]  /*1a70*/  FMUL.FTZ R184, R185, UR10 ;  /* 0x0000000ab9b87c20 */ /* 0x000fe20008410000 */
[----:B------:R-:W-:Y:S01]  /*1a80*/  ULOP3.LUT UR9, UR9, 0x10000, URZ, 0xfc, !UPT ;  /* 0x0001000009097892 */ /* 0x000fe2000f8efc3f */
[----:B------:R-:W-:Y:S01]  /*1a90*/  FMUL.FTZ R185, R186, UR10 ;  /* 0x0000000abab97c20 */ /* 0x000fe20008410000 */
[----:B------:R-:W-:Y:S01]  /*1aa0*/  FMUL.FTZ R186, R187, UR10 ;  /* 0x0000000abbba7c20 */ /* 0x000fe20008410000 */
[----:B------:R-:W-:Y:S01]  /*1ab0*/  FMUL.FTZ R187, R188, UR10 ;  /* 0x0000000abcbb7c20 */ /* 0x000fe20008410000 */
[----:B------:R-:W1:Y:S01]  /*1ac0*/  MUFU.TANH R17, R17 ;  /* 0x0000001100117308 */ /* 0x000e620000002400 */
[----:B------:R-:W-:Y:S01]  /*1ad0*/  FMUL.FTZ R224, R189, UR10 ;  /* 0x0000000abde07c20 */ /* 0x000fe20008410000 */
[----:B------:R-:W-:Y:S01]  /*1ae0*/  LOP3.LUT R227, R13, 0x2000000, RZ, 0xfc, !PT ;  /* 0x020000000de37812 */ /* 0x000fe200078efcff */
[----:B------:R-:W-:Y:S01]  /*1af0*/  UMOV UR4, UR9 ;  /* 0x0000000900047c82 */ /* 0x000fe20008000000 */
[----:B------:R-:W-:Y:S01]  /*1b00*/  UMOV UR6, UR8 ;  /* 0x0000000800067c82 */ /* 0x000fe20008000000 */
[----:B------:R-:W-:Y:S01]  /*1b10*/  ISETP.GT.AND P1, PT, R9, 0x8, PT ;  /* 0x000000080900780c */ /* 0x000fe20003f24270 */
[----:B------:R-:W-:Y:S01]  /*1b20*/  HGMMA.64x64x16.F32 R152, gdesc[UR4], RZ, !UPT, gsb0 ;  /* 0x00e00000049879f0 */ /* 0x000fe2000c0008ff */
[----:B------:R-:W-:Y:S01]  /*1b30*/  UIADD3 UR6, UR8, 0x2, URZ ;  /* 0x0000000208067890 */ /* 0x000fe2000fffe03f */
[----:B------:R-:W2:Y:S01]  /*1b40*/  MUFU.TANH R185, R185 ;  /* 0x000000b900b97308 */ /* 0x000ea20000002400 */
[----:B------:R-:W-:Y:S01]  /*1b50*/  UIADD3 UR4, UR9, 0x2, URZ ;  /* 0x0000000209047890 */ /* 0x000fe2000fffe03f */
[----:B------:R-:W-:Y:S01]  /*1b60*/  IMAD R227, R4, 0x400, R227 ;  /* 0x0000040004e37824 */ /* 0x000fe200078e02e3 */
[----:B------:R-:W-:Y:S01]  /*1b70*/  UMOV UR7, 0x40000040 ;  /* 0x4000004000077882 */ /* 0x000fe20000000000 */
[----:B------:R-:W-:Y:S01]  /*1b80*/  UMOV UR5, 0x40000040 ;  /* 0x4000004000057882 */ /* 0x000fe20000000000 */
[----:B------:R-:W-:Y:S01]  /*1b90*/  FMUL.FTZ R190, R190, UR10 ;  /* 0x0000000abebe7c20 */ /* 0x000fe20008410000 */
[----:B------:R-:W-:Y:S01]  /*1ba0*/  FMUL.FTZ R191, R191, UR10 ;  /* 0x0000000abfbf7c20 */ /* 0x000fe20008410000 */
[----:B------:R-:W-:Y:S01]  /*1bb0*/  FMUL.FTZ R192, R192, UR10 ;  /* 0x0000000ac0c07c20 */ /* 0x000fe20008410000 */
[----:B------:R-:W-:Y:S01]  /*1bc0*/  MUFU.TANH R184, R184 ;  /* 0x000000b800b87308 */ /* 0x000fe20000002400 */
[C---:B-1----:R-:W-:Y:S01]  /*1bd0*/  FSEL R13, R17.reuse, -INF , P2 ;  /* 0xff800000110d7808 */ /* 0x042fe20001000000 */
[----:B------:R-:W-:Y:S01]  /*1be0*/  FFMA.FTZ R17, -R17, R17, 1 ;  /* 0x3f80000011117423 */ /* 0x000fe20000010111 */
[----:B------:R-:W-:Y:S01]  /*1bf0*/  FMUL.FTZ R194, R194, UR10 ;  /* 0x0000000ac2c27c20 */ /* 0x000fe20008410000 */
[----:B------:R-:W-:Y:S01]  /*1c00*/  FMUL.FTZ R193, R193, UR10 ;  /* 0x0000000ac1c17c20 */ /* 0x000fe20008410000 */
[----:B------:R-:W-:Y:S01]  /*1c10*/  FMUL.FTZ R195, R195, UR10 ;  /* 0x0000000ac3c37c20 */ /* 0x000fe20008410000 */
[----:B------:R-:W-:Y:S01]  /*1c20*/  FMUL.FTZ R196, R196, UR10 ;  /* 0x0000000ac4c47c20 */ /* 0x000fe20008410000 */
[----:B------:R-:W-:Y:S01]  /*1c30*/  FMUL.FTZ R198, R198, UR10 ;  /* 0x0000000ac6c67c20 */ /* 0x000fe20008410000 */
[----:B------:R-:W-:Y:S01]  /*1c40*/  MUFU.TANH R186, R186 ;  /* 0x000000ba00ba7308 */ /* 0x000fe20000002400 */
[----:B--2---:R-:W-:Y:S01]  /*1c50*/  FSEL R229, R185, -INF , P1 ;  /* 0xff800000b9e57808 */ /* 0x004fe20000800000 */
[----:B------:R-:W-:Y:S01]  /*1c60*/  FMUL.FTZ R197, R197, UR10 ;  /* 0x0000000ac5c57c20 */ /* 0x000fe20008410000 */
[----:B------:R-:W-:Y:S01]  /*1c70*/  FMUL.FTZ R199, R199, UR10 ;  /* 0x0000000ac7c77c20 */ /* 0x000fe20008410000 */
[----:B------:R-:W-:Y:S01]  /*1c80*/  FMUL.FTZ R200, R200, UR10 ;  /* 0x0000000ac8c87c20 */ /* 0x000fe20008410000 */
[----:B------:R-:W-:Y:S01]  /*1c90*/  FMUL.FTZ R201, R201, UR10 ;  /* 0x0000000ac9c97c20 */ /* 0x000fe20008410000 */
[----:B------:R-:W-:Y:S01]  /*1ca0*/  FMUL.FTZ R204, R204, UR10 ;  /* 0x0000000acccc7c20 */ /* 0x000fe20008410000 */
[----:B------:R-:W-:Y:S01]  /*1cb0*/  FMUL.FTZ R206, R206, UR10 ;  /* 0x0000000acece7c20 */ /* 0x000fe20008410000 */
[----:B------:R-:W-:Y:S01]  /*1cc0*/  MUFU.TANH R187, R187 ;  /* 0x000000bb00bb7308 */ /* 0x000fe20000002400 */
[----:B------:R-:W-:Y:S01]  /*1cd0*/  FMUL.FTZ R205, R205, UR10 ;  /* 0x0000000acdcd7c20 */ /* 0x000fe20008410000 */
        /* <DEDUP_REMOVED lines=8> */
[----:B------:R-:W-:-:S06]  /*1d60*/  FFMA.FTZ R185, -R185, R185, 1 ;  /* 0x3f800000b9b97423 */ /* 0x000fcc00000101b9 */
[----:B------:R-:W-:Y:S08]  /*1d70*/  MUFU.TANH R224, R224 ;  /* 0x000000e000e07308 */ /* 0x000ff00000002400 */
[----:B------:R-:W-:Y:S08]  /*1d80*/  MUFU.TANH R191, R191 ;  /* 0x000000bf00bf7308 */ /* 0x000ff00000002400 */
[----:B------:R-:W-:Y:S08]  /*1d90*/  MUFU.TANH R192, R192 ;  /* 0x000000c000c07308 */ /* 0x000ff00000002400 */
[----:B------:R-:W-:Y:S08]  /*1da0*/  MUFU.TANH R194, R194 ;  /* 0x000000c200c27308 */ /* 0x000ff00000002400 */
[----:B------:R-:W-:Y:S01]  /*1db0*/  MUFU.TANH R193, R193 ;  /* 0x000000c100c17308 */ /* 0x000fe20000002400 */
[----:B------:R-:W-:-:S02]  /*1dc0*/  WARPGROUP.DEPBAR.LE gsb0, 0x0 ;  /* 0x00008000000079c5 */ /* 0x000fc40000010000 */
[----:B------:R-:W-:-:S05]  /*1dd0*/  WARPGROUP.ARRIVE ;  /* 0x00000000000079c5 */ /* 0x000fca0000000000 */
[----:B------:R-:W-:Y:S01]  /*1de0*/  MUFU.TANH R195, R195 ;  /* 0x000000c300c37308 */ /* 0x000fe20000002400 */
[----:B------:R-:W-:Y:S01]  /*1df0*/  HGMMA.64x64x16.F32 R152, gdesc[UR4], R152, gsb0 ;  /* 0x00e00000049879f0 */ /* 0x000fe20008000898 */
[----:B------:R-:W-:Y:S02]  /*1e00*/  UIADD3 UR6, UR8, 0x4, URZ ;  /* 0x0000000408067890 */ /* 0x000fe4000fffe03f */
[----:B------:R-:W-:Y:S01]  /*1e10*/  UIADD3 UR4, UR9, 0x4, URZ ;  /* 0x0000000409047890 */ /* 0x000fe2000fffe03f */
[----:B------:R-:W-:Y:S01]  /*1e20*/  UMOV UR7, 0x40000040 ;  /* 0x4000004000077882 */ /* 0x000fe20000000000 */
[----:B------:R-:W-:Y:S02]  /*1e30*/  UMOV UR5, 0x40000040 ;  /* 0x4000004000057882 */ /* 0x000fe40000000000 */
[----:B------:R-:W-:Y:S08]  /*1e40*/  MUFU.TANH R196, R196 ;  /* 0x000000c400c47308 */ /* 0x000ff00000002400 */
[----:B------:R-:W-:Y:S08]  /*1e50*/  MUFU.TANH R198, R198 ;  /* 0x000000c600c67308 */ /* 0x000ff00000002400 */
[----:B------:R-:W-:Y:S08]  /*1e60*/  MUFU.TANH R197, R197 ;  /* 0x000000c500c57308 */ /* 0x000ff00000002400 */
[----:B------:R-:W-:Y:S08]  /*1e70*/  MUFU.TANH R199, R199 ;  /* 0x000000c700c77308 */ /* 0x000ff00000002400 */
        /* <DEDUP_REMOVED lines=10> */
[----:B------:R-:W-:-:S04]  /*1f20*/  UIADD3 UR4, UR9, 0x6, URZ ;  /* 0x0000000609047890 */ /* 0x000fc8000fffe03f */
[----:B------:R-:W-:Y:S01]  /*1f30*/  MUFU.TANH R208, R208 ;  /* 0x000000d000d07308 */ /* 0x000fe20000002400 */
[----:B------:R-:W-:Y:S01]  /*1f40*/  UMOV UR7, 0x40000040 ;  /* 0x4000004000077882 */ /* 0x000fe20000000000 */
[----:B------:R-:W-:-:S06]  /*1f50*/  UMOV UR5, 0x40000040 ;  /* 0x4000004000057882 */ /* 0x000fcc0000000000 */
[----:B------:R-:W-:Y:S08]  /*1f60*/  MUFU.TANH R210, R210 ;  /* 0x000000d200d27308 */ /* 0x000ff00000002400 */
[----:B------:R-:W-:Y:S08]  /*1f70*/  MUFU.TANH R211, R211 ;  /* 0x000000d300d37308 */ /* 0x000ff00000002400 */
[----:B------:R-:W-:Y:S08]  /*1f80*/  MUFU.TANH R212, R212 ;  /* 0x000000d400d47308 */ /* 0x000ff00000002400 */
[----:B------:R-:W-:Y:S08]  /*1f90*/  MUFU.TANH R213, R213 ;  /* 0x000000d500d57308 */ /* 0x000ff00000002400 */
[----:B------:R-:W-:Y:S01]  /*1fa0*/  MUFU.TANH R215, R215 ;  /* 0x000000d700d77308 */ /* 0x000fe20000002400 */
        /* <DEDUP_REMOVED lines=31> */
[----:B------:R-:W-:Y:S01]  /*21a0*/  ULDC UR5, c[0x0][0x744] ;  /* 0x0001d10000057ab9 */ /* 0x000fe20000000800 */
[----:B------:R-:W-:Y:S01]  /*21b0*/  R2UR UR4, R227 ;  /* 0x00000000e30472ca */ /* 0x000fe200000e0000 */
[----:B----4-:R-:W-:Y:S01]  /*21c0*/  FFMA.FTZ R13, R13, UR5, -R18 ;  /* 0x000000050d0d7c23 */ /* 0x010fe20008010812 */
[----:B------:R-:W-:-:S05]  /*21d0*/  UMOV UR7, 0x40000040 ;  /* 0x4000004000077882 */ /* 0x000fca0000000000 */
[----:B------:R-:W1:Y:S06]  /*21e0*/  MUFU.EX2 R13, R13 ;  /* 0x0000000d000d7308 */ /* 0x000e6c0000000800 */
[----:B------:R-:W-:Y:S01]  /*21f0*/  UMOV UR6, UR4 ;  /* 0x0000000400067c82 */ /* 0x000fe20008000000 */
[----:B------:R-:W-:Y:S02]  /*2200*/  WARPGROUP.DEPBAR.LE gsb0, 0x0 ;  /* 0x00008000000079c5 */ /* 0x000fe40000010000 */
[----:B------:R-:W2:Y:S02]  /*2210*/  LDS.64 R188, [R12+0x28200] ;  /* 0x028200000cbc7984 */ /* 0x000ea40000000a00 */
[----:B--2---:R-:W-:Y:S01]  /*2220*/  FADD.FTZ R228, R152, -R188 ;  /* 0x800000bc98e47221 */ /* 0x004fe20000010000 */
[----:B------:R-:W-:Y:S01]  /*2230*/  FFMA.FTZ R152, R229, UR5, -R18 ;  /* 0x00000005e5987c23 */ /* 0x000fe20008010812 */
[----:B------:R-:W-:Y:S01]  /*2240*/  FADD.FTZ R227, R154, -R188 ;  /* 0x800000bc9ae37221 */ /* 0x000fe20000010000 */
[--C-:B------:R-:W-:Y:S01]  /*2250*/  FADD.FTZ R154, R155, -R189.reuse ;  /* 0x800000bd9b9a7221 */ /* 0x100fe20000010000 */
[----:B-1----:R-:W-:Y:S01]  /*2260*/  FMUL.FTZ R18, R13, R228 ;  /* 0x000000e40d127220 */ /* 0x002fe20000410000 */
[----:B------:R-:W-:Y:S01]  /*2270*/  FADD.FTZ R228, R153, -R189 ;  /* 0x800000bd99e47221 */ /* 0x000fe20000010000 */
[----:B------:R-:W-:Y:S01]  /*2280*/  FMUL.FTZ R188, R202, UR10 ;  /* 0x0000000acabc7c20 */ /* 0x000fe20008410000 */
[----:B------:R-:W1:Y:S01]  /*2290*/  MUFU.EX2 R152, R152 ;  /* 0x0000009800987308 */ /* 0x000e620000000800 */
[----:B------:R-:W-:Y:S01]  /*22a0*/  FMUL.FTZ R189, R17, R18 ;  /* 0x0000001211bd7220 */ /* 0x000fe20000410000 */
[C---:B------:R-:W-:Y:S01]  /*22b0*/  FSEL R18, R184.reuse, -INF , P2 ;  /* 0xff800000b8127808 */ /* 0x040fe20001000000 */
[----:B------:R-:W-:Y:S01]  /*22c0*/  FFMA.FTZ R184, -R184, R184, 1 ;  /* 0x3f800000b8b87423 */ /* 0x000fe200000101b8 */
[----:B------:R-:W-:Y:S01]  /*22d0*/  FMUL.FTZ R202, R203, UR10 ;  /* 0x0000000acbca7c20 */ /* 0x000fe20008410000 */
[----:B------:R-:W-:-:S02]  /*22e0*/  FFMA.FTZ R203, -R190, R190, 1 ;  /* 0x3f800000becb7423 */ /* 0x000fc400000101be */
[--C-:B------:R-:W-:Y:S01]  /*22f0*/  FFMA.FTZ R17, R18, UR5, -R19.reuse ;  /* 0x0000000512117c23 */ /* 0x100fe20008010813 */
[C---:B------:R-:W-:Y:S01]  /*2300*/  FSEL R18, R186.reuse, -INF , P1 ;  /* 0xff800000ba127808 */ /* 0x040fe20000800000 */
[----:B------:R-:W-:Y:S01]  /*2310*/  FFMA.FTZ R186, -R186, R186, 1 ;  /* 0x3f800000baba7423 */ /* 0x000fe200000101ba */
[----:B------:R-:W-:Y:S03]  /*2320*/  MUFU.TANH R188, R188 ;  /* 0x000000bc00bc7308 */ /* 0x000fe60000002400 */
[----:B------:R-:W-:Y:S02]  /*2330*/  FFMA.FTZ R153, R18, UR5, -R19 ;  /* 0x0000000512997c23 */ /* 0x000fe40008010813 */
[----:B------:R-:W2:Y:S01]  /*2340*/  LDS.64 R18, [R12+0x28220] ;  /* 0x028220000c127984 */ /* 0x000ea20000000a00 */
[----:B-1----:R-:W-:Y:S02]  /*2350*/  FMUL.FTZ R230, R152, R227 ;  /* 0x000000e398e67220 */ /* 0x002fe40000410000 */
[----:B------:R-:W1:Y:S02]  /*2360*/  MUFU.EX2 R17, R17 ;  /* 0x0000001100117308 */ /* 0x000e640000000800 */
[----:B------:R-:W-:-:S06]  /*2370*/  FMUL.FTZ R185, R185, R230 ;  /* 0x000000e6b9b97220 */ /* 0x000fcc0000410000 */
[----:B------:R-:W3:Y:S08]  /*2380*/  MUFU.EX2 R153, R153 ;  /* 0x0000009900997308 */ /* 0x000ef00000000800 */
[----:B------:R-:W-:Y:S01]  /*2390*/  MUFU.TANH R202, R202 ;  /* 0x000000ca00ca7308 */ /* 0x000fe20000002400 */
[----:B-1----:R-:W-:-:S04]  /*23a0*/  FMUL.FTZ R155, R17, R228 ;  /* 0x000000e4119b7220 */ /* 0x002fc80000410000 */
[----:B------:R-:W-:Y:S01]  /*23b0*/  FMUL.FTZ R184, R184, R155 ;  /* 0x0000009bb8b87220 */ /* 0x000fe20000410000 */
[----:B---3--:R-:W-:-:S04]  /*23c0*/  FMUL.FTZ R155, R153, R154 ;  /* 0x0000009a999b7220 */ /* 0x008fc80000410000 */
[----:B------:R-:W-:Y:S01]  /*23d0*/  F2FP.F16.F32.PACK_AB R184, R184, R189 ;  /* 0x000000bdb8b8723e */ /* 0x000fe200000000ff */
[----:B------:R-:W-:Y:S01]  /*23e0*/  FMUL.FTZ R186, R186, R155 ;  /* 0x0000009bbaba7220 */ /* 0x000fe20000410000 */
[C---:B------:R-:W-:Y:S01]  /*23f0*/  FSEL R155, R187.reuse, -INF , P2 ;  /* 0xff800000bb9b7808 */ /* 0x040fe20001000000 */
[----:B------:R-:W-:-:S03]  /*2400*/  FFMA.FTZ R187, -R187, R187, 1 ;  /* 0x3f800000bbbb7423 */ /* 0x000fc600000101bb */
[----:B------:R-:W-:Y:S01]  /*2410*/  F2FP.F16.F32.PACK_AB R185, R186, R185 ;  /* 0x000000b9bab9723e */ /* 0x000fe200000000ff */
[----:B-----5:R-:W-:Y:S01]  /*2420*/  FFMA.FTZ R154, R155, UR5, -R220 ;  /* 0x000000059b9a7c23 */ /* 0x020fe200080108dc */
[----:B------:R-:W-:Y:S01]  /*2430*/  FSEL R155, R190, -INF , P1 ;  /* 0xff800000be9b7808 */ /* 0x000fe20000800000 */
[----:B--2---:R-:W-:-:S04]  /*2440*/  FADD.FTZ R157, R157, -R19 ;  /* 0x800000139d9d7221 */ /* 0x004fc80000010000 */
[----:B------:R-:W-:Y:S01]  /*2450*/  FFMA.FTZ R227, R155, UR5, -R220 ;  /* 0x000000059be37c23 */ /* 0x000fe200080108dc */
[--C-:B------:R-:W-:Y:S01]  /*2460*/  FADD.FTZ R155, R156, -R18.reuse ;  /* 0x800000129c9b7221 */ /* 0x100fe20000010000 */
[----:B------:R-:W-:Y:S01]  /*2470*/  FADD.FTZ R220, R158, -R18 ;  /* 0x800000129edc7221 */ /* 0x000fe20000010000 */
[C---:B------:R-:W-:Y:S01]  /*2480*/  FSEL R18, R224.reuse, -INF , P2 ;  /* 0xff800000e0127808 */ /* 0x040fe20001000000 */
[----:B------:R-:W1:Y:S01]  /*2490*/  MUFU.EX2 R154, R154 ;  /* 0x0000009a009a7308 */ /* 0x000e620000000800 */
[----:B------:R-:W-:Y:S01]  /*24a0*/  FSEL R158, R191, -INF , P1 ;  /* 0xff800000bf9e7808 */ /* 0x000fe20000800000 */
[----:B------:R-:W-:Y:S01]  /*24b0*/  FADD.FTZ R156, R159, -R19 ;  /* 0x800000139f9c7221 */ /* 0x000fe20000010000 */
[----:B------:R-:W-:Y:S01]  /*24c0*/  FFMA.FTZ R224, -R224, R224, 1 ;  /* 0x3f800000e0e07423 */ /* 0x000fe200000101e0 */
[--C-:B------:R-:W-:Y:S01]  /*24d0*/  FFMA.FTZ R228, R18, UR5, -R221.reuse ;  /* 0x0000000512e47c23 */ /* 0x100fe200080108dd */
[----:B------:R-:W-:Y:S01]  /*24e0*/  FFMA.FTZ R191, -R191, R191, 1 ;  /* 0x3f800000bfbf7423 */ /* 0x000fe200000101bf */
[----:B------:R-:W2:Y:S01]  /*24f0*/  LDS.64 R18, [R12+0x28240] ;  /* 0x028240000c127984 */ /* 0x000ea20000000a00 */
[----:B------:R-:W-:Y:S01]  /*2500*/  FFMA.FTZ R221, R158, UR5, -R221 ;  /* 0x000000059edd7c23 */ /* 0x000fe200080108dd */
[----:B------:R-:W3:Y:S08]  /*2510*/  MUFU.EX2 R159, R227 ;  /* 0x000000e3009f7308 */ /* 0x000ef00000000800 */
[----:B------:R-:W4:Y:S01]  /*2520*/  MUFU.EX2 R158, R228 ;  /* 0x000000e4009e7308 */ /* 0x000f220000000800 */
[----:B-1----:R-:W-:-:S04]  /*2530*/  FMUL.FTZ R190, R154, R155 ;  /* 0x0000009b9abe7220 */ /* 0x002fc80000410000 */
[----:B------:R-:W-:-:S03]  /*2540*/  FMUL.FTZ R190, R187, R190 ;  /* 0x000000bebbbe7220 */ /* 0x000fc60000410000 */
[----:B------:R-:W1:Y:S01]  /*2550*/  MUFU.EX2 R155, R221 ;  /* 0x000000dd009b7308 */ /* 0x000e620000000800 */
[----:B---3--:R-:W-:-:S04]  /*2560*/  FMUL.FTZ R220, R159, R220 ;  /* 0x000000dc9fdc7220 */ /* 0x008fc80000410000 */
[----:B------:R-:W-:Y:S01]  /*2570*/  FMUL.FTZ R187, R203, R220 ;  /* 0x000000dccbbb7220 */ /* 0x000fe20000410000 */
[----:B------:R-:W-:Y:S01]  /*2580*/  FMUL.FTZ R220, R209, UR10 ;  /* 0x0000000ad1dc7c20 */ /* 0x000fe20008410000 */
[C---:B----4-:R-:W-:Y:S01]  /*2590*/  FMUL.FTZ R157, R158.reuse, R157 ;  /* 0x0000009d9e9d7220 */ /* 0x050fe20000410000 */
[----:B------:R-:W-:-:S04]  /*25a0*/  F2FP.F16.F32.PACK_AB R158, R158, R154 ;  /* 0x0000009a9e9e723e */ /* 0x000fc800000000ff */
[----:B------:R-:W-:Y:S01]  /*25b0*/  MUFU.TANH R220, R220 ;  /* 0x000000dc00dc7308 */ /* 0x000fe20000002400 */
[----:B------:R-:W-:Y:S01]  /*25c0*/  FMUL.FTZ R209, R224, R157 ;  /* 0x0000009de0d17220 */ /* 0x000fe20000410000 */
[C---:B------:R-:W-:Y:S01]  /*25d0*/  FSEL R157, R192.reuse, -INF , P2 ;  /* 0xff800000c09d7808 */ /* 0x040fe20001000000 */
[----:B------:R-:W-:Y:S01]  /*25e0*/  FFMA.FTZ R192, -R192, R192, 1 ;  /* 0x3f800000c0c07423 */ /* 0x000fe200000101c0 */
[----:B-1----:R-:W-:Y:S02]  /*25f0*/  FMUL.FTZ R156, R155, R156 ;  /* 0x0000009c9b9c7220 */ /* 0x002fe40000410000 */
[----:B------:R-:W-:Y:S01]  /*2600*/  F2FP.F16.F32.PACK_AB R186, R209, R190 ;  /* 0x000000bed1ba723e */ /* 0x000fe200000000ff */
[----:B------:R-:W-:Y:S01]  /*2610*/  FFMA.FTZ R203, R157, UR5, -R218 ;  /* 0x000000059dcb7c23 */ /* 0x000fe200080108da */
[----:B------:R-:W-:Y:S01]  /*2620*/  FSEL R157, R194, -INF , P1 ;  /* 0xff800000c29d7808 */ /* 0x000fe20000800000 */
[----:B------:R-:W-:Y:S01]  /*2630*/  FMUL.FTZ R191, R191, R156 ;  /* 0x0000009cbfbf7220 */ /* 0x000fe20000410000 */
[--C-:B--2---:R-:W-:Y:S01]  /*2640*/  FADD.FTZ R224, R160, -R18.reuse ;  /* 0x80000012a0e07221 */ /* 0x104fe20000010000 */
[----:B------:R-:W-:Y:S01]  /*2650*/  FSEL R160, R193, -INF , P2 ;  /* 0xff800000c1a07808 */ /* 0x000fe20001000000 */
[----:B------:R-:W-:Y:S01]  /*2660*/  FADD.FTZ R221, R162, -R18 ;  /* 0x80000012a2dd7221 */ /* 0x000fe20000010000 */
[----:B------:R-:W-:Y:S01]  /*2670*/  FFMA.FTZ R218, R157, UR5, -R218 ;  /* 0x000000059dda7c23 */ /* 0x000fe200080108da */
[----:B------:R-:W1:Y:S01]  /*2680*/  MUFU.EX2 R203, R203 ;  /* 0x000000cb00cb7308 */ /* 0x000e620000000800 */
[----:B------:R-:W2:Y:S01]  /*2690*/  LDS.64 R156, [R12+0x28260] ;  /* 0x028260000c9c7984 */ /* 0x000ea20000000a00 */
[----:B------:R-:W-:Y:S01]  /*26a0*/  FFMA.FTZ R160, R160, UR5, -R219 ;  /* 0x00000005a0a07c23 */ /* 0x000fe200080108db */
[----:B------:R-:W-:Y:S01]  /*26b0*/  FSEL R162, R195, -INF , P1 ;  /* 0xff800000c3a27808 */ /* 0x000fe20000800000 */
[----:B------:R-:W-:Y:S01]  /*26c0*/  FADD.FTZ R161, R161, -R19 ;  /* 0x80000013a1a17221 */ /* 0x000fe20000010000 */
[----:B------:R-:W-:Y:S01]  /*26d0*/  FFMA.FTZ R194, -R194, R194, 1 ;  /* 0x3f800000c2c27423 */ /* 0x000fe200000101c2 */
[----:B------:R-:W-:Y:S01]  /*26e0*/  FFMA.FTZ R193, -R193, R193, 1 ;  /* 0x3f800000c1c17423 */ /* 0x000fe200000101c1 */
[----:B------:R-:W-:Y:S01]  /*26f0*/  FFMA.FTZ R195, -R195, R195, 1 ;  /* 0x3f800000c3c37423 */ /* 0x000fe200000101c3 */
[----:B------:R-:W3:Y:S01]  /*2700*/  MUFU.EX2 R160, R160 ;  /* 0x000000a000a07308 */ /* 0x000ee20000000800 */
[----:B------:R-:W-:Y:S01]  /*2710*/  FFMA.FTZ R162, R162, UR5, -R219 ;  /* 0x00000005a2a27c23 */ /* 0x000fe200080108db */
[----:B------:R-:W-:-:S02]  /*2720*/  F2FP.F16.F32.PACK_AB R187, R191, R187 ;  /* 0x000000bbbfbb723e */ /* 0x000fc400000000ff */
[----:B------:R-:W-:-:S04]  /*2730*/  F2FP.F16.F32.PACK_AB R159, R155, R159 ;  /* 0x0000009f9b9f723e */ /* 0x000fc800000000ff */
[----:B------:R3:W4:Y:S01]  /*2740*/  MUFU.EX2 R18, R218 ;  /* 0x000000da00127308 */ /* 0x0007220000000800 */
[----:B-1----:R-:W-:Y:S01]  /*2750*/  FMUL.FTZ R219, R203, R224 ;  /* 0x000000e0cbdb7220 */ /* 0x002fe20000410000 */
[----:B------:R-:W-:Y:S01]  /*2760*/  FADD.FTZ R224, R163, -R19 ;  /* 0x80000013a3e07221 */ /* 0x000fe20000010000 */
[----:B------:R-:W-:Y:S02]  /*2770*/  FSEL R163, R198, -INF , P1 ;  /* 0xff800000c6a37808 */ /* 0x000fe40000800000 */
[----:B------:R-:W-:-:S03]  /*2780*/  FMUL.FTZ R192, R192, R219 ;  /* 0x000000dbc0c07220 */ /* 0x000fc60000410000 */
[----:B------:R1:W-:Y:S01]  /*2790*/  MUFU.EX2 R19, R162 ;  /* 0x000000a200137308 */ /* 0x0003e20000000800 */
[----:B---3--:R-:W-:Y:S01]  /*27a0*/  FMUL.FTZ R218, R160, R161 ;  /* 0x000000a1a0da7220 */ /* 0x008fe20000410000 */
[----:B------:R-:W-:-:S03]  /*27b0*/  FSEL R161, R196, -INF , P2 ;  /* 0xff800000c4a17808 */ /* 0x000fc60001000000 */
[----:B------:R-:W-:Y:S02]  /*27c0*/  FMUL.FTZ R193, R193, R218 ;  /* 0x000000dac1c17220 */ /* 0x000fe40000410000 */
[--C-:B-1----:R-:W-:Y:S01]  /*27d0*/  FFMA.FTZ R162, R161, UR5, -R14.reuse ;  /* 0x00000005a1a27c23 */ /* 0x102fe2000801080e */
[----:B------:R-:W-:Y:S01]  /*27e0*/  FFMA.FTZ R161, R163, UR5, -R14 ;  /* 0x00000005a3a17c23 */ /* 0x000fe2000801080e */
[C---:B------:R-:W-:Y:S01]  /*27f0*/  FSEL R14, R197.reuse, -INF , P2 ;  /* 0xff800000c50e7808 */ /* 0x040fe20001000000 */
[----:B----4-:R-:W-:Y:S01]  /*2800*/  FMUL.FTZ R221, R18, R221 ;  /* 0x000000dd12dd7220 */ /* 0x010fe20000410000 */
[----:B------:R-:W-:Y:S02]  /*2810*/  FFMA.FTZ R197, -R197, R197, 1 ;  /* 0x3f800000c5c57423 */ /* 0x000fe400000101c5 */
[----:B------:R-:W1:Y:S01]  /*2820*/  MUFU.EX2 R162, R162 ;  /* 0x000000a200a27308 */ /* 0x000e620000000800 */
[----:B------:R-:W-:Y:S01]  /*2830*/  FFMA.FTZ R163, R14, UR5, -R15 ;  /* 0x000000050ea37c23 */ /* 0x000fe2000801080f */
[--C-:B--2---:R-:W-:Y:S01]  /*2840*/  FADD.FTZ R219, R164, -R156.reuse ;  /* 0x8000009ca4db7221 */ /* 0x104fe20000010000 */
[----:B------:R-:W-:Y:S01]  /*2850*/  FADD.FTZ R166, R166, -R156 ;  /* 0x8000009ca6a67221 */ /* 0x000fe20000010000 */
[----:B------:R-:W-:Y:S01]  /*2860*/  FSEL R156, R199, -INF , P1 ;  /* 0xff800000c79c7808 */ /* 0x000fe20000800000 */
[----:B------:R-:W-:Y:S01]  /*2870*/  FMUL.FTZ R194, R194, R221 ;  /* 0x000000ddc2c27220 */ /* 0x000fe20000410000 */
[----:B------:R-:W-:Y:S01]  /*2880*/  FADD.FTZ R221, R167, -R157 ;  /* 0x8000009da7dd7221 */ /* 0x000fe20000010000 */
[----:B------:R-:W-:Y:S01]  /*2890*/  FSEL R167, R188, -INF , P1 ;  /* 0xff800000bca77808 */ /* 0x000fe20000800000 */
[----:B------:R-:W2:Y:S01]  /*28a0*/  MUFU.EX2 R161, R161 ;  /* 0x000000a100a17308 */ /* 0x000ea20000000800 */
[----:B------:R-:W-:Y:S01]  /*28b0*/  FFMA.FTZ R164, R156, UR5, -R15 ;  /* 0x000000059ca47c23 */ /* 0x000fe2000801080f */
[----:B------:R-:W-:Y:S01]  /*28c0*/  FFMA.FTZ R156, -R196, R196, 1 ;  /* 0x3f800000c49c7423 */ /* 0x000fe200000101c4 */
[----:B------:R-:W3:Y:S01]  /*28d0*/  LDS.64 R14, [R12+0x28280] ;  /* 0x028280000c0e7984 */ /* 0x000ee20000000a00 */
[----:B------:R-:W-:Y:S01]  /*28e0*/  FADD.FTZ R196, R165, -R157 ;  /* 0x8000009da5c47221 */ /* 0x000fe20000010000 */
[----:B------:R-:W-:Y:S01]  /*28f0*/  FFMA.FTZ R157, -R198, R198, 1 ;  /* 0x3f800000c69d7423 */ /* 0x000fe200000101c6 */
[----:B------:R-:W-:Y:S01]  /*2900*/  FSEL R165, R200, -INF , P2 ;  /* 0xff800000c8a57808 */ /* 0x000fe20001000000 */
[----:B------:R-:W-:Y:S01]  /*2910*/  FMUL.FTZ R198, R214, UR10 ;  /* 0x0000000ad6c67c20 */ /* 0x000fe20008410000 */
[----:B------:R-:W4:Y:S01]  /*2920*/  MUFU.EX2 R163, R163 ;  /* 0x000000a300a37308 */ /* 0x000f220000000800 */
[----:B------:R-:W-:Y:S01]  /*2930*/  FFMA.FTZ R199, -R199, R199, 1 ;  /* 0x3f800000c7c77423 */ /* 0x000fe200000101c7 */
[----:B-1----:R-:W-:Y:S01]  /*2940*/  FMUL.FTZ R219, R162, R219 ;  /* 0x000000dba2db7220 */ /* 0x002fe20000410000 */
[----:B------:R-:W-:-:S03]  /*2950*/  FMUL.FTZ R224, R19, R224 ;  /* 0x000000e013e07220 */ /* 0x000fc60000410000 */
[----:B------:R-:W-:Y:S01]  /*2960*/  FMUL.FTZ R156, R156, R219 ;  /* 0x000000db9c9c7220 */ /* 0x000fe20000410000 */
[----:B------:R-:W-:Y:S01]  /*2970*/  FMUL.FTZ R195, R195, R224 ;  /* 0x000000e0c3c37220 */ /* 0x000fe20000410000 */
[----:B------:R-:W1:Y:S01]  /*2980*/  MUFU.EX2 R164, R164 ;  /* 0x000000a400a47308 */ /* 0x000e620000000800 */
[----:B--2---:R-:W-:-:S03]  /*2990*/  FMUL.FTZ R166, R161, R166 ;  /* 0x000000a6a1a67220 */ /* 0x004fc60000410000 */
[----:B------:R-:W-:Y:S01]  /*29a0*/  F2FP.F16.F32.PACK_AB R189, R195, R194 ;  /* 0x000000c2c3bd723e */ /* 0x000fe200000000ff */
[----:B------:R-:W-:Y:S01]  /*29b0*/  FMUL.FTZ R157, R157, R166 ;  /* 0x000000a69d9d7220 */ /* 0x000fe20000410000 */
[--C-:B------:R-:W-:Y:S01]  /*29c0*/  FFMA.FTZ R166, R165, UR5, -R20.reuse ;  /* 0x00000005a5a67c23 */ /* 0x100fe20008010814 */
[----:B------:R-:W-:Y:S01]  /*29d0*/  FFMA.FTZ R165, R167, UR5, -R20 ;  /* 0x00000005a7a57c23 */ /* 0x000fe20008010814 */
[----:B------:R-:W-:Y:S01]  /*29e0*/  MUFU.TANH R198, R198 ;  /* 0x000000c600c67308 */ /* 0x000fe20000002400 */
[C---:B----4-:R-:W-:Y:S01]  /*29f0*/  FMUL.FTZ R196, R163.reuse, R196 ;  /* 0x000000c4a3c47220 */ /* 0x050fe20000410000 */
[----:B------:R-:W-:-:S03]  /*2a00*/  F2FP.F16.F32.PACK_AB R154, R163, R162 ;  /* 0x000000a2a39a723e */ /* 0x000fc600000000ff */
[----:B------:R-:W-:-:S03]  /*2a10*/  FMUL.FTZ R197, R197, R196 ;  /* 0x000000c4c5c57220 */ /* 0x000fc60000410000 */
[----:B------:R2:W4:Y:S01]  /*2a20*/  MUFU.EX2 R20, R166 ;  /* 0x000000a600147308 */ /* 0x0005220000000800 */
[----:B-1----:R-:W-:Y:S01]  /*2a30*/  FMUL.FTZ R214, R164, R221 ;  /* 0x000000dda4d67220 */ /* 0x002fe20000410000 */
[----:B------:R-:W-:Y:S02]  /*2a40*/  F2FP.F16.F32.PACK_AB R190, R197, R156 ;  /* 0x0000009cc5be723e */ /* 0x000fe400000000ff */
[----:B------:R-:W-:Y:S01]  /*2a50*/  F2FP.F16.F32.PACK_AB R156, R17, R13 ;  /* 0x0000000d119c723e */ /* 0x000fe200000000ff */
[----:B------:R-:W-:Y:S01]  /*2a60*/  FMUL.FTZ R196, R199, R214 ;  /* 0x000000d6c7c47220 */ /* 0x000fe20000410000 */
[----:B------:R-:W-:Y:S01]  /*2a70*/  FFMA.FTZ R199, -R200, R200, 1 ;  /* 0x3f800000c8c77423 */ /* 0x000fe200000101c8 */
[----:B------:R-:W-:Y:S01]  /*2a80*/  FFMA.FTZ R214, -R188, R188, 1 ;  /* 0x3f800000bcd67423 */ /* 0x000fe200000101bc */
[----:B------:R-:W1:Y:S01]  /*2a90*/  MUFU.EX2 R165, R165 ;  /* 0x000000a500a57308 */ /* 0x000e620000000800 */
[C---:B--2---:R-:W-:Y:S01]  /*2aa0*/  FSEL R166, R202.reuse, -INF , P1 ;  /* 0xff800000caa67808 */ /* 0x044fe20000800000 */
[----:B------:R-:W-:Y:S01]  /*2ab0*/  FFMA.FTZ R202, -R202, R202, 1 ;  /* 0x3f800000caca7423 */ /* 0x000fe200000101ca */
[--C-:B---3--:R-:W-:Y:S01]  /*2ac0*/  FADD.FTZ R167, R168, -R14.reuse ;  /* 0x8000000ea8a77221 */ /* 0x108fe20000010000 */
[----:B------:R-:W-:Y:S01]  /*2ad0*/  FADD.FTZ R170, R170, -R14 ;  /* 0x8000000eaaaa7221 */ /* 0x000fe20000010000 */
[----:B------:R-:W-:Y:S01]  /*2ae0*/  FSEL R14, R201, -INF , P2 ;  /* 0xff800000c90e7808 */ /* 0x000fe20001000000 */
[--C-:B------:R-:W-:Y:S01]  /*2af0*/  FADD.FTZ R169, R169, -R15.reuse ;  /* 0x8000000fa9a97221 */ /* 0x100fe20000010000 */
[----:B------:R-:W-:Y:S01]  /*2b00*/  FADD.FTZ R171, R171, -R15 ;  /* 0x8000000fabab7221 */ /* 0x000fe20000010000 */
[--C-:B------:R-:W-:Y:S01]  /*2b10*/  FFMA.FTZ R166, R166, UR5, -R21.reuse ;  /* 0x00000005a6a67c23 */ /* 0x100fe20008010815 */
[----:B------:R-:W-:Y:S01]  /*2b20*/  FFMA.FTZ R201, -R201, R201, 1 ;  /* 0x3f800000c9c97423 */ /* 0x000fe200000101c9 */
[----:B------:R-:W-:Y:S01]  /*2b30*/  FFMA.FTZ R168, R14, UR5, -R21 ;  /* 0x000000050ea87c23 */ /* 0x000fe20008010815 */
[----:B----4-:R-:W-:Y:S01]  /*2b40*/  FMUL.FTZ R14, R20, R167 ;  /* 0x000000a7140e7220 */ /* 0x010fe20000410000 */
[C---:B------:R-:W-:Y:S01]  /*2b50*/  FSEL R21, R204.reuse, -INF , P2 ;  /* 0xff800000cc157808 */ /* 0x040fe20001000000 */
[----:B------:R-:W-:Y:S01]  /*2b60*/  FFMA.FTZ R204, -R204, R204, 1 ;  /* 0x3f800000cccc7423 */ /* 0x000fe200000101cc */
[----:B------:R-:W2:Y:S01]  /*2b70*/  MUFU.EX2 R166, R166 ;  /* 0x000000a600a67308 */ /* 0x000ea20000000800 */
[----:B------:R-:W-:Y:S01]  /*2b80*/  FMUL.FTZ R199, R199, R14 ;  /* 0x0000000ec7c77220 */ /* 0x000fe20000410000 */
[----:B------:R-:W-:Y:S01]  /*2b90*/  FSEL R200, R215, -INF , P1 ;  /* 0xff800000d7c87808 */ /* 0x000fe20000800000 */
[----:B------:R-:W3:Y:S01]  /*2ba0*/  LDS.64 R14, [R12+0x282a0] ;  /* 0x0282a0000c0e7984 */ /* 0x000ee20000000a00 */
[----:B-1----:R-:W-:Y:S01]  /*2bb0*/  FMUL.FTZ R167, R165, R170 ;  /* 0x000000aaa5a77220 */ /* 0x002fe20000410000 */
[----:B------:R-:W-:Y:S01]  /*2bc0*/  FFMA.FTZ R21, R21, UR5, -R22 ;  /* 0x0000000515157c23 */ /* 0x000fe20008010816 */
[----:B------:R-:W-:Y:S01]  /*2bd0*/  FFMA.FTZ R215, -R215, R215, 1 ;  /* 0x3f800000d7d77423 */ /* 0x000fe200000101d7 */
[----:B------:R-:W-:Y:S01]  /*2be0*/  F2FP.F16.F32.PACK_AB R191, R196, R157 ;  /* 0x0000009dc4bf723e */ /* 0x000fe200000000ff */
[----:B------:R-:W1:Y:S01]  /*2bf0*/  MUFU.EX2 R168, R168 ;  /* 0x000000a800a87308 */ /* 0x000e620000000800 */
[----:B------:R-:W-:Y:S01]  /*2c00*/  FMUL.FTZ R214, R214, R167 ;  /* 0x000000a7d6d67220 */ /* 0x000fe20000410000 */
[C---:B------:R-:W-:Y:S01]  /*2c10*/  FSEL R167, R206.reuse, -INF , P1 ;  /* 0xff800000cea77808 */ /* 0x040fe20000800000 */
[----:B------:R-:W-:Y:S01]  /*2c20*/  FFMA.FTZ R206, -R206, R206, 1 ;  /* 0x3f800000cece7423 */ /* 0x000fe200000101ce */
[----:B------:R-:W-:Y:S01]  /*2c30*/  IMAD R157, R4, 0x2000, R11 ;  /* 0x00002000049d7824 */ /* 0x000fe200078e020b */
[----:B------:R-:W-:-:S02]  /*2c40*/  F2FP.F16.F32.PACK_AB R155, R164, R161 ;  /* 0x000000a1a49b723e */ /* 0x000fc400000000ff */
[----:B------:R-:W-:Y:S01]  /*2c50*/  FFMA.FTZ R167, R167, UR5, -R22 ;  /* 0x00000005a7a77c23 */ /* 0x000fe20008010816 */
[----:B------:R-:W4:Y:S01]  /*2c60*/  MUFU.EX2 R21, R21 ;  /* 0x0000001500157308 */ /* 0x000f220000000800 */
[C---:B------:R-:W-:Y:S01]  /*2c70*/  FSEL R22, R205.reuse, -INF , P2 ;  /* 0xff800000cd167808 */ /* 0x040fe20001000000 */
[C---:B--2---:R-:W-:Y:S01]  /*2c80*/  FMUL.FTZ R171, R166.reuse, R171 ;  /* 0x000000aba6ab7220 */ /* 0x044fe20000410000 */
[----:B------:R-:W-:Y:S01]  /*2c90*/  FFMA.FTZ R205, -R205, R205, 1 ;  /* 0x3f800000cdcd7423 */ /* 0x000fe200000101cd */
[----:B------:R-:W-:Y:S02]  /*2ca0*/  F2FP.F16.F32.PACK_AB R165, R166, R165 ;  /* 0x000000a5a6a5723e */ /* 0x000fe400000000ff */
[----:B------:R-:W-:Y:S01]  /*2cb0*/  FMUL.FTZ R202, R202, R171 ;  /* 0x000000abcaca7220 */ /* 0x000fe20000410000 */
[----:B------:R-:W-:Y:S01]  /*2cc0*/  FSEL R171, R210, -INF , P1 ;  /* 0xff800000d2ab7808 */ /* 0x000fe20000800000 */
[----:B------:R-:W2:Y:S01]  /*2cd0*/  MUFU.EX2 R167, R167 ;  /* 0x000000a700a77308 */ /* 0x000ea20000000800 */
[----:B-1----:R-:W-:Y:S01]  /*2ce0*/  FMUL.FTZ R170, R168, R169 ;  /* 0x000000a9a8aa7220 */ /* 0x002fe20000410000 */
[----:B------:R-:W-:Y:S01]  /*2cf0*/  FFMA.FTZ R169, R22, UR5, -R23 ;  /* 0x0000000516a97c23 */ /* 0x000fe20008010817 */
[C---:B------:R-:W-:Y:S01]  /*2d00*/  FSEL R22, R207.reuse, -INF , P1 ;  /* 0xff800000cf167808 */ /* 0x040fe20000800000 */
[----:B------:R-:W-:Y:S01]  /*2d10*/  FFMA.FTZ R207, -R207, R207, 1 ;  /* 0x3f800000cfcf7423 */ /* 0x000fe200000101cf */
[----:B------:R-:W-:Y:S01]  /*2d20*/  FMUL.FTZ R201, R201, R170 ;  /* 0x000000aac9c97220 */ /* 0x000fe20000410000 */
[----:B------:R-:W-:-:S02]  /*2d30*/  F2FP.F16.F32.PACK_AB R164, R168, R20 ;  /* 0x00000014a8a4723e */ /* 0x000fc400000000ff */
[----:B------:R-:W-:Y:S01]  /*2d40*/  FFMA.FTZ R170, R22, UR5, -R23 ;  /* 0x0000000516aa7c23 */ /* 0x000fe20008010817 */
[----:B------:R-:W-:Y:S01]  /*2d50*/  FSEL R23, R208, -INF , P2 ;  /* 0xff800000d0177808 */ /* 0x000fe20001000000 */
[----:B------:R-:W1:Y:S01]  /*2d60*/  MUFU.EX2 R169, R169 ;  /* 0x000000a900a97308 */ /* 0x000e620000000800 */
[----:B------:R-:W-:Y:S02]  /*2d70*/  FSEL R22, R220, -INF , P2 ;  /* 0xff800000dc167808 */ /* 0x000fe40001000000 */
[----:B------:R-:W-:Y:S01]  /*2d80*/  SHF.R.U32.HI R13, RZ, 0x4, R226 ;  /* 0x00000004ff0d7819 */ /* 0x000fe200000116e2 */
[--C-:B------:R-:W-:Y:S01]  /*2d90*/  FFMA.FTZ R23, R23, UR5, -R216.reuse ;  /* 0x0000000517177c23 */ /* 0x100fe200080108d8 */
[----:B------:R-:W-:Y:S02]  /*2da0*/  FFMA.FTZ R216, R171, UR5, -R216 ;  /* 0x00000005abd87c23 */ /* 0x000fe400080108d8 */
[----:B------:R-:W-:Y:S01]  /*2db0*/  LOP3.LUT R13, R13, 0x3fff, RZ, 0xc0, !PT ;  /* 0x00003fff0d0d7812 */ /* 0x000fe200078ec0ff */
[----:B------:R2:W-:Y:S01]  /*2dc0*/  MUFU.EX2 R171, R23 ;  /* 0x0000001700ab7308 */ /* 0x0005e20000000800 */
[--C-:B---3--:R-:W-:Y:S01]  /*2dd0*/  FADD.FTZ R172, R172, -R14.reuse ;  /* 0x8000000eacac7221 */ /* 0x108fe20000010000 */
[----:B------:R-:W-:Y:S01]  /*2de0*/  FADD.FTZ R174, R174, -R14 ;  /* 0x8000000eaeae7221 */ /* 0x000fe20000010000 */
[--C-:B------:R-:W-:Y:S01]  /*2df0*/  FADD.FTZ R188, R173, -R15.reuse ;  /* 0x8000000fadbc7221 */ /* 0x100fe20000010000 */
[----:B------:R-:W-:Y:S01]  /*2e00*/  FADD.FTZ R175, R175, -R15 ;  /* 0x8000000fafaf7221 */ /* 0x000fe20000010000 */
[----:B----4-:R-:W-:Y:S01]  /*2e10*/  FMUL.FTZ R173, R21, R172 ;  /* 0x000000ac15ad7220 */ /* 0x010fe20000410000 */
[----:B------:R-:W3:Y:S01]  /*2e20*/  LDS.64 R14, [R12+0x282c0] ;  /* 0x0282c0000c0e7984 */ /* 0x000ee20000000a00 */
[----:B------:R-:W-:Y:S01]  /*2e30*/  LOP3.LUT R13, R13, 0x10000, RZ, 0xfc, !PT ;  /* 0x000100000d0d7812 */ /* 0x000fe200078efcff */
[----:B------:R-:W4:Y:S01]  /*2e40*/  MUFU.EX2 R170, R170 ;  /* 0x000000aa00aa7308 */ /* 0x000f220000000800 */
[----:B------:R-:W-:Y:S01]  /*2e50*/  FMUL.FTZ R204, R204, R173 ;  /* 0x000000adcccc7220 */ /* 0x000fe20000410000 */
[----:B------:R-:W-:Y:S01]  /*2e60*/  FFMA.FTZ R173, R22, UR5, -R217 ;  /* 0x0000000516ad7c23 */ /* 0x000fe200080108d9 */
[----:B------:R-:W-:Y:S01]  /*2e70*/  FSEL R22, R211, -INF , P1 ;  /* 0xff800000d3167808 */ /* 0x000fe20000800000 */
[----:B--2---:R-:W-:Y:S01]  /*2e80*/  FMUL.FTZ R23, R167, R174 ;  /* 0x000000aea7177220 */ /* 0x004fe20000410000 */
[C---:B-1----:R-:W-:Y:S01]  /*2e90*/  FMUL.FTZ R188, R169.reuse, R188 ;  /* 0x000000bca9bc7220 */ /* 0x042fe20000410000 */
[----:B------:R-:W-:Y:S01]  /*2ea0*/  F2FP.F16.F32.PACK_AB R166, R169, R21 ;  /* 0x00000015a9a6723e */ /* 0x000fe200000000ff */
[----:B------:R-:W-:-:S02]  /*2eb0*/  IMAD R13, R4, 0x400, R13 ;  /* 0x00000400040d7824 */ /* 0x000fc400078e020d */
[----:B------:R-:W-:Y:S01]  /*2ec0*/  FFMA.FTZ R174, R22, UR5, -R217 ;  /* 0x0000000516ae7c23 */ /* 0x000fe200080108d9 */
[----:B------:R-:W-:Y:S01]  /*2ed0*/  FMUL.FTZ R206, R206, R23 ;  /* 0x00000017cece7220 */ /* 0x000fe20000410000 */
[C---:B------:R-:W-:Y:S01]  /*2ee0*/  FSEL R217, R212.reuse, -INF , P2 ;  /* 0xff800000d4d97808 */ /* 0x040fe20001000000 */
[----:B------:R1:W2:Y:S01]  /*2ef0*/  LDS.64 R22, [R12+0x282e0] ;  /* 0x0282e0000c167984 */ /* 0x0002a20000000a00 */
[----:B------:R-:W-:Y:S01]  /*2f00*/  FMUL.FTZ R205, R205, R188 ;  /* 0x000000bccdcd7220 */ /* 0x000fe20000410000 */
[----:B------:R5:W1:Y:S01]  /*2f10*/  MUFU.EX2 R172, R216 ;  /* 0x000000d800ac7308 */ /* 0x000a620000000800 */
[----:B------:R-:W-:Y:S01]  /*2f20*/  FFMA.FTZ R212, -R212, R212, 1 ;  /* 0x3f800000d4d47423 */ /* 0x000fe200000101d4 */
[----:B------:R-:W-:Y:S01]  /*2f30*/  R2UR UR8, R13 ;  /* 0x000000000d0872ca */ /* 0x000fe200000e0000 */
[C---:B----4-:R-:W-:Y:S01]  /*2f40*/  FMUL.FTZ R188, R170.reuse, R175 ;  /* 0x000000afaabc7220 */ /* 0x050fe20000410000 */
[----:B------:R-:W-:Y:S02]  /*2f50*/  F2FP.F16.F32.PACK_AB R194, R205, R204 ;  /* 0x000000cccdc2723e */ /* 0x000fe400000000ff */
[----:B------:R-:W-:-:S02]  /*2f60*/  F2FP.F16.F32.PACK_AB R167, R170, R167 ;  /* 0x000000a7aaa7723e */ /* 0x000fc400000000ff */
[----:B------:R-:W4:Y:S01]  /*2f70*/  MUFU.EX2 R173, R173 ;  /* 0x000000ad00ad7308 */ /* 0x000f220000000800 */
[--C-:B-----5:R-:W-:Y:S01]  /*2f80*/  FFMA.FTZ R216, R217, UR5, -R222.reuse ;  /* 0x00000005d9d87c23 */ /* 0x120fe200080108de */
[C---:B------:R-:W-:Y:S01]  /*2f90*/  FSEL R217, R198.reuse, -INF , P1 ;  /* 0xff800000c6d97808 */ /* 0x040fe20000800000 */
[----:B------:R-:W-:Y:S01]  /*2fa0*/  FMUL.FTZ R207, R207, R188 ;  /* 0x000000bccfcf7220 */ /* 0x000fe20000410000 */
[C---:B------:R-:W-:Y:S01]  /*2fb0*/  FSEL R188, R213.reuse, -INF , P2 ;  /* 0xff800000d5bc7808 */ /* 0x040fe20001000000 */
[----:B------:R-:W-:Y:S01]  /*2fc0*/  FFMA.FTZ R198, -R198, R198, 1 ;  /* 0x3f800000c6c67423 */ /* 0x000fe200000101c6 */
[----:B------:R-:W-:Y:S01]  /*2fd0*/  FFMA.FTZ R213, -R213, R213, 1 ;  /* 0x3f800000d5d57423 */ /* 0x000fe200000101d5 */
[----:B------:R-:W-:Y:S01]  /*2fe0*/  FFMA.FTZ R175, R217, UR5, -R222 ;  /* 0x00000005d9af7c23 */ /* 0x000fe200080108de */
[----:B------:R-:W5:Y:S01]  /*2ff0*/  MUFU.EX2 R174, R174 ;  /* 0x000000ae00ae7308 */ /* 0x000f620000000800 */
[--C-:B------:R-:W-:Y:S01]  /*3000*/  FFMA.FTZ R188, R188, UR5, -R223.reuse ;  /* 0x00000005bcbc7c23 */ /* 0x100fe200080108df */
[----:B------:R-:W-:Y:S01]  /*3010*/  FFMA.FTZ R223, R200, UR5, -R223 ;  /* 0x00000005c8df7c23 */ /* 0x000fe200080108df */
[----:B------:R-:W-:-:S05]  /*3020*/  F2FP.F16.F32.PACK_AB R195, R207, R206 ;  /* 0x000000cecfc3723e */ /* 0x000fca00000000ff */
[----:B------:R-:W-:Y:S01]  /*3030*/  MUFU.EX2 R175, R175 ;  /* 0x000000af00af7308 */ /* 0x000fe20000000800 */
[--C-:B---3--:R-:W-:Y:S01]  /*3040*/  FADD.FTZ R218, R176, -R14.reuse ;  /* 0x8000000eb0da7221 */ /* 0x108fe20000010000 */
[----:B------:R-:W-:Y:S01]  /*3050*/  FADD.FTZ R217, R178, -R14 ;  /* 0x8000000eb2d97221 */ /* 0x000fe20000010000 */
[----:B------:R-:W-:Y:S01]  /*3060*/  FADD.FTZ R219, R179, -R15 ;  /* 0x8000000fb3db7221 */ /* 0x000fe20000010000 */
[----:B------:R-:W-:Y:S01]  /*3070*/  FFMA.FTZ R178, -R220, R220, 1 ;  /* 0x3f800000dcb27423 */ /* 0x000fe200000101dc */
[----:B------:R-:W-:Y:S01]  /*3080*/  FMUL.FTZ R218, R171, R218 ;  /* 0x000000daabda7220 */ /* 0x000fe20000410000 */
[----:B------:R-:W-:Y:S01]  /*3090*/  FFMA.FTZ R176, -R210, R210, 1 ;  /* 0x3f800000d2b07423 */ /* 0x000fe200000101d2 */
[----:B-1----:R-:W-:Y:S01]  /*30a0*/  FMUL.FTZ R217, R172, R217 ;  /* 0x000000d9acd97220 */ /* 0x002fe20000410000 */
[----:B------:R1:W3:Y:S03]  /*30b0*/  MUFU.EX2 R12, R216 ;  /* 0x000000d8000c7308 */ /* 0x0002e60000000800 */
[----:B------:R-:W-:Y:S01]  /*30c0*/  FMUL.FTZ R176, R176, R217 ;  /* 0x000000d9b0b07220 */ /* 0x000fe20000410000 */
[--C-:B--2---:R-:W-:Y:S01]  /*30d0*/  FADD.FTZ R181, R181, -R23.reuse ;  /* 0x80000017b5b57221 */ /* 0x104fe20000010000 */
[----:B------:R-:W-:-:S03]  /*30e0*/  FADD.FTZ R183, R183, -R23 ;  /* 0x80000017b7b77221 */ /* 0x000fc60000010000 */
[----:B------:R5:W2:Y:S01]  /*30f0*/  MUFU.EX2 R200, R188 ;  /* 0x000000bc00c87308 */ /* 0x000aa20000000800 */
[----:B-1----:R-:W-:Y:S01]  /*3100*/  FADD.FTZ R216, R177, -R15 ;  /* 0x8000000fb1d87221 */ /* 0x002fe20000010000 */
[----:B------:R-:W-:Y:S01]  /*3110*/  FFMA.FTZ R15, -R208, R208, 1 ;  /* 0x3f800000d00f7423 */ /* 0x000fe200000101d0 */
[----:B------:R-:W-:Y:S02]  /*3120*/  FFMA.FTZ R177, -R211, R211, 1 ;  /* 0x3f800000d3b17423 */ /* 0x000fe400000101d3 */
[----:B----4-:R-:W-:Y:S01]  /*3130*/  FMUL.FTZ R179, R173, R216 ;  /* 0x000000d8adb37220 */ /* 0x010fe20000410000 */
[----:B------:R-:W-:Y:S02]  /*3140*/  FMUL.FTZ R15, R15, R218 ;  /* 0x000000da0f0f7220 */ /* 0x000fe40000410000 */
[----:B------:R-:W1:Y:S01]  /*3150*/  MUFU.EX2 R14, R223 ;  /* 0x000000df000e7308 */ /* 0x000e620000000800 */
[----:B------:R-:W-:Y:S01]  /*3160*/  FMUL.FTZ R178, R178, R179 ;  /* 0x000000b3b2b27220 */ /* 0x000fe20000410000 */
[--C-:B------:R-:W-:Y:S01]  /*3170*/  FADD.FTZ R179, R180, -R22.reuse ;  /* 0x80000016b4b37221 */ /* 0x100fe20000010000 */
[----:B------:R-:W-:Y:S01]  /*3180*/  FADD.FTZ R22, R182, -R22 ;  /* 0x80000016b6167221 */ /* 0x000fe20000010000 */
[----:B-----5:R-:W-:-:S02]  /*3190*/  FMUL.FTZ R188, R174, R219 ;  /* 0x000000dbaebc7220 */ /* 0x020fc40000410000 */
[----:B---3--:R-:W-:Y:S01]  /*31a0*/  FMUL.FTZ R179, R12, R179 ;  /* 0x000000b30cb37220 */ /* 0x008fe20000410000 */
[----:B------:R-:W-:Y:S01]  /*31b0*/  FMUL.FTZ R23, R175, R22 ;  /* 0x00000016af177220 */ /* 0x000fe20000410000 */
[----:B------:R-:W-:Y:S01]  /*31c0*/  FMUL.FTZ R177, R177, R188 ;  /* 0x000000bcb1b17220 */ /* 0x000fe20000410000 */
[----:B--2---:R-:W-:Y:S01]  /*31d0*/  FMUL.FTZ R22, R200, R181 ;  /* 0x000000b5c8167220 */ /* 0x004fe20000410000 */
[----:B------:R-:W-:Y:S01]  /*31e0*/  FMUL.FTZ R179, R212, R179 ;  /* 0x000000b3d4b37220 */ /* 0x000fe20000410000 */
[----:B------:R-:W-:Y:S01]  /*31f0*/  FMUL.FTZ R23, R198, R23 ;  /* 0x00000017c6177220 */ /* 0x000fe20000410000 */
[----:B------:R-:W-:Y:S01]  /*3200*/  F2FP.F16.F32.PACK_AB R196, R178, R15 ;  /* 0x0000000fb2c4723e */ /* 0x000fe200000000ff */
[----:B------:R-:W-:Y:S01]  /*3210*/  FMUL.FTZ R22, R213, R22 ;  /* 0x00000016d5167220 */ /* 0x000fe20000410000 */
[----:B------:R-:W-:Y:S01]  /*3220*/  IMAD R15, R157, 0x2, R16 ;  /* 0x000000029d0f7824 */ /* 0x000fe200078e0210 */
[----:B------:R-:W-:Y:S01]  /*3230*/  F2FP.F16.F32.PACK_AB R188, R193, R192 ;  /* 0x000000c0c1bc723e */ /* 0x000fe200000000ff */
[----:B-1----:R-:W-:Y:S01]  /*3240*/  FMUL.FTZ R180, R14, R183 ;  /* 0x000000b70eb47220 */ /* 0x002fe20000410000 */
[----:B------:R-:W-:-:S02]  /*3250*/  F2FP.F16.F32.PACK_AB R192, R201, R199 ;  /* 0x000000c7c9c0723e */ /* 0x000fc400000000ff */
[----:B------:R-:W-:Y:S01]  /*3260*/  STSM.16.MT88.4 [R15+0x28800], R184 ;  /* 0x028800b80f007844 */ /* 0x000fe20000004200 */
[----:B------:R-:W-:Y:S01]  /*3270*/  F2FP.F16.F32.PACK_AB R193, R202, R214 ;  /* 0x000000d6cac1723e */ /* 0x000fe200000000ff */
[----:B------:R-:W-:Y:S01]  /*3280*/  FMUL.FTZ R180, R215, R180 ;  /* 0x000000b4d7b47220 */ /* 0x000fe20000410000 */
[----:B------:R-:W-:Y:S01]  /*3290*/  F2FP.F16.F32.PACK_AB R197, R177, R176 ;  /* 0x000000b0b1c5723e */ /* 0x000fe200000000ff */
[----:B------:R-:W-:Y:S01]  /*32a0*/  STSM.16.MT88.4 [R15+0x29000], R188 ;  /* 0x029000bc0f007844 */ /* 0x000fe20000004200 */
[----:B------:R-:W-:Y:S02]  /*32b0*/  F2FP.F16.F32.PACK_AB R198, R22, R179 ;  /* 0x000000b316c6723e */ /* 0x000fe400000000ff */
[----:B------:R-:W-:Y:S01]  /*32c0*/  F2FP.F16.F32.PACK_AB R199, R180, R23 ;  /* 0x00000017b4c7723e */ /* 0x000fe200000000ff */
[----:B------:R-:W-:Y:S01]  /*32d0*/  STSM.16.MT88.4 [R15+0x29800], R192 ;  /* 0x029800c00f007844 */ /* 0x000fe20000004200 */
[----:B------:R-:W-:Y:S02]  /*32e0*/  F2FP.F16.F32.PACK_AB R157, R153, R152 ;  /* 0x00000098999d723e */ /* 0x000fe400000000ff */
[----:B------:R-:W-:Y:S01]  /*32f0*/  F2FP.F16.F32.PACK_AB R152, R160, R203 ;  /* 0x000000cba098723e */ /* 0x000fe200000000ff */
[----:B------:R1:W-:Y:S01]  /*3300*/  STSM.16.MT88.4 [R15+0x2a000], R196 ;  /* 0x02a000c40f007844 */ /* 0x0003e20000004200 */
[----:B------:R-:W-:Y:S01]  /*3310*/  WARPGROUP.ARRIVE ;  /* 0x00000000000079c5 */ /* 0x000fe20000000000 */
[----:B------:R-:W-:-:S05]  /*3320*/  F2FP.F16.F32.PACK_AB R153, R19, R18 ;  /* 0x000000121399723e */ /* 0x000fca00000000ff */
[----:B------:R-:W-:Y:S01]  /*3330*/  HGMMA.64x128x16.F32 R24, R156, gdesc[UR4].tnspB, R24, gsb0 ;  /* 0x41e000049c187df0 */ /* 0x000fe20008000818 */
[----:B------:R-:W-:Y:S01]  /*3340*/  UIADD3 UR6, UR4, 0x80, URZ ;  /* 0x0000008004067890 */ /* 0x000fe2000fffe03f */
[----:B------:R-:W-:Y:S01]  /*3350*/  UMOV UR7, 0x40000040 ;  /* 0x4000004000077882 */ /* 0x000fe20000000000 */
[----:B-1----:R-:W-:-:S05]  /*3360*/  IMAD R15, R8, 0x4000, R16 ;  /* 0x00004000080f7824 */ /* 0x002fca00078e0210 */
[----:B------:R-:W-:-:S13]  /*3370*/  R2UR UR5, R15 ;  /* 0x000000000f0572ca */ /* 0x000fda00000e0000 */
[----:B------:R-:W-:-:S04]  /*3380*/  USHF.R.U32.HI UR5, URZ, 0x4, UR5 ;  /* 0x000000043f057899 */ /* 0x000fc80008011605 */
[----:B------:R-:W-:-:S03]  /*3390*/  ULOP3.LUT UR9, UR5, 0x3fff, URZ, 0xc0, !UPT ;  /* 0x00003fff05097892 */ /* 0x000fc6000f8ec03f */
[----:B------:R-:W-:Y:S01]  /*33a0*/  UMOV UR5, 0x40000040 ;  /* 0x4000004000057882 */ /* 0x000fe20000000000 */
[----:B------:R-:W-:Y:S02]  /*33b0*/  WARPGROUP.DEPBAR.LE gsb0, 0x0 ;  /* 0x00008000000079c5 */ /* 0x000fe40000010000 */
[----:B------:R-:W-:-:S06]  /*33c0*/  WARPGROUP.ARRIVE ;  /* 0x00000000000079c5 */ /* 0x000fcc0000000000 */
[----:B------:R-:W-:Y:S01]  /*33d0*/  HGMMA.64x128x16.F32 R24, R152, gdesc[UR4].tnspB, R24, gsb0 ;  /* 0x41e0000498187df0 */ /* 0x000fe20008000818 */
[----:B------:R-:W-:Y:S01]  /*33e0*/  UIADD3 UR6, UR4, 0x100, URZ ;  /* 0x0000010004067890 */ /* 0x000fe2000fffe03f */
[----:B------:R-:W-:Y:S01]  /*33f0*/  UMOV UR7, 0x40000040 ;  /* 0x4000004000077882 */ /* 0x000fe20000000000 */
[----:B------:R-:W-:Y:S02]  /*3400*/  WARPGROUP.DEPBAR.LE gsb0, 0x0 ;  /* 0x00008000000079c5 */ /* 0x000fe40000010000 */
[----:B------:R-:W-:Y:S01]  /*3410*/  WARPGROUP.ARRIVE ;  /* 0x00000000000079c5 */ /* 0x000fe20000000000 */
[----:B------:R-:W-:Y:S02]  /*3420*/  F2FP.F16.F32.PACK_AB R152, R173, R171 ;  /* 0x000000abad98723e */ /* 0x000fe400000000ff */
[----:B------:R-:W-:Y:S02]  /*3430*/  F2FP.F16.F32.PACK_AB R153, R174, R172 ;  /* 0x000000acae99723e */ /* 0x000fe400000000ff */
[----:B------:R-:W-:-:S02]  /*3440*/  F2FP.F16.F32.PACK_AB R154, R200, R12 ;  /* 0x0000000cc89a723e */ /* 0x000fc400000000ff */
[----:B------:R-:W-:Y:S01]  /*3450*/  HGMMA.64x128x16.F32 R24, R164, gdesc[UR4].tnspB, R24, gsb0 ;  /* 0x41e00004a4187df0 */ /* 0x000fe20008000818 */
[----:B------:R-:W-:Y:S01]  /*3460*/  F2FP.F16.F32.PACK_AB R155, R14, R175 ;  /* 0x000000af0e9b723e */ /* 0x000fe200000000ff */
[----:B------:R-:W-:Y:S01]  /*3470*/  UIADD3 UR6, UR4, 0x180, URZ ;  /* 0x0000018004067890 */ /* 0x000fe2000fffe03f */
[----:B------:R-:W-:Y:S02]  /*3480*/  UMOV UR7, 0x40000040 ;  /* 0x4000004000077882 */ /* 0x000fe40000000000 */
[----:B------:R-:W-:Y:S01]  /*3490*/  UMOV UR4, UR8 ;  /* 0x0000000800047c82 */ /* 0x000fe20008000000 */
[----:B------:R-:W-:Y:S02]  /*34a0*/  WARPGROUP.DEPBAR.LE gsb0, 0x0 ;  /* 0x00008000000079c5 */ /* 0x000fe40000010000 */
[----:B------:R-:W-:-:S06]  /*34b0*/  WARPGROUP.ARRIVE ;  /* 0x00000000000079c5 */ /* 0x000fcc0000000000 */
[----:B------:R-:W-:Y:S01]  /*34c0*/  HGMMA.64x128x16.F32 R24, R152, gdesc[UR4].tnspB, R24, gsb0 ;  /* 0x41e0000498187df0 */ /* 0x000fe20008000818 */
[----:B------:R-:W-:Y:S01]  /*34d0*/  UMOV UR6, UR9 ;  /* 0x0000000900067c82 */ /* 0x000fe20008000000 */
[----:B------:R-:W-:Y:S01]  /*34e0*/  UMOV UR7, 0x40000040 ;  /* 0x4000004000077882 */ /* 0x000fe20000000000 */
[----:B------:R-:W-:Y:S02]  /*34f0*/  WARPGROUP.DEPBAR.LE gsb0, 0x0 ;  /* 0x00008000000079c5 */ /* 0x000fe40000010000 */
[----:B------:R-:W-:Y:S01]  /*3500*/  @!PT LDS RZ, [RZ] ;  /* 0x00000000fffff984 */ /* 0x000fe20000000800 */
[----:B------:R-:W-:Y:S01]  /*3510*/  @!PT LDS RZ, [RZ] ;  /* 0x00000000fffff984 */ /* 0x000fe20000000800 */
[----:B------:R-:W-:Y:S01]  /*3520*/  @!PT LDS RZ, [RZ] ;  /* 0x00000000fffff984 */ /* 0x000fe20000000800 */
[----:B------:R-:W-:Y:S01]  /*3530*/  @!PT LDS RZ, [RZ] ;  /* 0x00000000fffff984 */ /* 0x000fe20000000800 */
[----:B------:R1:W-:Y:S06]  /*3540*/  MEMBAR.ALL.CTA ;  /* 0x0000000000007992 */ /* 0x0003ec0000008000 */
[----:B-1----:R-:W1:Y:S02]  /*3550*/  FENCE.VIEW.ASYNC.S ;  /* 0x00000000000073c6 */ /* 0x002e640000000000 */
[----:B-1----:R-:W-:Y:S06]  /*3560*/  BAR.SYNC.DEFER_BLOCKING 0x9, 0x100 ;  /* 0x0244000000007b1d */ /* 0x002fec0000010000 */
[----:B------:R-:W-:-:S06]  /*3570*/  WARPGROUP.ARRIVE ;  /* 0x00000000000079c5 */ /* 0x000fcc0000000000 */
[----:B------:R-:W-:Y:S01]  /*3580*/  HGMMA.64x64x16.F32 R152, gdesc[UR4].tnspB, RZ, !UPT, gsb0 ;  /* 0x40e00000049879f0 */ /* 0x000fe2000c0008ff */
[----:B------:R-:W-:Y:S02]  /*3590*/  UIADD3 UR4, UR8, 0x2, URZ ;  /* 0x0000000208047890 */ /* 0x000fe4000fffe03f */
[----:B------:R-:W-:Y:S01]  /*35a0*/  UIADD3 UR6, UR9, 0x80, URZ ;  /* 0x0000008009067890 */ /* 0x000fe2000fffe03f */
[----:B------:R-:W-:Y:S01]  /*35b0*/  UMOV UR5, 0x40000040 ;  /* 0x4000004000057882 */ /* 0x000fe20000000000 */
[----:B------:R-:W-:Y:S01]  /*35c0*/  UMOV UR7, 0x40000040 ;  /* 0x4000004000077882 */ /* 0x000fe20000000000 */
[----:B------:R-:W-:Y:S02]  /*35d0*/  WARPGROUP.DEPBAR.LE gsb0, 0x0 ;  /* 0x00008000000079c5 */ /* 0x000fe40000010000 */
[----:B------:R-:W-:-:S06]  /*35e0*/  WARPGROUP.ARRIVE ;  /* 0x00000000000079c5 */ /* 0x000fcc0000000000 */
[----:B------:R-:W-:Y:S01]  /*35f0*/  HGMMA.64x64x16.F32 R152, gdesc[UR4].tnspB, R152, gsb0 ;  /* 0x40e00000049879f0 */ /* 0x000fe20008000898 */
        /* <DEDUP_REMOVED lines=41> */
[----:B------:R-:W-:Y:S03]  /*3890*/  HGMMA.64x64x16.F32 R152, gdesc[UR4].tnspB, R152, gsb0 ;  /* 0x40e00000049879f0 */ /* 0x000fe60008000898 */
[----:B------:R-:W-:Y:S02]  /*38a0*/  WARPGROUP.DEPBAR.LE gsb0, 0x0 ;  /* 0x00008000000079c5 */ /* 0x000fe40000010000 */
[----:B------:R-:W-:Y:S05]  /*38b0*/  @!P0 BRA `(.L_x_24) ;  /* 0x0000000000048947 */ /* 0x000fea0003800000 */
[----:B------:R-:W-:Y:S01]  /*38c0*/  BPT.TRAP 0x1 ;  /* 0x000000040000795c */ /* 0x000fe20000300000 */
.L_x_24:
[----:B------:R-:W-:Y:S01]  /*38d0*/  LOP3.LUT R13, R0, 0x2000000, RZ, 0xfc, !PT ;  /* 0x02000000000d7812 */ /* 0x000fe200078efcff */
[----:B------:R-:W-:Y:S01]  /*38e0*/  VIADD R0, R2, 0x30840 ;  /* 0x0003084002007836 */ /* 0x000fe20000000000 */
[----:B------:R-:W-:Y:S01]  /*38f0*/  UMOV UR7, 0x40000040 ;  /* 0x4000004000077882 */ /* 0x000fe20000000000 */
[----:B------:R-:W1:Y:S02]  /*3900*/  S2R R12, SR_TID.X ;  /* 0x00000000000c7919 */ /* 0x000e640000002100 */
[----:B------:R-:W-:Y:S01]  /*3910*/  IMAD R13, R4, 0x400, R13 ;  /* 0x00000400040d7824 */ /* 0x000fe200078e020d */
[----:B------:R-:W-:-:S04]  /*3920*/  PRMT R0, RZ, 0x654, R0 ;  /* 0x00000654ff007816 */ /* 0x000fc80000000000 */
[----:B------:R-:W-:Y:S01]  /*3930*/  R2UR UR4, R13 ;  /* 0x000000000d0472ca */ /* 0x000fe200000e0000 */
[----:B------:R2:W-:Y:S01]  /*3940*/  SYNCS.ARRIVE.TRANS64.RED.A1T0 RZ, [R0+URZ], RZ ;  /* 0x000000ff00ff79a7 */ /* 0x0005e2000810043f */
[----:B------:R-:W-:-:S11]  /*3950*/  WARPGROUP.ARRIVE ;  /* 0x00000000000079c5 */ /* 0x000fd60000000000 */
[----:B------:R-:W-:Y:S02]  /*3960*/  UMOV UR6, UR4 ;  /* 0x0000000400067c82 */ /* 0x000fe40008000000 */
[----:B------:R-:W-:Y:S01]  /*3970*/  HGMMA.64x128x16.F32 R88, R184, gdesc[UR4].tnspB, R88, gsb0 ;  /* 0x41e00004b8587df0 */ /* 0x000fe20008000858 */
[----:B------:R-:W-:Y:S01]  /*3980*/  UIADD3 UR6, UR4, 0x80, URZ ;  /* 0x0000008004067890 */ /* 0x000fe2000fffe03f */
[----:B------:R-:W-:Y:S01]  /*3990*/  UMOV UR7, 0x40000040 ;  /* 0x4000004000077882 */ /* 0x000fe20000000000 */
[----:B-1----:R-:W-:-:S05]  /*39a0*/  SHF.R.U32.HI R14, RZ, 0x7, R12 ;  /* 0x00000007ff0e7819 */ /* 0x002fca000001160c */
[C---:B------:R-:W-:Y:S02]  /*39b0*/  VIADD R12, R14.reuse, 0x9 ;  /* 0x000000090e0c7836 */ /* 0x040fe40000000000 */
[----:B--2---:R-:W-:Y:S01]  /*39c0*/  VIADD R0, R14, 0xc ;  /* 0x0000000c0e007836 */ /* 0x004fe20000000000 */
[----:B------:R-:W-:Y:S02]  /*39d0*/  WARPGROUP.DEPBAR.LE gsb0, 0x0 ;  /* 0x00008000000079c5 */ /* 0x000fe40000010000 */
[----:B------:R-:W-:-:S06]  /*39e0*/  WARPGROUP.ARRIVE ;  /* 0x00000000000079c5 */ /* 0x000fcc0000000000 */
[----:B------:R-:W-:Y:S01]  /*39f0*/  HGMMA.64x128x16.F32 R88, R188, gdesc[UR4].tnspB, R88, gsb0 ;  /* 0x41e00004bc587df0 */ /* 0x000fe20008000858 */
[----:B------:R-:W-:Y:S01]  /*3a00*/  UIADD3 UR6, UR4, 0x100, URZ ;  /* 0x0000010004067890 */ /* 0x000fe2000fffe03f */
[----:B------:R-:W-:Y:S01]  /*3a10*/  UMOV UR7, 0x40000040 ;  /* 0x4000004000077882 */ /* 0x000fe20000000000 */
[----:B------:R-:W-:Y:S01]  /*3a20*/  UIADD3 UR4, UR4, 0x180, URZ ;  /* 0x0000018004047890 */ /* 0x000fe2000fffe03f */
[----:B------:R-:W-:Y:S02]  /*3a30*/  WARPGROUP.DEPBAR.LE gsb0, 0x0 ;  /* 0x00008000000079c5 */ /* 0x000fe40000010000 */
[----:B------:R-:W-:-:S06]  /*3a40*/  WARPGROUP.ARRIVE ;  /* 0x00000000000079c5 */ /* 0x000fcc0000000000 */
[----:B------:R-:W-:Y:S01]  /*3a50*/  HGMMA.64x128x16.F32 R88, R192, gdesc[UR4].tnspB, R88, gsb0 ;  /* 0x41e00004c0587df0 */ /* 0x000fe20008000858 */
[----:B------:R-:W-:Y:S01]  /*3a60*/  UMOV UR6, UR4 ;  /* 0x0000000400067c82 */ /* 0x000fe20008000000 */
[----:B------:R-:W-:Y:S01]  /*3a70*/  UMOV UR7, 0x40000040 ;  /* 0x4000004000077882 */ /* 0x000fe20000000000 */
[----:B------:R-:W-:Y:S02]  /*3a80*/  WARPGROUP.DEPBAR.LE gsb0, 0x0 ;  /* 0x00008000000079c5 */ /* 0x000fe40000010000 */
[----:B------:R-:W-:-:S07]  /*3a90*/  WARPGROUP.ARRIVE ;  /* 0x00000000000079c5 */ /* 0x000fce0000000000 */
[----:B------:R-:W-:Y:S03]  /*3aa0*/  HGMMA.64x128x16.F32 R88, R196, gdesc[UR4].tnspB, R88, gsb0 ;  /* 0x41e00004c4587df0 */ /* 0x000fe60008000858 */
[----:B------:R-:W-:Y:S02]  /*3ab0*/  WARPGROUP.DEPBAR.LE gsb0, 0x0 ;  /* 0x00008000000079c5 */ /* 0x000fe40000010000 */
[----:B------:R1:W-:Y:S06]  /*3ac0*/  BAR.SYNC.DEFER_BLOCKING R12, 0xa0 ;  /* 0x0002800c0000751d */ /* 0x0003ec0000010000 */
[----:B------:R1:W-:Y:S04]  /*3ad0*/  STS.128 [R3+0x10000], R152 ;  /* 0x0100009803007388 */ /* 0x0003e80000000c00 */
[----:B------:R1:W-:Y:S04]  /*3ae0*/  STS.128 [R3+0x10800], R156 ;  /* 0x0108009c03007388 */ /* 0x0003e80000000c00 */
[----:B------:R1:W-:Y:S04]  /*3af0*/  STS.128 [R3+0x11000], R160 ;  /* 0x011000a003007388 */ /* 0x0003e80000000c00 */
[----:B------:R1:W-:Y:S04]  /*3b00*/  STS.128 [R3+0x11800], R164 ;  /* 0x011800a403007388 */ /* 0x0003e80000000c00 */
[----:B------:R1:W-:Y:S04]  /*3b10*/  STS.128 [R3+0x12000], R168 ;  /* 0x012000a803007388 */ /* 0x0003e80000000c00 */
[----:B------:R1:W-:Y:S04]  /*3b20*/  STS.128 [R3+0x12800], R172 ;  /* 0x012800ac03007388 */ /* 0x0003e80000000c00 */
[----:B------:R1:W-:Y:S04]  /*3b30*/  STS.128 [R3+0x13000], R176 ;  /* 0x013000b003007388 */ /* 0x0003e80000000c00 */
[----:B------:R1:W-:Y:S01]  /*3b40*/  STS.128 [R3+0x13800], R180 ;  /* 0x013800b403007388 */ /* 0x0003e20000000c00 */
[----:B------:R-:W-:Y:S01]  /*3b50*/  @!PT LDS RZ, [RZ] ;  /* 0x00000000fffff984 */ /* 0x000fe20000000800 */
[----:B------:R-:W-:Y:S01]  /*3b60*/  @!PT LDS RZ, [RZ] ;  /* 0x00000000fffff984 */ /* 0x000fe20000000800 */
[----:B------:R-:W-:Y:S01]  /*3b70*/  @!PT LDS RZ, [RZ] ;  /* 0x00000000fffff984 */ /* 0x000fe20000000800 */
[----:B------:R-:W-:Y:S01]  /*3b80*/  @!PT LDS RZ, [RZ] ;  /* 0x00000000fffff984 */ /* 0x000fe20000000800 */
[----:B------:R2:W-:Y:S06]  /*3b90*/  MEMBAR.ALL.CTA ;  /* 0x0000000000007992 */ /* 0x0005ec0000008000 */
[----:B--2---:R-:W2:Y:S02]  /*3ba0*/  FENCE.VIEW.ASYNC.S ;  /* 0x00000000000073c6 */ /* 0x004ea40000000000 */
[----:B--2---:R1:W-:Y:S06]  /*3bb0*/  BAR.ARV R0, 0xa0 ;  /* 0x000280000000751d */ /* 0x0043ec0000002000 */
[----:B------:R-:W-:Y:S05]  /*3bc0*/  @!P0 BRA `(.L_x_25) ;  /* 0x0000000000048947 */ /* 0x000fea0003800000 */
[----:B------:R-:W-:Y:S01]  /*3bd0*/  BPT.TRAP 0x1 ;  /* 0x000000040000795c */ /* 0x000fe20000300000 */
.L_x_25:
[----:B------:R-:W-:Y:S02]  /*3be0*/  VIADD R6, R6, 0x1 ;  /* 0x0000000106067836 */ /* 0x000fe40000000000 */
[----:B------:R-:W-:Y:S02]  /*3bf0*/  VIADD R4, R4, 0x1 ;  /* 0x0000000104047836 */ /* 0x000fe40000000000 */
[----:B------:R-:W-:Y:S01]  /*3c00*/  VIADD R2, R2, 0x30820 ;  /* 0x0003082002027836 */ /* 0x000fe20000000000 */
[----:B------:R-:W-:Y:S02]  /*3c10*/  ISETP.GE.AND P1, PT, R6, R10, PT ;  /* 0x0000000a0600720c */ /* 0x000fe40003f26270 */
[----:B------:R-:W-:Y:S02]  /*3c20*/  ISETP.NE.AND P0, PT, R4, 0x2, PT ;  /* 0x000000020400780c */ /* 0x000fe40003f05270 */
[----:B------:R-:W-:Y:S02]  /*3c30*/  PRMT R2, RZ, 0x654, R2 ;  /* 0x00000654ff027816 */ /* 0x000fe40000000002 */
[----:B-1----:R-:W-:-:S02]  /*3c40*/  SEL R0, RZ, 0x1, P0 ;  /* 0x00000001ff007807 */ /* 0x002fc40000000000 */
[----:B------:R3:W-:Y:S01]  /*3c50*/  SYNCS.ARRIVE.TRANS64.RED.A1T0 RZ, [R2+URZ], RZ ;  /* 0x000000ff02ff79a7 */ /* 0x0007e2000810043f */
[----:B------:R-:W-:Y:S02]  /*3c60*/  SEL R4, R4, RZ, P0 ;  /* 0x000000ff04047207 */ /* 0x000fe40000000000 */
[----:B------:R-:W-:Y:S02]  /*3c70*/  LOP3.LUT R5, R5, R0, RZ, 0x3c, !PT ;  /* 0x0000000005057212 */ /* 0x000fe400078e3cff */
[----:B------:R-:W-:Y:S05]  /*3c80*/  @!P1 BRA `(.L_x_26) ;  /* 0xffffffd400b09947 */ /* 0x000fea000383ffff */
.L_x_15:
[----:B------:R-:W-:Y:S01]  /*3c90*/  LOP3.LUT P0, RZ, R16, 0x3ff, RZ, 0xc0, !PT ;  /* 0x000003ff10ff7812 */ /* 0x000fe2000780c0ff */
[----:B------:R-:W-:Y:S02]  /*3ca0*/  ULDC UR4, c[0x0][0x740] ;  /* 0x0001d00000047ab9 */ /* 0x000fe40000000800 */
[----:B------:R-:W-:Y:S01]  /*3cb0*/  FMUL.FTZ R88, R88, UR4 ;  /* 0x0000000458587c20 */ /* 0x000fe20008410000 */
        /* <DEDUP_REMOVED lines=63> */
[----:B------:R-:W-:Y:S06]  /*40b0*/  @!P0 BRA `(.L_x_27) ;  /* 0x0000000000408947 */ /* 0x000fec0003800000 */
[----:B------:R-:W-:Y:S01]  /*40c0*/  MOV R0, 0x0 ;  /* 0x0000000000007802 */ /* 0x000fe20000000f00 */
[----:B------:R-:W-:Y:S01]  /*40d0*/  ULDC.64 UR4, c[0x4][0x80] ;  /* 0x0100200000047ab9 */ /* 0x000fe20000000a00 */
[----:B------:R-:W-:Y:S01]  /*40e0*/  ULDC.64 UR6, c[0x4][0x88] ;  /* 0x0100220000067ab9 */ /* 0x000fe20000000a00 */
[----:B------:R-:W-:Y:S01]  /*40f0*/  IMAD.U32 R4, RZ, RZ, UR4 ;  /* 0x00000004ff047e24 */ /* 0x000fe2000f8e00ff */
[----:B---3--:R3:W4:Y:S01]  /*4100*/  LDC.64 R2, c[0x4][R0] ;  /* 0x0100000000027b82 */ /* 0x0087220000000a00 */
        /* <DEDUP_REMOVED lines=8> */
[----:B-1-3--:R-:W-:-:S07]  /*4190*/  IMAD.MOV.U32 R13, RZ, RZ, RZ ;  /* 0x000000ffff0d7224 */ /* 0x00afce00078e00ff */
[----:B------:R-:W-:-:S07]  /*41a0*/  LEPC R20, `(.L_x_27) ;  /* 0x000000001014794e */ /* 0x000fce0000000000 */
[----:B--2-4-:R-:W-:Y:S05]  /*41b0*/  CALL.ABS.NOINC R2 ;  /* 0x0000000002007343 */ /* 0x014fea0003c00000 */
.L_x_27:
[----:B------:R-:W-:-:S05]  /*41c0*/  VIADD R17, R16, 0x8000 ;  /* 0x0000800010117836 */ /* 0x000fca0000000000 */
[----:B------:R-:W-:-:S13]  /*41d0*/  LOP3.LUT P0, RZ, R17, 0x3ff, RZ, 0xc0, !PT ;  /* 0x000003ff11ff7812 */ /* 0x000fda000780c0ff */
[----:B------:R-:W-:Y:S05]  /*41e0*/  @!P0 BRA `(.L_x_28) ;  /* 0x0000000000408947 */ /* 0x000fea0003800000 */
        /* <DEDUP_REMOVED lines=16> */
.L_x_28:
[----:B------:R-:W-:-:S13]  /*42f0*/  LOP3.LUT P6, RZ, R16, 0x3ff, RZ, 0xc0, !PT ;  /* 0x000003ff10ff7812 */ /* 0x000fda00078cc0ff */
[----:B------:R-:W-:Y:S05]  /*4300*/  @!P6 BRA `(.L_x_29) ;  /* 0x000000000040e947 */ /* 0x000fea0003800000 */
[----:B------:R-:W-:Y:S01]  /*4310*/  MOV R0, 0x0 ;  /* 0x0000000000007802 */ /* 0x000fe20000000f00 */
[----:B------:R-:W-:Y:S01]  /*4320*/  ULDC.64 UR4, c[0x4][0x80] ;  /* 0x0100200000047ab9 */ /* 0x000fe20000000a00 */
[----:B------:R-:W-:Y:S01]  /*4330*/  ULDC.64 UR6, c[0x4][0x88] ;  /* 0x0100220000067ab9 */ /* 0x000fe20000000a00 */
[----:B------:R-:W-:Y:S01]  /*4340*/  IMAD.U32 R4, RZ, RZ, UR4 ;  /* 0x00000004ff047e24 */ /* 0x000fe2000f8e00ff */
[----:B---3--:R3:W4:Y:S01]  /*4350*/  LDC.64 R2, c[0x4][R0] ;  /* 0x0100000000027b82 */ /* 0x0087220000000a00 */
[----:B------:R-:W-:Y:S01]  /*4360*/  MOV R5, UR5 ;  /* 0x0000000500057c02 */ /* 0x000fe20008000f00 */
        /* <DEDUP_REMOVED lines=10> */
.L_x_29:
        /* <DEDUP_REMOVED lines=18> */
.L_x_30:
[----:B------:R-:W4:Y:S01]  /*4530*/  S2R R0, SR_TID.X ;  /* 0x0000000000007919 */ /* 0x000f220000002100 */
[----:B------:R-:W-:Y:S02]  /*4540*/  F2FP.F16.F32.PACK_AB R24, R25, R24 ;  /* 0x000000181918723e */ /* 0x000fe400000000ff */
[----:B------:R-:W-:Y:S01]  /*4550*/  F2FP.F16.F32.PACK_AB R25, R27, R26 ;  /* 0x0000001a1b19723e */ /* 0x000fe200000000ff */
[----:B------:R-:W5:Y:S01]  /*4560*/  S2R R3, SR_TID.X ;  /* 0x0000000000037919 */ /* 0x000f620000002100 */
[----:B------:R-:W-:Y:S02]  /*4570*/  F2FP.F16.F32.PACK_AB R32, R33, R32 ;  /* 0x000000202120723e */ /* 0x000fe400000000ff */
[----:B------:R-:W-:Y:S01]  /*4580*/  F2FP.F16.F32.PACK_AB R26, R29, R28 ;  /* 0x0000001c1d1a723e */ /* 0x000fe200000000ff */
[----:B------:R-:W-:Y:S01]  /*4590*/  BAR.SYNC.DEFER_BLOCKING 0x1, 0x100 ;  /* 0x0044000000007b1d */ /* 0x000fe20000010000 */
[----:B------:R-:W-:Y:S02]  /*45a0*/  F2FP.F16.F32.PACK_AB R27, R31, R30 ;  /* 0x0000001e1f1b723e */ /* 0x000fe400000000ff */
[----:B------:R-:W-:-:S02]  /*45b0*/  F2FP.F16.F32.PACK_AB R33, R35, R34 ;  /* 0x000000222321723e */ /* 0x000fc400000000ff */
[----:B------:R-:W-:Y:S02]  /*45c0*/  F2FP.F16.F32.PACK_AB R40, R41, R40 ;  /* 0x000000282928723e */ /* 0x000fe400000000ff */
[----:B------:R-:W-:Y:S02]  /*45d0*/  F2FP.F16.F32.PACK_AB R34, R37, R36 ;  /* 0x000000242522723e */ /* 0x000fe400000000ff */
[----:B------:R-:W-:Y:S02]  /*45e0*/  F2FP.F16.F32.PACK_AB R35, R39, R38 ;  /* 0x000000262723723e */ /* 0x000fe400000000ff */
[----:B------:R-:W-:Y:S02]  /*45f0*/  F2FP.F16.F32.PACK_AB R41, R43, R42 ;  /* 0x0000002a2b29723e */ /* 0x000fe400000000ff */
[----:B------:R-:W-:Y:S02]  /*4600*/  F2FP.F16.F32.PACK_AB R48, R49, R48 ;  /* 0x000000303130723e */ /* 0x000fe400000000ff */
[----:B------:R-:W-:-:S02]  /*4610*/  F2FP.F16.F32.PACK_AB R42, R45, R44 ;  /* 0x0000002c2d2a723e */ /* 0x000fc400000000ff */
[----:B------:R-:W-:Y:S02]  /*4620*/  F2FP.F16.F32.PACK_AB R43, R47, R46 ;  /* 0x0000002e2f2b723e */ /* 0x000fe400000000ff */
[----:B------:R-:W-:Y:S02]  /*4630*/  F2FP.F16.F32.PACK_AB R49, R51, R50 ;  /* 0x000000323331723e */ /* 0x000fe400000000ff */
[----:B------:R-:W-:Y:S02]  /*4640*/  F2FP.F16.F32.PACK_AB R56, R57, R56 ;  /* 0x000000383938723e */ /* 0x000fe400000000ff */
[----:B------:R-:W-:Y:S01]  /*4650*/  F2FP.F16.F32.PACK_AB R50, R53, R52 ;  /* 0x000000343532723e */ /* 0x000fe200000000ff */
[----:B----4-:R-:W-:Y:S01]  /*4660*/  VIADD R7, R0, 0xffffff80 ;  /* 0xffffff8000077836 */ /* 0x010fe20000000000 */
[----:B------:R-:W-:Y:S02]  /*4670*/  F2FP.F16.F32.PACK_AB R51, R55, R54 ;  /* 0x000000363733723e */ /* 0x000fe400000000ff */
[----:B------:R-:W-:Y:S01]  /*4680*/  F2FP.F16.F32.PACK_AB R57, R59, R58 ;  /* 0x0000003a3b39723e */ /* 0x000fe200000000ff */
[----:B-----5:R-:W-:Y:S01]  /*4690*/  VIADD R3, R3, 0xffffff80 ;  /* 0xffffff8003037836 */ /* 0x020fe20000000000 */
[----:B---3--:R-:W-:-:S02]  /*46a0*/  SHF.R.S32.HI R2, RZ, 0x1f, R7 ;  /* 0x0000001fff027819 */ /* 0x008fc40000011407 */
[----:B------:R-:W-:Y:S02]  /*46b0*/  F2FP.F16.F32.PACK_AB R64, R65, R64 ;  /* 0x000000404140723e */ /* 0x000fe400000000ff */
[----:B------:R-:W-:Y:S02]  /*46c0*/  LEA.HI R0, R2, R7, RZ, 0x4 ;  /* 0x0000000702007211 */ /* 0x000fe400078f20ff */
[----:B------:R-:W-:Y:S02]  /*46d0*/  SHF.R.S32.HI R4, RZ, 0x1f, R3 ;  /* 0x0000001fff047819 */ /* 0x000fe40000011403 */
[----:B------:R-:W-:Y:S02]  /*46e0*/  LOP3.LUT R0, R0, 0xfffffff0, RZ, 0xc0, !PT ;  /* 0xfffffff000007812 */ /* 0x000fe400078ec0ff */
[----:B------:R-:W-:Y:S02]  /*46f0*/  LEA.HI R4, R4, R3, RZ, 0x4 ;  /* 0x0000000304047211 */ /* 0x000fe400078f20ff */
[----:B------:R-:W-:Y:S01]  /*4700*/  LEA.HI R2, R2, R7, RZ, 0x5 ;  /* 0x0000000702027211 */ /* 0x000fe200078f28ff */
[----:B------:R-:W-:Y:S01]  /*4710*/  IMAD.IADD R0, R7, 0x1, -R0 ;  /* 0x0000000107007824 */ /* 0x000fe200078e0a00 */
[----:B--2---:R-:W-:-:S02]  /*4720*/  SHF.R.S32.HI R9, RZ, 0x4, R4 ;  /* 0x00000004ff097819 */ /* 0x004fc40000011404 */
[----:B------:R-:W-:Y:S01]  /*4730*/  SHF.R.S32.HI R6, RZ, 0x5, R2 ;  /* 0x00000005ff067819 */ /* 0x000fe20000011402 */
[----:B------:R-:W-:Y:S01]  /*4740*/  IMAD.MOV.U32 R2, RZ, RZ, 0x40 ;  /* 0x00000040ff027424 */ /* 0x000fe200078e00ff */
[----:B------:R-:W-:Y:S02]  /*4750*/  SHF.R.S32.HI R3, RZ, 0x1f, R0 ;  /* 0x0000001fff037819 */ /* 0x000fe40000011400 */
[----:B------:R-:W-:Y:S02]  /*4760*/  LEA.HI R4, R4, R9, RZ, 0x1 ;  /* 0x0000000904047211 */ /* 0x000fe400078f08ff */
[----:B------:R-:W-:Y:S02]  /*4770*/  LEA.HI R3, R3, R0, RZ, 0x3 ;  /* 0x0000000003037211 */ /* 0x000fe400078f18ff */
[----:B------:R-:W-:Y:S02]  /*4780*/  LOP3.LUT R4, R4, 0xfffffffe, RZ, 0xc0, !PT ;  /* 0xfffffffe04047812 */ /* 0x000fe400078ec0ff */
[C---:B------:R-:W-:Y:S01]  /*4790*/  LOP3.LUT R5, R3.reuse, 0xfffffff8, RZ, 0xc0, !PT ;  /* 0xfffffff803057812 */ /* 0x040fe200078ec0ff */
[----:B------:R-:W-:Y:S01]  /*47a0*/  IMAD.SHL.U32 R3, R3, 0x40, RZ ;  /* 0x0000004003037824 */ /* 0x000fe200078e00ff */
[----:B------:R-:W-:Y:S01]  /*47b0*/  F2FP.F16.F32.PACK_AB R58, R61, R60 ;  /* 0x0000003c3d3a723e */ /* 0x000fe200000000ff */
[----:B------:R-:W-:Y:S01]  /*47c0*/  IMAD.IADD R4, R9, 0x1, -R4 ;  /* 0x0000000109047824 */ /* 0x000fe200078e0a04 */
[----:B------:R-:W-:Y:S01]  /*47d0*/  F2FP.F16.F32.PACK_AB R59, R63, R62 ;  /* 0x0000003e3f3b723e */ /* 0x000fe200000000ff */
[----:B------:R-:W-:Y:S01]  /*47e0*/  IMAD.IADD R5, R0, 0x1, -R5 ;  /* 0x0000000100057824 */ /* 0x000fe200078e0a05 */
[----:B------:R-:W-:Y:S01]  /*47f0*/  LOP3.LUT R3, R3, 0x7ffffe00, RZ, 0xc0, !PT ;  /* 0x7ffffe0003037812 */ /* 0x000fe200078ec0ff */
[----:B------:R-:W-:Y:S01]  /*4800*/  IMAD.SHL.U32 R7, R4, 0x8, RZ ;  /* 0x0000000804077824 */ /* 0x000fe200078e00ff */
[----:B------:R-:W-:Y:S01]  /*4810*/  F2FP.F16.F32.PACK_AB R65, R67, R66 ;  /* 0x000000424341723e */ /* 0x000fe200000000ff */
[C---:B------:R-:W-:Y:S01]  /*4820*/  IMAD.SHL.U32 R0, R5.reuse, 0x40, RZ ;  /* 0x0000004005007824 */ /* 0x040fe200078e00ff */
[----:B------:R-:W-:Y:S01]  /*4830*/  R2P PR, R5, 0x6 ;  /* 0x0000000605007804 */ /* 0x000fe20000000000 */
[----:B------:R-:W-:Y:S01]  /*4840*/  IMAD R3, R6, 0x400, R3 ;  /* 0x0000040006037824 */ /* 0x000fe200078e0203 */
[----:B------:R-:W-:Y:S01]  /*4850*/  F2FP.F16.F32.PACK_AB R72, R73, R72 ;  /* 0x000000484948723e */ /* 0x000fe200000000ff */
[----:B------:R-:W2:Y:S01]  /*4860*/  SHFL.IDX PT, R5, R6, RZ, 0x1f ;  /* 0x00001fff06057589 */ /* 0x000ea200000e0000 */
[----:B------:R-:W-:-:S02]  /*4870*/  LOP3.LUT R0, R0, 0x1c0, RZ, 0xc0, !PT ;  /* 0x000001c000007812 */ /* 0x000fc400078ec0ff */
[----:B------:R-:W-:Y:S02]  /*4880*/  SEL R2, R2, 0xffffffc0, !P2 ;  /* 0xffffffc002027807 */ /* 0x000fe40005000000 */
[----:B------:R-:W-:Y:S02]  /*4890*/  LOP3.LUT R7, R0, 0x8, R7, 0xf8, !PT ;  /* 0x0000000800077812 */ /* 0x000fe400078ef807 */
[----:B------:R-:W-:Y:S02]  /*48a0*/  SHF.R.U32.HI R0, RZ, 0x3, R0 ;  /* 0x00000003ff007819 */ /* 0x000fe40000011600 */
[----:B------:R-:W-:Y:S02]  /*48b0*/  F2FP.F16.F32.PACK_AB R66, R69, R68 ;  /* 0x000000444542723e */ /* 0x000fe400000000ff */
[----:B------:R-:W-:Y:S02]  /*48c0*/  LOP3.LUT R0, R7, R0, RZ, 0x3c, !PT ;  /* 0x0000000007007212 */ /* 0x000fe400078e3cff */
[----:B------:R-:W-:-:S02]  /*48d0*/  F2FP.F16.F32.PACK_AB R67, R71, R70 ;  /* 0x000000464743723e */ /* 0x000fc400000000ff */
[----:B------:R-:W-:Y:S01]  /*48e0*/  F2FP.F16.F32.PACK_AB R73, R75, R74 ;  /* 0x0000004a4b49723e */ /* 0x000fe200000000ff */
[----:B------:R-:W-:Y:S01]  /*48f0*/  IMAD.IADD R3, R0, 0x1, R3 ;  /* 0x0000000100037824 */ /* 0x000fe200078e0203 */
[----:B------:R-:W-:Y:S01]  /*4900*/  F2FP.F16.F32.PACK_AB R80, R81, R80 ;  /* 0x000000505150723e */ /* 0x000fe200000000ff */
[----:B------:R-:W-:Y:S01]  /*4910*/  IMAD.MOV.U32 R0, RZ, RZ, 0x20 ;  /* 0x00000020ff007424 */ /* 0x000fe200078e00ff */
[----:B------:R-:W-:Y:S01]  /*4920*/  F2FP.F16.F32.PACK_AB R74, R77, R76 ;  /* 0x0000004c4d4a723e */ /* 0x000fe200000000ff */
[----:B------:R-:W-:Y:S01]  /*4930*/  IMAD R3, R3, 0x2, R16 ;  /* 0x0000000203037824 */ /* 0x000fe200078e0210 */
[----:B------:R-:W-:Y:S02]  /*4940*/  F2FP.F16.F32.PACK_AB R75, R79, R78 ;  /* 0x0000004e4f4b723e */ /* 0x000fe400000000ff */
[----:B------:R-:W-:Y:S02]  /*4950*/  SEL R0, R0, 0xffffffe0, !P1 ;  /* 0xffffffe000007807 */ /* 0x000fe40004800000 */
[--C-:B------:R-:W-:Y:S01]  /*4960*/  IADD3 R4, R2, 0x8000, R3.reuse ;  /* 0x0000800002047810 */ /* 0x100fe20007ffe003 */
[----:B------:R3:W-:Y:S01]  /*4970*/  STSM.16.M88.4 [R3+0x8000], R24 ;  /* 0x0080001803007844 */ /* 0x0007e20000000200 */
[----:B------:R-:W-:-:S02]  /*4980*/  IADD3 R0, R0, 0x8000, R3 ;  /* 0x0000800000007810 */ /* 0x000fc40007ffe003 */
[----:B------:R-:W-:Y:S02]  /*4990*/  F2FP.F16.F32.PACK_AB R81, R83, R82 ;  /* 0x000000525351723e */ /* 0x000fe400000000ff */
[----:B------:R-:W-:Y:S01]  /*49a0*/  F2FP.F16.F32.PACK_AB R88, R89, R88 ;  /* 0x000000585958723e */ /* 0x000fe200000000ff */
[----:B------:R-:W-:Y:S01]  /*49b0*/  IMAD.IADD R2, R0, 0x1, R2 ;  /* 0x0000000100027824 */ /* 0x000fe200078e0202 */
[----:B------:R3:W-:Y:S01]  /*49c0*/  STSM.16.M88.4 [R0], R32 ;  /* 0x0000002000007844 */ /* 0x0007e20000000200 */
[----:B------:R-:W-:Y:S02]  /*49d0*/  F2FP.F16.F32.PACK_AB R82, R85, R84 ;  /* 0x000000545552723e */ /* 0x000fe400000000ff */
[----:B------:R-:W-:Y:S01]  /*49e0*/  F2FP.F16.F32.PACK_AB R83, R87, R86 ;  /* 0x000000565753723e */ /* 0x000fe200000000ff */
[----:B------:R3:W-:Y:S01]  /*49f0*/  STSM.16.M88.4 [R4], R40 ;  /* 0x0000002804007844 */ /* 0x0007e20000000200 */
[----:B------:R-:W-:Y:S02]  /*4a00*/  F2FP.F16.F32.PACK_AB R89, R91, R90 ;  /* 0x0000005a5b59723e */ /* 0x000fe400000000ff */
[----:B------:R-:W-:Y:S01]  /*4a10*/  F2FP.F16.F32.PACK_AB R96, R97, R96 ;  /* 0x000000606160723e */ /* 0x000fe200000000ff */
[----:B------:R3:W-:Y:S01]  /*4a20*/  STSM.16.M88.4 [R2], R48 ;  /* 0x0000003002007844 */ /* 0x0007e20000000200 */
[----:B------:R-:W-:-:S02]  /*4a30*/  F2FP.F16.F32.PACK_AB R90, R93, R92 ;  /* 0x0000005c5d5a723e */ /* 0x000fc400000000ff */
[----:B------:R-:W-:Y:S01]  /*4a40*/  F2FP.F16.F32.PACK_AB R91, R95, R94 ;  /* 0x0000005e5f5b723e */ /* 0x000fe200000000ff */
[----:B------:R3:W-:Y:S01]  /*4a50*/  STSM.16.M88.4 [R3+0xc000], R56 ;  /* 0x00c0003803007844 */ /* 0x0007e20000000200 */
[----:B------:R-:W-:Y:S02]  /*4a60*/  F2FP.F16.F32.PACK_AB R97, R99, R98 ;  /* 0x000000626361723e */ /* 0x000fe400000000ff */
[----:B------:R-:W-:Y:S01]  /*4a70*/  F2FP.F16.F32.PACK_AB R104, R105, R104 ;  /* 0x000000686968723e */ /* 0x000fe200000000ff */
[----:B------:R3:W-:Y:S01]  /*4a80*/  STSM.16.M88.4 [R0+0x4000], R64 ;  /* 0x0040004000007844 */ /* 0x0007e20000000200 */
[----:B------:R-:W-:Y:S02]  /*4a90*/  F2FP.F16.F32.PACK_AB R98, R101, R100 ;  /* 0x000000646562723e */ /* 0x000fe400000000ff */
[----:B------:R-:W-:Y:S01]  /*4aa0*/  F2FP.F16.F32.PACK_AB R99, R103, R102 ;  /* 0x000000666763723e */ /* 0x000fe200000000ff */
[----:B------:R3:W-:Y:S01]  /*4ab0*/  STSM.16.M88.4 [R4+0x4000], R72 ;  /* 0x0040004804007844 */ /* 0x0007e20000000200 */
[----:B------:R-:W-:-:S02]  /*4ac0*/  F2FP.F16.F32.PACK_AB R105, R107, R106 ;  /* 0x0000006a6b69723e */ /* 0x000fc400000000ff */
[----:B------:R-:W-:Y:S01]  /*4ad0*/  F2FP.F16.F32.PACK_AB R112, R113, R112 ;  /* 0x000000707170723e */ /* 0x000fe200000000ff */
[----:B------:R3:W-:Y:S01]  /*4ae0*/  STSM.16.M88.4 [R2+0x4000], R80 ;  /* 0x0040005002007844 */ /* 0x0007e20000000200 */
[----:B------:R-:W-:Y:S02]  /*4af0*/  F2FP.F16.F32.PACK_AB R106, R109, R108 ;  /* 0x0000006c6d6a723e */ /* 0x000fe400000000ff */
[----:B------:R-:W-:Y:S01]  /*4b00*/  F2FP.F16.F32.PACK_AB R107, R111, R110 ;  /* 0x0000006e6f6b723e */ /* 0x000fe200000000ff */
[----:B------:R3:W-:Y:S01]  /*4b10*/  STSM.16.M88.4 [R3], R88 ;  /* 0x0000005803007844 */ /* 0x0007e20000000200 */
[----:B------:R-:W-:Y:S02]  /*4b20*/  F2FP.F16.F32.PACK_AB R113, R115, R114 ;  /* 0x000000727371723e */ /* 0x000fe400000000ff */
[----:B------:R-:W-:Y:S01]  /*4b30*/  F2FP.F16.F32.PACK_AB R120, R121, R120 ;  /* 0x000000787978723e */ /* 0x000fe200000000ff */
[----:B------:R3:W-:Y:S01]  /*4b40*/  STSM.16.M88.4 [R0+-0x8000], R96 ;  /* 0xff80006000007844 */ /* 0x0007e20000000200 */
[----:B------:R-:W-:-:S02]  /*4b50*/  F2FP.F16.F32.PACK_AB R114, R117, R116 ;  /* 0x000000747572723e */ /* 0x000fc400000000ff */
[----:B------:R-:W-:Y:S01]  /*4b60*/  F2FP.F16.F32.PACK_AB R115, R119, R118 ;  /* 0x000000767773723e */ /* 0x000fe200000000ff */
[----:B------:R3:W-:Y:S01]  /*4b70*/  STSM.16.M88.4 [R4+-0x8000], R104 ;  /* 0xff80006804007844 */ /* 0x0007e20000000200 */
[----:B------:R-:W-:Y:S02]  /*4b80*/  F2FP.F16.F32.PACK_AB R121, R123, R122 ;  /* 0x0000007a7b79723e */ /* 0x000fe400000000ff */
[----:B------:R-:W-:Y:S01]  /*4b90*/  F2FP.F16.F32.PACK_AB R128, R129, R128 ;  /* 0x000000808180723e */ /* 0x000fe200000000ff */
[----:B------:R3:W-:Y:S01]  /*4ba0*/  STSM.16.M88.4 [R2+-0x8000], R112 ;  /* 0xff80007002007844 */ /* 0x0007e20000000200 */
[----:B------:R-:W-:Y:S02]  /*4bb0*/  F2FP.F16.F32.PACK_AB R122, R125, R124 ;  /* 0x0000007c7d7a723e */ /* 0x000fe400000000ff */
[----:B------:R-:W-:Y:S02]  /*4bc0*/  F2FP.F16.F32.PACK_AB R123, R127, R126 ;  /* 0x0000007e7f7b723e */ /* 0x000fe400000000ff */
[----:B------:R-:W-:-:S02]  /*4bd0*/  F2FP.F16.F32.PACK_AB R129, R131, R130 ;  /* 0x000000828381723e */ /* 0x000fc400000000ff */
[----:B------:R-:W-:Y:S01]  /*4be0*/  F2FP.F16.F32.PACK_AB R136, R137, R136 ;  /* 0x000000888988723e */ /* 0x000fe200000000ff */
[----:B------:R3:W-:Y:S01]  /*4bf0*/  STSM.16.M88.4 [R3+0x4000], R120 ;  /* 0x0040007803007844 */ /* 0x0007e20000000200 */
[----:B------:R-:W-:Y:S02]  /*4c00*/  F2FP.F16.F32.PACK_AB R130, R133, R132 ;  /* 0x000000848582723e */ /* 0x000fe400000000ff */
[----:B------:R-:W-:Y:S02]  /*4c10*/  F2FP.F16.F32.PACK_AB R131, R135, R134 ;  /* 0x000000868783723e */ /* 0x000fe400000000ff */
[----:B------:R-:W-:Y:S02]  /*4c20*/  F2FP.F16.F32.PACK_AB R137, R139, R138 ;  /* 0x0000008a8b89723e */ /* 0x000fe400000000ff */
[----:B------:R-:W-:Y:S01]  /*4c30*/  F2FP.F16.F32.PACK_AB R144, R145, R144 ;  /* 0x000000909190723e */ /* 0x000fe200000000ff */
[----:B------:R3:W-:Y:S01]  /*4c40*/  STSM.16.M88.4 [R0+-0x4000], R128 ;  /* 0xffc0008000007844 */ /* 0x0007e20000000200 */
[----:B------:R-:W-:-:S02]  /*4c50*/  F2FP.F16.F32.PACK_AB R138, R141, R140 ;  /* 0x0000008c8d8a723e */ /* 0x000fc400000000ff */
[----:B------:R-:W-:Y:S02]  /*4c60*/  F2FP.F16.F32.PACK_AB R139, R143, R142 ;  /* 0x0000008e8f8b723e */ /* 0x000fe400000000ff */
[----:B------:R-:W-:Y:S02]  /*4c70*/  F2FP.F16.F32.PACK_AB R145, R147, R146 ;  /* 0x000000929391723e */ /* 0x000fe400000000ff */
[----:B------:R-:W-:Y:S01]  /*4c80*/  F2FP.F16.F32.PACK_AB R146, R149, R148 ;  /* 0x000000949592723e */ /* 0x000fe200000000ff */
[----:B------:R3:W-:Y:S01]  /*4c90*/  STSM.16.M88.4 [R4+-0x4000], R136 ;  /* 0xffc0008804007844 */ /* 0x0007e20000000200 */
[----:B------:R-:W-:Y:S02]  /*4ca0*/  F2FP.F16.F32.PACK_AB R147, R151, R150 ;  /* 0x000000969793723e */ /* 0x000fe400000000ff */
[----:B--2---:R-:W-:-:S03]  /*4cb0*/  ISETP.NE.AND P0, PT, R5, 0x7, PT ;  /* 0x000000070500780c */ /* 0x004fc60003f05270 */
[----:B------:R3:W-:Y:S01]  /*4cc0*/  STSM.16.M88.4 [R2+-0x4000], R144 ;  /* 0xffc0009002007844 */ /* 0x0007e20000000200 */
[----:B------:R-:W-:Y:S01]  /*4cd0*/  @!PT LDS RZ, [RZ] ;  /* 0x00000000fffff984 */ /* 0x000fe20000000800 */
[----:B------:R-:W-:Y:S01]  /*4ce0*/  @!PT LDS RZ, [RZ] ;  /* 0x00000000fffff984 */ /* 0x000fe20000000800 */
[----:B------:R-:W-:Y:S01]  /*4cf0*/  @!PT LDS RZ, [RZ] ;  /* 0x00000000fffff984 */ /* 0x000fe20000000800 */
[----:B------:R2:W-:Y:S06]  /*4d00*/  MEMBAR.ALL.CTA ;  /* 0x0000000000007992 */ /* 0x0005ec0000008000 */
[----:B--2---:R-:W2:Y:S02]  /*4d10*/  FENCE.VIEW.ASYNC.S ;  /* 0x00000000000073c6 */ /* 0x004ea40000000000 */
[----:B--2---:R-:W-:Y:S06]  /*4d20*/  BAR.ARV 0x1, 0x120 ;  /* 0x0044800000007b1d */ /* 0x004fec0000002000 */
[----:B------:R-:W-:Y:S05]  /*4d30*/  @P0 BRA `(.L_x_31) ;  /* 0x0000000000840947 */ /* 0x000fea0003800000 */
[----:B------:R-:W-:Y:S01]  /*4d40*/  BAR.SYNC.DEFER_BLOCKING 0x1, 0x120 ;  /* 0x0044800000007b1d */ /* 0x000fe20000010000 */
[----:B------:R-:W-:-:S05]  /*4d50*/  ELECT P0, URZ, PT ;  /* 0x00000000003f782f */ /* 0x000fca0003800000 */
[----:B------:R-:W-:Y:S08]  /*4d60*/  BSSY B0, `(.L_x_31) ;  /* 0x000001e000007945 */ /* 0x000ff00003800000 */
[----:B------:R-:W-:Y:S05]  /*4d70*/  @!P0 BRA `(.L_x_32) ;  /* 0x0000000000708947 */ /* 0x000fea0003800000 */
[----:B------:R-:W2:Y:S01]  /*4d80*/  S2UR UR10, SR_CTAID.X ;  /* 0x00000000000a79c3 */ /* 0x000ea20000002500 */
[----:B------:R-:W-:Y:S01]  /*4d90*/  R2UR UR13, R16 ;  /* 0x00000000100d72ca */ /* 0x000fe200000e0000 */
[----:B------:R-:W-:Y:S01]  /*4da0*/  ULDC.64 UR6, c[0x0][0x198] ;  /* 0x0000660000067ab9 */ /* 0x000fe20000000a00 */
[----:B------:R-:W-:Y:S01]  /*4db0*/  UMOV UR9, URZ ;  /* 0x0000003f00097c82 */ /* 0x000fe20008000000 */
[----:B------:R-:W-:Y:S02]  /*4dc0*/  UIADD3 UR4, UP0, UR6, 0x770, URZ ;  /* 0x0000077006047890 */ /* 0x000fe4000ff1e03f */
[----:B------:R-:W-:Y:S02]  /*4dd0*/  UIADD3 UR6, UP1, UR6, 0x670, URZ ;  /* 0x0000067006067890 */ /* 0x000fe4000ff3e03f */
[----:B------:R-:W4:Y:S01]  /*4de0*/  S2UR UR11, SR_CTAID.Y ;  /* 0x00000000000b79c3 */ /* 0x000f220000002600 */
[----:B------:R-:W-:Y:S02]  /*4df0*/  UIADD3.X UR5, URZ, UR7, URZ, UP0, !UPT ;  /* 0x000000073f057290 */ /* 0x000fe400087fe43f */
[----:B------:R-:W-:Y:S01]  /*4e00*/  UIADD3.X UR7, URZ, UR7, URZ, UP1, !UPT ;  /* 0x000000073f077290 */ /* 0x000fe20008ffe43f */
[----:B------:R-:W-:-:S02]  /*4e10*/  UMOV UR25, 0x40 ;  /* 0x0000004000197882 */ /* 0x000fc40000000000 */
[----:B------:R-:W-:Y:S02]  /*4e20*/  UIADD3 UR8, UR13, 0x8000, URZ ;  /* 0x000080000d087890 */ /* 0x000fe4000fffe03f */
[----:B------:R-:W5:Y:S01]  /*4e30*/  S2UR UR12, SR_CTAID.Z ;  /* 0x00000000000c79c3 */ /* 0x000f620000002700 */
[----:B------:R-:W-:Y:S02]  /*4e40*/  UIADD3 UR24, UR13, 0xc000, URZ ;  /* 0x0000c0000d187890 */ /* 0x000fe4000fffe03f */
[----:B------:R-:W-:Y:S01]  /*4e50*/  UIADD3 UR16, UR13, 0x4000, URZ ;  /* 0x000040000d107890 */ /* 0x000fe2000fffe03f */
[----:B------:R-:W-:Y:S01]  /*4e60*/  UMOV UR17, 0x40 ;  /* 0x0000004000117882 */ /* 0x000fe20000000000 */
[----:B--2---:R-:W-:-:S07]  /*4e70*/  USHF.L.U32 UR10, UR10, 0x7, URZ ;  /* 0x000000070a0a7899 */ /* 0x004fce000800063f */
[----:B------:R-:W-:Y:S01]  /*4e80*/  UMOV UR26, UR10 ;  /* 0x0000000a001a7c82 */ /* 0x000fe20008000000 */
[----:B----4-:R-:W-:Y:S01]  /*4e90*/  UMOV UR27, UR11 ;  /* 0x0000000b001b7c82 */ /* 0x010fe20008000000 */
[----:B------:R-:W-:Y:S01]  /*4ea0*/  UMOV UR19, UR11 ;  /* 0x0000000b00137c82 */ /* 0x000fe20008000000 */
[----:B------:R-:W-:Y:S01]  /*4eb0*/  UMOV UR18, UR10 ;  /* 0x0000000a00127c82 */ /* 0x000fe20008000000 */
[----:B-----5:R-:W-:Y:S01]  /*4ec0*/  UMOV UR28, UR12 ;  /* 0x0000000c001c7c82 */ /* 0x020fe20008000000 */
[----:B------:R2:W-:Y:S01]  /*4ed0*/  UTMASTG.4D [UR8], [UR4] ;  /* 0x00000008040073b5 */ /* 0x0005e20008018000 */
[----:B------:R-:W-:Y:S01]  /*4ee0*/  UMOV UR20, UR12 ;  /* 0x0000000c00147c82 */ /* 0x000fe20008000000 */
[----:B------:R4:W-:Y:S01]  /*4ef0*/  UTMASTG.4D [UR24], [UR4] ;  /* 0x00000018040073b5 */ /* 0x0009e20008018000 */
[----:B--2---:R-:W-:Y:S02]  /*4f00*/  UMOV UR8, UR13 ;  /* 0x0000000d00087c82 */ /* 0x004fe40008000000 */
[----:B------:R4:W-:Y:S01]  /*4f10*/  UTMASTG.4D [UR8], [UR6] ;  /* 0x00000008060073b5 */ /* 0x0009e20008018000 */
[----:B------:R4:W-:Y:S02]  /*4f20*/  UTMASTG.4D [UR16], [UR6] ;  /* 0x00000010060073b5 */ /* 0x0009e40008018000 */
[----:B----4-:R0:W-:Y:S02]  /*4f30*/  UTMACMDFLUSH ;  /* 0x00000000000079b7 */ /* 0x0101e40000000000 */
.L_x_32:
[----:B------:R-:W-:Y:S05]  /*4f40*/  BSYNC B0 ;  /* 0x0000000000007941 */ /* 0x000fea0003800000 */
.L_x_31:
[----:B------:R-:W-:-:S04]  /*4f50*/  DEPBAR.LE SB0, 0x0 ;  /* 0x000080000000791a */ /* 0x000fc80000000000 */
[----:B------:R-:W-:Y:S05]  /*4f60*/  BRA `(.L_x_7) ;  /* 0x00000028001c7947 */ /* 0x000fea0003800000 */
.L_x_5:
[----:B------:R-:W-:-:S08]  /*4f70*/  NOP ;  /* 0x0000000000007918 */ /* 0x000fd00000000000 */
[----:B------:R-:W1:-:S00]  /*4f80*/  USETMAXREG.DEALLOC.CTAPOOL 0x18 ;  /* 0x00000018000079c8 */ /* 0x000e4000080e0500 */
[----:B-1----:R-:W-:Y:S01]  /*4f90*/  LOP3.LUT R2, R0, 0x3, RZ, 0xc0, !PT ;  /* 0x0000000300027812 */ /* 0x002fe200078ec0ff */
[----:B------:R-:W-:-:S05]  /*4fa0*/  IMAD.MOV.U32 R0, RZ, RZ, RZ ;  /* 0x000000ffff007224 */ /* 0x000fca00078e00ff */
[----:B------:R-:W1:Y:S02]  /*4fb0*/  SHFL.IDX PT, R2, R2, RZ, 0x1f ;  /* 0x00001fff02027589 */ /* 0x000e6400000e0000 */
[----:B-1----:R-:W-:-:S13]  /*4fc0*/  ISETP.NE.AND P0, PT, R2, RZ, PT ;  /* 0x000000ff0200720c */ /* 0x002fda0003f05270 */
[----:B------:R-:W-:Y:S05]  /*4fd0*/  @!P0 BRA `(.L_x_33) ;  /* 0x0000000800b08947 */ /* 0x000fea0003800000 */
[----:B------:R-:W-:-:S13]  /*4fe0*/  ISETP.NE.AND P0, PT, R2, 0x1, PT ;  /* 0x000000010200780c */ /* 0x000fda0003f05270 */
[----:B------:R-:W-:Y:S05]  /*4ff0*/  @P0 BRA `(.L_x_7) ;  /* 0x0000002400f80947 */ /* 0x000fea0003800000 */
[----:B------:R-:W1:Y:S02]  /*5000*/  S2UR UR11, SR_CTAID.Z ;  /* 0x00000000000b79c3 */ /* 0x000e640000002700 */
[----:B-1----:R-:W-:-:S13]  /*5010*/  ISETP.LE.AND P0, PT, RZ, UR11, PT ;  /* 0x0000000bff007c0c */ /* 0x002fda000bf03270 */
[----:B------:R-:W-:Y:S05]  /*5020*/  @!P0 BRA `(.L_x_7) ;  /* 0x0000002400ec8947 */ /* 0x000fea0003800000 */
[----:B------:R-:W1:Y:S01]  /*5030*/  S2UR UR7, SR_CTAID.Y ;  /* 0x00000000000779c3 */ /* 0x000e620000002600 */
[----:B------:R-:W-:Y:S01]  /*5040*/  ULDC.64 UR8, c[0x0][0x2d8] ;  /* 0x0000b60000087ab9 */ /* 0x000fe20000000a00 */
[----:B------:R-:W-:-:S06]  /*5050*/  ELECT P0, URZ, PT ;  /* 0x00000000003f782f */ /* 0x000fcc0003800000 */
[----:B------:R-:W2:Y:S01]  /*5060*/  LDC R2, c[0x0][0x280] ;  /* 0x0000a000ff027b82 */ /* 0x000ea20000000800 */
[----:B-1----:R-:W-:-:S04]  /*5070*/  USHF.R.S32.HI UR4, URZ, 0x1f, UR7 ;  /* 0x0000001f3f047899 */ /* 0x002fc80008011407 */
[----:B------:R-:W-:Y:S02]  /*5080*/  UIMAD UR6, UR4, UR8, URZ ;  /* 0x00000008040672a4 */ /* 0x000fe4000f8e023f */
[----:B------:R-:W-:Y:S01]  /*5090*/  UIMAD.WIDE.U32 UR4, UR7, UR8, URZ ;  /* 0x00000008070472a5 */ /* 0x000fe2000f8e003f */
[----:B--2---:R-:W-:Y:S01]  /*50a0*/  ISETP.GE.AND P1, PT, R2, 0x1, PT ;  /* 0x000000010200780c */ /* 0x004fe20003f26270 */
[----:B------:R-:W-:Y:S02]  /*50b0*/  UIMAD UR7, UR7, UR9, UR6 ;  /* 0x00000009070772a4 */ /* 0x000fe4000f8e0206 */
[----:B------:R-:W-:Y:S01]  /*50c0*/  USHF.R.S32.HI UR6, URZ, 0x1f, UR11 ;  /* 0x0000001f3f067899 */ /* 0x000fe2000801140b */
[----:B------:R-:W-:Y:S01]  /*50d0*/  ULDC.64 UR8, c[0x0][0x2e0] ;  /* 0x0000b80000087ab9 */ /* 0x000fe20000000a00 */
[----:B------:R-:W-:Y:S02]  /*50e0*/  UIADD3 UR5, UR5, UR7, URZ ;  /* 0x0000000705057290 */ /* 0x000fe4000fffe03f */
[----:B------:R-:W-:-:S04]  /*50f0*/  UIMAD UR6, UR6, UR8, URZ ;  /* 0x00000008060672a4 */ /* 0x000fc8000f8e023f */
[----:B------:R-:W-:Y:S02]  /*5100*/  UIMAD UR10, UR11, UR9, UR6 ;  /* 0x000000090b0a72a4 */ /* 0x000fe4000f8e0206 */
[----:B------:R-:W-:Y:S01]  /*5110*/  UIMAD.WIDE.U32 UR6, UR11, UR8, UR4 ;  /* 0x000000080b0672a5 */ /* 0x000fe2000f8e0004 */
[----:B------:R-:W-:Y:S11]  /*5120*/  @!P1 BRA `(.L_x_7) ;  /* 0x0000002400ac9947 */ /* 0x000ff60003800000 */
[C---:B------:R-:W-:Y:S01]  /*5130*/  VIADD R0, R2.reuse, 0x3f ;  /* 0x0000003f02007836 */ /* 0x040fe20000000000 */
[----:B------:R-:W-:Y:S01]  /*5140*/  ISETP.GE.AND P1, PT, R2, 0x41, PT ;  /* 0x000000410200780c */ /* 0x000fe20003f26270 */
[----:B------:R-:W-:Y:S01]  /*5150*/  UIADD3 UR10, UR7, UR10, URZ ;  /* 0x0000000a070a7290 */ /* 0x000fe2000fffe03f */
[----:B------:R-:W-:Y:S02]  /*5160*/  UMOV UR5, URZ ;  /* 0x0000003f00057c82 */ /* 0x000fe40008000000 */
[----:B------:R-:W-:-:S04]  /*5170*/  SHF.R.S32.HI R3, RZ, 0x1f, R0 ;  /* 0x0000001fff037819 */ /* 0x000fc80000011400 */
[----:B------:R-:W-:-:S04]  /*5180*/  LEA.HI R3, R3, R0, RZ, 0x6 ;  /* 0x0000000003037211 */ /* 0x000fc800078f30ff */
[----:B------:R-:W-:-:S04]  /*5190*/  SHF.R.S32.HI R0, RZ, 0x6, R3 ;  /* 0x00000006ff007819 */ /* 0x000fc80000011403 */
[----:B------:R-:W-:-:S04]  /*51a0*/  VIMNMX R0, R0, 0x1, !PT ;  /* 0x0000000100007848 */ /* 0x000fc80007fe0100 */
[----:B------:R-:W-:Y:S01]  /*51b0*/  LOP3.LUT R3, R0, 0x1, RZ, 0xc0, !PT ;  /* 0x0000000100037812 */ /* 0x000fe200078ec0ff */
[----:B------:R-:W-:Y:S06]  /*51c0*/  @!P1 BRA `(.L_x_34) ;  /* 0x0000000400789947 */ /* 0x000fec0003800000 */
[----:B------:R-:W-:Y:S01]  /*51d0*/  ULDC.64 UR16, c[0x0][0x2c0] ;  /* 0x0000b00000107ab9 */ /* 0x000fe20000000a00 */
[----:B------:R-:W-:Y:S01]  /*51e0*/  IMAD.IADD R0, R0, 0x1, -R3 ;  /* 0x0000000100007824 */ /* 0x000fe200078e0a03 */
[----:B------:R-:W-:Y:S01]  /*51f0*/  ULEA UR16, UP0, UR6, UR16, 0x2 ;  /* 0x0000001006107291 */ /* 0x000fe2000f80103f */
[----:B------:R-:W-:Y:S01]  /*5200*/  UMOV UR4, URZ ;  /* 0x0000003f00047c82 */ /* 0x000fe20008000000 */
[----:B------:R-:W-:Y:S02]  /*5210*/  UMOV UR5, URZ ;  /* 0x0000003f00057c82 */ /* 0x000fe40008000000 */
[----:B------:R-:W-:Y:S02]  /*5220*/  ULEA.HI.X UR17, UR6, UR17, UR10, 0x2, UP0 ;  /* 0x0000001106117291 */ /* 0x000fe400080f140a */
[----:B------:R-:W-:Y:S02]  /*5230*/  UIADD3 UR12, UP0, UR16, 0x4000, URZ ;  /* 0x00004000100c7890 */ /* 0x000fe4000ff1e03f */
[----:B------:R-:W-:-:S02]  /*5240*/  UIADD3 UR14, UP1, UR16, 0x8000, URZ ;  /* 0x00008000100e7890 */ /* 0x000fc4000ff3e03f */
[----:B------:R-:W-:Y:S02]  /*5250*/  UIADD3 UR16, UP2, UR16, 0xc000, URZ ;  /* 0x0000c00010107890 */ /* 0x000fe4000ff5e03f */
[----:B------:R-:W-:Y:S02]  /*5260*/  UIADD3.X UR13, URZ, UR17, URZ, UP0, !UPT ;  /* 0x000000113f0d7290 */ /* 0x000fe400087fe43f */
[----:B------:R-:W-:Y:S02]  /*5270*/  UIADD3.X UR15, URZ, UR17, URZ, UP1, !UPT ;  /* 0x000000113f0f7290 */ /* 0x000fe40008ffe43f */
[----:B------:R-:W-:Y:S01]  /*5280*/  UIADD3.X UR17, URZ, UR17, URZ, UP2, !UPT ;  /* 0x000000113f117290 */ /* 0x000fe200097fe43f */
[----:B------:R-:W-:-:S11]  /*5290*/  ULDC.64 UR20, c[0x0][0x2c0] ;  /* 0x0000b00000147ab9 */ /* 0x000fd60000000a00 */
.L_x_47:
[----:B------:R-:W-:Y:S01]  /*52a0*/  USHF.L.U32 UR8, UR4, 0xe, URZ ;  /* 0x0000000e04087899 */ /* 0x000fe2000800063f */
[----:B------:R-:W-:Y:S03]  /*52b0*/  BAR.SYNC.DEFER_BLOCKING 0xd, 0xa0 ;  /* 0x0342800000007b1d */ /* 0x000fe60000010000 */
[----:B------:R-:W-:Y:S02]  /*52c0*/  UIMAD.WIDE UR24, UR8, 0x4, UR12 ;  /* 0x00000004081878a5 */ /* 0x000fe4000f8e020c */
[----:B------:R-:W-:Y:S01]  /*52d0*/  UIMAD.WIDE UR22, UR8, 0x4, UR14 ;  /* 0x00000004081678a5 */ /* 0x000fe2000f8e020e */
[----:B------:R-:W-:Y:S01]  /*52e0*/  BSSY B0, `(.L_x_35) ;  /* 0x0000011000007945 */ /* 0x000fe20003800000 */
[----:B------:R-:W-:-:S03]  /*52f0*/  UIMAD.WIDE UR8, UR8, 0x4, UR16 ;  /* 0x00000004080878a5 */ /* 0x000fc6000f8e0210 */
[----:B------:R-:W-:Y:S09]  /*5300*/  @!P0 BRA `(.L_x_36) ;  /* 0x0000000000388947 */ /* 0x000ff20003800000 */
[----:B------:R-:W1:Y:S01]  /*5310*/  S2UR UR19, SR_CgaCtaId ;  /* 0x00000000001379c3 */ /* 0x000e620000008800 */
[----:B------:R-:W-:Y:S01]  /*5320*/  USHF.L.U32 UR11, UR5, 0xd, URZ ;  /* 0x0000000d050b7899 */ /* 0x000fe2000800063f */
[----:B------:R-:W-:Y:S01]  /*5330*/  UMOV UR18, 0x400 ;  /* 0x0000040000127882 */ /* 0x000fe20000000000 */
[----:B------:R-:W-:Y:S02]  /*5340*/  UMOV UR27, 0x14f00000 ;  /* 0x14f00000001b7882 */ /* 0x000fe40000000000 */
[----:B------:R-:W-:-:S04]  /*5350*/  UIADD3 UR26, UP0, UR11, UR6, URZ ;  /* 0x000000060b1a7290 */ /* 0x000fc8000ff1e03f */
[----:B------:R-:W-:Y:S02]  /*5360*/  ULEA.HI.X.SX32 UR11, UR11, UR10, 0x1, UP0 ;  /* 0x0000000a0b0b7291 */ /* 0x000fe400080f0e3f */
[----:B------:R-:W-:-:S04]  /*5370*/  ULEA UR28, UP0, UR26, UR20, 0x2 ;  /* 0x000000141a1c7291 */ /* 0x000fc8000f80103f */
[----:B------:R-:W-:-:S03]  /*5380*/  ULEA.HI.X UR29, UR26, UR21, UR11, 0x2, UP0 ;  /* 0x000000151a1d7291 */ /* 0x000fc600080f140b */
[----:B------:R-:W-:Y:S01]  /*5390*/  UMOV UR11, 0x400 ;  /* 0x00000400000b7882 */ /* 0x000fe20000000000 */
[----:B------:R-:W-:Y:S01]  /*53a0*/  UMOV UR26, 0x0 ;  /* 0x00000000001a7882 */ /* 0x000fe20000000000 */
[----:B-1----:R-:W-:-:S04]  /*53b0*/  ULEA UR18, UR19, UR18, 0x18 ;  /* 0x0000001213127291 */ /* 0x002fc8000f8ec03f */
[----:B------:R-:W-:-:S09]  /*53c0*/  UIADD3 UR18, UR18, 0x10000, URZ ;  /* 0x0001000012127890 */ /* 0x000fd2000fffe03f */
[----:B------:R1:W-:Y:S02]  /*53d0*/  UBLKRED.G.S.ADD.F32.RN [UR28], [UR18], UR11, desc[UR26] ;  /* 0x00001a1c120073bb */ /* 0x0003e400080a140b */
[----:B-1----:R0:W-:Y:S02]  /*53e0*/  UTMACMDFLUSH ;  /* 0x00000000000079b7 */ /* 0x0021e40000000000 */
.L_x_36:
[----:B------:R-:W-:Y:S05]  /*53f0*/  BSYNC B0 ;  /* 0x0000000000007941 */ /* 0x000fea0003800000 */
.L_x_35:
[----:B------:R-:W-:Y:S06]  /*5400*/  BAR.SYNC.DEFER_BLOCKING 0xe, 0xa0 ;  /* 0x0382800000007b1d */ /* 0x000fec0000010000 */
[----:B------:R-:W-:Y:S04]  /*5410*/  BSSY B0, `(.L_x_37) ;  /* 0x000000c000007945 */ /* 0x000fe80003800000 */
[----:B------:R-:W-:Y:S05]  /*5420*/  @!P0 BRA `(.L_x_38) ;  /* 0x0000000000288947 */ /* 0x000fea0003800000 */
[----:B------:R-:W1:Y:S01]  /*5430*/  S2UR UR18, SR_CgaCtaId ;  /* 0x00000000001279c3 */ /* 0x000e620000008800 */
[----:B------:R-:W-:Y:S01]  /*5440*/  UMOV UR11, 0x400 ;  /* 0x00000400000b7882 */ /* 0x000fe20000000000 */
[----:B------:R-:W-:Y:S01]  /*5450*/  UMOV UR26, 0x0 ;  /* 0x00000000001a7882 */ /* 0x000fe20000000000 */
[----:B------:R-:W-:Y:S01]  /*5460*/  UMOV UR27, 0x14f00000 ;  /* 0x14f00000001b7882 */ /* 0x000fe20000000000 */
[----:B-1----:R-:W-:-:S03]  /*5470*/  ULEA UR11, UR18, UR11, 0x18 ;  /* 0x0000000b120b7291 */ /* 0x002fc6000f8ec03f */
[----:B------:R-:W-:Y:S01]  /*5480*/  UMOV UR18, 0x400 ;  /* 0x0000040000127882 */ /* 0x000fe20000000000 */
[----:B------:R-:W-:-:S09]  /*5490*/  UIADD3 UR11, UR11, 0x14000, URZ ;  /* 0x000140000b0b7890 */ /* 0x000fd2000fffe03f */
[----:B------:R1:W-:Y:S01]  /*54a0*/  UBLKRED.G.S.ADD.F32.RN [UR24], [UR11], UR18, desc[UR26] ;  /* 0x00001a180b0073bb */ /* 0x0003e200080a1412 */
[----:B------:R0:W-:Y:S01]  /*54b0*/  UTMACMDFLUSH ;  /* 0x00000000000079b7 */ /* 0x0001e20000000000 */
[----:B-1----:R-:W-:-:S04]  /*54c0*/  DEPBAR.LE SB0, 0x1 ;  /* 0x000080400000791a */ /* 0x002fc80000000000 */
.L_x_38:
[----:B------:R-:W-:Y:S05]  /*54d0*/  BSYNC B0 ;  /* 0x0000000000007941 */ /* 0x000fea0003800000 */
.L_x_37:
[----:B------:R-:W-:Y:S06]  /*54e0*/  BAR.ARV 0xa, 0xa0 ;  /* 0x0282800000007b1d */ /* 0x000fec0000002000 */
[----:B------:R-:W-:Y:S04]  /*54f0*/  BSSY B0, `(.L_x_39) ;  /* 0x0000003000007945 */ /* 0x000fe80003800000 */
[----:B------:R-:W-:Y:S05]  /*5500*/  @!P0 BRA `(.L_x_40) ;  /* 0x0000000000048947 */ /* 0x000fea0003800000 */
[----:B------:R-:W-:-:S04]  /*5510*/  DEPBAR.LE SB0, 0x0 ;  /* 0x000080000000791a */ /* 0x000fc80000000000 */
.L_x_40:
[----:B------:R-:W-:Y:S05]  /*5520*/  BSYNC B0 ;  /* 0x0000000000007941 */ /* 0x000fea0003800000 */
.L_x_39:
[----:B------:R-:W-:Y:S06]  /*5530*/  BAR.ARV 0xb, 0xa0 ;  /* 0x02c2800000007b1d */ /* 0x000fec0000002000 */
[----:B------:R-:W-:Y:S02]  /*5540*/  BSSY B0, `(.L_x_41) ;  /* 0x000000c000007945 */ /* 0x000fe40003800000 */
[----:B------:R-:W-:Y:S06]  /*5550*/  BAR.SYNC.DEFER_BLOCKING 0xd, 0xa0 ;  /* 0x0342800000007b1d */ /* 0x000fec0000010000 */
        /* <DEDUP_REMOVED lines=8> */
[----:B------:R1:W-:Y:S02]  /*55e0*/  UBLKRED.G.S.ADD.F32.RN [UR22], [UR11], UR18, desc[UR24] ;  /* 0x000018160b0073bb */ /* 0x0003e400080a1412 */
[----:B-1----:R0:W-:Y:S02]  /*55f0*/  UTMACMDFLUSH ;  /* 0x00000000000079b7 */ /* 0x0021e40000000000 */
.L_x_42:
[----:B------:R-:W-:Y:S05]  /*5600*/  BSYNC B0 ;  /* 0x0000000000007941 */ /* 0x000fea0003800000 */
.L_x_41:
        /* <DEDUP_REMOVED lines=13> */
.L_x_44:
[----:B------:R-:W-:Y:S05]  /*56e0*/  BSYNC B0 ;  /* 0x0000000000007941 */ /* 0x000fea0003800000 */
.L_x_43:
[----:B------:R-:W-:Y:S01]  /*56f0*/  VIADD R0, R0, 0xfffffffe ;  /* 0xfffffffe00007836 */ /* 0x000fe20000000000 */
[----:B------:R-:W-:Y:S06]  /*5700*/  BAR.ARV 0xa, 0xa0 ;  /* 0x0282800000007b1d */ /* 0x000fec0000002000 */
[----:B------:R-:W-:Y:S01]  /*5710*/  BSSY B0, `(.L_x_45) ;  /* 0x0000004000007945 */ /* 0x000fe20003800000 */
[----:B------:R-:W-:-:S03]  /*5720*/  ISETP.NE.AND P1, PT, R0, RZ, PT ;  /* 0x000000ff0000720c */ /* 0x000fc60003f25270 */
[----:B------:R-:W-:Y:S10]  /*5730*/  @!P0 BRA `(.L_x_46) ;  /* 0x0000000000048947 */ /* 0x000ff40003800000 */
[----:B------:R-:W-:-:S04]  /*5740*/  DEPBAR.LE SB0, 0x0 ;  /* 0x000080000000791a */ /* 0x000fc80000000000 */
.L_x_46:
[----:B------:R-:W-:Y:S05]  /*5750*/  BSYNC B0 ;  /* 0x0000000000007941 */ /* 0x000fea0003800000 */
.L_x_45:
[----:B------:R-:W-:Y:S06]  /*5760*/  BAR.ARV 0xb, 0xa0 ;  /* 0x02c2800000007b1d */ /* 0x000fec0000002000 */
[----:B------:R-:W-:Y:S02]  /*5770*/  UIADD3 UR5, UR5, 0x2, URZ ;  /* 0x0000000205057890 */ /* 0x000fe4000fffe03f */
[----:B------:R-:W-:Y:S01]  /*5780*/  UIADD3 UR4, UR4, 0x1, URZ ;  /* 0x0000000104047890 */ /* 0x000fe2000fffe03f */
[----:B------:R-:W-:Y:S11]  /*5790*/  @P1 BRA `(.L_x_47) ;  /* 0xfffffff800c01947 */ /* 0x000ff6000383ffff */
[----:B------:R-:W-:-:S12]  /*57a0*/  USHF.L.U32 UR5, UR5, 0xd, URZ ;  /* 0x0000000d05057899 */ /* 0x000fd8000800063f */
.L_x_34:
[----:B------:R-:W-:-:S13]  /*57b0*/  ISETP.NE.AND P1, PT, R3, RZ, PT ;  /* 0x000000ff0300720c */ /* 0x000fda0003f25270 */
[----:B------:R-:W-:Y:S05]  /*57c0*/  @!P1 BRA `(.L_x_7) ;  /* 0x0000002000049947 */ /* 0x000fea0003800000 */
[----:B------:R-:W-:Y:S06]  /*57d0*/  BAR.SYNC.DEFER_BLOCKING 0xd, 0xa0 ;  /* 0x0342800000007b1d */ /* 0x000fec0000010000 */
[----:B------:R-:W-:Y:S04]  /*57e0*/  BSSY B0, `(.L_x_48) ;  /* 0x0000010000007945 */ /* 0x000fe80003800000 */
[----:B------:R-:W-:Y:S05]  /*57f0*/  @!P0 BRA `(.L_x_49) ;  /* 0x0000000000388947 */ /* 0x000fea0003800000 */
[----:B------:R-:W1:Y:S01]  /*5800*/  S2UR UR11, SR_CgaCtaId ;  /* 0x00000000000b79c3 */ /* 0x000e620000008800 */
[----:B------:R-:W-:Y:S01]  /*5810*/  UIADD3 UR12, UP0, UR5, UR6, URZ ;  /* 0x00000006050c7290 */ /* 0x000fe2000ff1e03f */
[----:B------:R-:W-:Y:S01]  /*5820*/  UMOV UR4, 0x400 ;  /* 0x0000040000047882 */ /* 0x000fe20000000000 */
[----:B------:R-:W-:Y:S02]  /*5830*/  ULDC.64 UR8, c[0x0][0x2c0] ;  /* 0x0000b00000087ab9 */ /* 0x000fe40000000a00 */
[----:B------:R-:W-:Y:S02]  /*5840*/  ULEA.HI.X.SX32 UR13, UR5, UR10, 0x1, UP0 ;  /* 0x0000000a050d7291 */ /* 0x000fe400080f0e3f */
[----:B------:R-:W-:-:S04]  /*5850*/  ULEA UR8, UP0, UR12, UR8, 0x2 ;  /* 0x000000080c087291 */ /* 0x000fc8000f80103f */
[----:B------:R-:W-:-:S03]  /*5860*/  ULEA.HI.X UR9, UR12, UR9, UR13, 0x2, UP0 ;  /* 0x000000090c097291 */ /* 0x000fc600080f140d */
[----:B------:R-:W-:Y:S01]  /*5870*/  UMOV UR12, 0x0 ;  /* 0x00000000000c7882 */ /* 0x000fe20000000000 */
[----:B------:R-:W-:Y:S01]  /*5880*/  UMOV UR13, 0x14f00000 ;  /* 0x14f00000000d7882 */ /* 0x000fe20000000000 */
[----:B-1----:R-:W-:-:S03]  /*5890*/  ULEA UR4, UR11, UR4, 0x18 ;  /* 0x000000040b047291 */ /* 0x002fc6000f8ec03f */
[----:B------:R-:W-:Y:S01]  /*58a0*/  UMOV UR11, 0x400 ;  /* 0x00000400000b7882 */ /* 0x000fe20000000000 */
[----:B------:R-:W-:-:S09]  /*58b0*/  UIADD3 UR4, UR4, 0x10000, URZ ;  /* 0x0001000004047890 */ /* 0x000fd2000fffe03f */
[----:B------:R1:W-:Y:S02]  /*58c0*/  UBLKRED.G.S.ADD.F32.RN [UR8], [UR4], UR11, desc[UR12] ;  /* 0x00000c08040073bb */ /* 0x0003e400080a140b */
[----:B-1----:R0:W-:Y:S02]  /*58d0*/  UTMACMDFLUSH ;  /* 0x00000000000079b7 */ /* 0x0021e40000000000 */
.L_x_49:
[----:B------:R-:W-:Y:S05]  /*58e0*/  BSYNC B0 ;  /* 0x0000000000007941 */ /* 0x000fea0003800000 */
.L_x_48:
[----:B------:R-:W-:Y:S06]  /*58f0*/  BAR.SYNC.DEFER_BLOCKING 0xe, 0xa0 ;  /* 0x0382800000007b1d */ /* 0x000fec0000010000 */
[----:B------:R-:W-:Y:S04]  /*5900*/  BSSY B0, `(.L_x_50) ;  /* 0x0000012000007945 */ /* 0x000fe80003800000 */
[----:B------:R-:W-:Y:S05]  /*5910*/  @!P0 BRA `(.L_x_51) ;  /* 0x0000000000408947 */ /* 0x000fea0003800000 */
[----:B------:R-:W1:Y:S01]  /*5920*/  S2UR UR12, SR_CgaCtaId ;  /* 0x00000000000c79c3 */ /* 0x000e620000008800 */
[----:B------:R-:W-:Y:S01]  /*5930*/  UIADD3 UR4, UR5, 0x1000, URZ ;  /* 0x0000100005047890 */ /* 0x000fe2000fffe03f */
[----:B------:R-:W-:Y:S01]  /*5940*/  UMOV UR11, 0x400 ;  /* 0x00000400000b7882 */ /* 0x000fe20000000000 */
[----:B------:R-:W-:Y:S02]  /*5950*/  ULDC.64 UR8, c[0x0][0x2c0] ;  /* 0x0000b00000087ab9 */ /* 0x000fe40000000a00 */
[----:B------:R-:W-:-:S04]  /*5960*/  UIADD3 UR13, UP0, UR4, UR6, URZ ;  /* 0x00000006040d7290 */ /* 0x000fc8000ff1e03f */
        /* <DEDUP_REMOVED lines=11> */
.L_x_51:
[----:B------:R-:W-:Y:S05]  /*5a20*/  BSYNC B0 ;  /* 0x0000000000007941 */ /* 0x000fea0003800000 */
.L_x_50:
[----:B------:R-:W-:Y:S06]  /*5a30*/  BAR.ARV 0xa, 0xa0 ;  /* 0x0282800000007b1d */ /* 0x000fec0000002000 */
[----:B------:R-:W-:Y:S04]  /*5a40*/  BSSY B0, `(.L_x_52) ;  /* 0x0000003000007945 */ /* 0x000fe80003800000 */
[----:B------:R-:W-:Y:S05]  /*5a50*/  @!P0 BRA `(.L_x_53) ;  /* 0x0000000000048947 */ /* 0x000fea0003800000 */
[----:B------:R-:W-:-:S04]  /*5a60*/  DEPBAR.LE SB0, 0x0 ;  /* 0x000080000000791a */ /* 0x000fc80000000000 */
.L_x_53:
[----:B------:R-:W-:Y:S05]  /*5a70*/  BSYNC B0 ;  /* 0x0000000000007941 */ /* 0x000fea0003800000 */
.L_x_52:
[----:B------:R-:W-:Y:S06]  /*5a80*/  BAR.ARV 0xb, 0xa0 ;  /* 0x02c2800000007b1d */ /* 0x000fec0000002000 */
[----:B------:R-:W-:Y:S05]  /*5a90*/  BRA `(.L_x_7) ;  /* 0x0000001c00507947 */ /* 0x000fea0003800000 */
.L_x_33:
[----:B------:R-:W1:Y:S01]  /*5aa0*/  S2UR UR21, SR_CTAID.Z ;  /* 0x00000000001579c3 */ /* 0x000e620000002700 */
[----:B------:R-:W-:Y:S01]  /*5ab0*/  IMAD.MOV.U32 R9, RZ, RZ, 0x1 ;  /* 0x00000001ff097424 */ /* 0x000fe200078e00ff */
[----:B-1----:R-:W-:-:S13]  /*5ac0*/  ISETP.LE.AND P0, PT, RZ, UR21, PT ;  /* 0x00000015ff007c0c */ /* 0x002fda000bf03270 */
[----:B------:R-:W-:Y:S05]  /*5ad0*/  @!P0 BRA `(.L_x_54) ;  /* 0x0000001800b08947 */ /* 0x000fea0003800000 */
[----:B------:R-:W1:Y:S01]  /*5ae0*/  S2R R15, SR_CTAID.Y ;  /* 0x00000000000f7919 */ /* 0x000e620000002600 */
[----:B------:R-:W2:Y:S01]  /*5af0*/  LDC.64 R2, c[0x0][0x718] ;  /* 0x0001c600ff027b82 */ /* 0x000ea20000000a00 */
[----:B------:R-:W-:Y:S01]  /*5b00*/  ULDC UR4, c[0x0][0x2e8] ;  /* 0x0000ba0000047ab9 */ /* 0x000fe20000000800 */
[----:B------:R-:W-:Y:S01]  /*5b10*/  BSSY B0, `(.L_x_54) ;  /* 0x00001a8000007945 */ /* 0x000fe20003800000 */
[----:B------:R-:W3:Y:S01]  /*5b20*/  S2R R13, SR_CTAID.Z ;  /* 0x00000000000d7919 */ /* 0x000ee20000002700 */
[----:B------:R-:W-:-:S04]  /*5b30*/  UISETP.NE.AND UP0, UPT, UR4, 0x1, UPT ;  /* 0x000000010400788c */ /* 0x000fc8000bf05270 */
[----:B------:R-:W4:Y:S07]  /*5b40*/  S2UR UR20, SR_CTAID.Y ;  /* 0x00000000001479c3 */ /* 0x000f2e0000002600 */
[----:B------:R-:W-:Y:S01]  /*5b50*/  @UP0 ULDC UR6, c[0x0][0x2ec] ;  /* 0x0000bb0000060ab9 */ /* 0x000fe20000000800 */
[----:B------:R-:W5:Y:S01]  /*5b60*/  LDC.64 R10, c[0x0][0x720] ;  /* 0x0001c800ff0a7b82 */ /* 0x000f620000000a00 */
[----:B------:R-:W-:-:S07]  /*5b70*/  @UP0 ULDC UR8, c[0x0][0x2f0] ;  /* 0x0000bc0000080ab9 */ /* 0x000fce0000000800 */
[----:B------:R-:W5:Y:S01]  /*5b80*/  LDC.64 R4, c[0x0][0x700] ;  /* 0x0001c000ff047b82 */ /* 0x000f620000000a00 */
[----:B-1----:R-:W-:Y:S01]  /*5b90*/  SHF.R.S32.HI R15, RZ, 0x1f, R15 ;  /* 0x0000001fff0f7819 */ /* 0x002fe2000001140f */
[----:B----4-:R-:W-:Y:S02]  /*5ba0*/  UIMAD.WIDE.U32 UR6, UR20, UR6, URZ ;  /* 0x00000006140672a5 */ /* 0x010fe4000f8e003f */
[----:B------:R-:W-:Y:S01]  /*5bb0*/  UMOV UR12, UR20 ;  /* 0x00000014000c7c82 */ /* 0x000fe20008000000 */
[----:B---3--:R-:W-:Y:S01]  /*5bc0*/  SHF.R.S32.HI R13, RZ, 0x1f, R13 ;  /* 0x0000001fff0d7819 */ /* 0x008fe2000001140d */
[----:B--2---:R-:W-:Y:S01]  /*5bd0*/  IMAD R0, R15, R2, RZ ;  /* 0x000000020f007224 */ /* 0x004fe200078e02ff */
[----:B------:R-:W-:-:S03]  /*5be0*/  @UP0 USHF.R.U32.HI UR12, URZ, UR8, UR7 ;  /* 0x000000083f0c0299 */ /* 0x000fc60008011607 */
[----:B------:R-:W-:Y:S02]  /*5bf0*/  IMAD R7, R3, UR20, R0 ;  /* 0x0000001403077c24 */ /* 0x000fe4000f8e0200 */
[----:B------:R-:W-:-:S04]  /*5c00*/  IMAD.WIDE.U32 R2, R2, UR20, RZ ;  /* 0x0000001402027c25 */ /* 0x000fc8000f8e00ff */
[----:B------:R-:W-:Y:S02]  /*5c10*/  IMAD.IADD R3, R3, 0x1, R7 ;  /* 0x0000000103037824 */ /* 0x000fe400078e0207 */
[----:B------:R-:W1:Y:S01]  /*5c20*/  LDC.64 R6, c[0x0][0x730] ;  /* 0x0001cc00ff067b82 */ /* 0x000e620000000a00 */
[----:B-----5:R-:W-:Y:S02]  /*5c30*/  IMAD R0, R13, R10, RZ ;  /* 0x0000000a0d007224 */ /* 0x020fe400078e02ff */
[----:B------:R-:W-:-:S04]  /*5c40*/  IMAD.WIDE.U32 R2, R10, UR21, R2 ;  /* 0x000000150a027c25 */ /* 0x000fc8000f8e0002 */
[----:B------:R-:W-:Y:S01]  /*5c50*/  IMAD R11, R11, UR21, R0 ;  /* 0x000000150b0b7c24 */ /* 0x000fe2000f8e0200 */
[----:B------:R-:W-:-:S03]  /*5c60*/  LEA R4, P0, R2, R4, 0x2 ;  /* 0x0000000402047211 */ /* 0x000fc600078010ff */
[----:B------:R-:W-:Y:S01]  /*5c70*/  IMAD.IADD R0, R3, 0x1, R11 ;  /* 0x0000000103007824 */ /* 0x000fe200078e020b */
[----:B------:R-:W-:-:S04]  /*5c80*/  R2UR UR4, R4 ;  /* 0x00000000040472ca */ /* 0x000fc800000e0000 */
[----:B------:R-:W-:Y:S02]  /*5c90*/  LEA.HI.X R0, R2, R5, R0, 0x2, P0 ;  /* 0x0000000502007211 */ /* 0x000fe400000f1400 */
[----:B------:R-:W-:Y:S02]  /*5ca0*/  ELECT P0, URZ, PT ;  /* 0x00000000003f782f */ /* 0x000fe40003800000 */
[----:B------:R-:W-:Y:S01]  /*5cb0*/  R2UR UR5, R0 ;  /* 0x00000000000572ca */ /* 0x000fe200000e0000 */
[----:B-1----:R-:W-:-:S04]  /*5cc0*/  IMAD R2, R15, R6, RZ ;  /* 0x000000060f027224 */ /* 0x002fc800078e02ff */
[----:B------:R-:W-:Y:S02]  /*5cd0*/  IMAD R5, R7, UR20, R2 ;  /* 0x0000001407057c24 */ /* 0x000fe4000f8e0202 */
[----:B------:R-:W1:Y:S01]  /*5ce0*/  LDC.64 R2, c[0x0][0x738] ;  /* 0x0001ce00ff027b82 */ /* 0x000e620000000a00 */
[----:B------:R-:W-:-:S04]  /*5cf0*/  IMAD.WIDE.U32 R6, R6, UR20, RZ ;  /* 0x0000001406067c25 */ /* 0x000fc8000f8e00ff */
[----:B------:R-:W-:Y:S02]  /*5d00*/  IMAD.IADD R7, R7, 0x1, R5 ;  /* 0x0000000107077824 */ /* 0x000fe400078e0205 */
[----:B-1----:R-:W-:Y:S02]  /*5d10*/  IMAD R0, R13, R2, RZ ;  /* 0x000000020d007224 */ /* 0x002fe400078e02ff */
[----:B------:R-:W-:-:S04]  /*5d20*/  IMAD.WIDE.U32 R6, R2, UR21, R6 ;  /* 0x0000001502067c25 */ /* 0x000fc8000f8e0006 */
[----:B------:R-:W-:Y:S02]  /*5d30*/  IMAD R3, R3, UR21, R0 ;  /* 0x0000001503037c24 */ /* 0x000fe4000f8e0200 */
[----:B------:R-:W-:Y:S01]  /*5d40*/  IMAD.MOV.U32 R0, RZ, RZ, RZ ;  /* 0x000000ffff007224 */ /* 0x000fe200078e00ff */
[----:B------:R-:W-:Y:S06]  /*5d50*/  @!P0 BRA `(.L_x_55) ;  /* 0x00000018000c8947 */ /* 0x000fec0003800000 */
[----:B------:R-:W1:Y:S01]  /*5d60*/  S2R R0, SR_CgaCtaId ;  /* 0x0000000000007919 */ /* 0x000e620000008800 */
[----:B------:R-:W-:Y:S01]  /*5d70*/  MOV R11, 0x400 ;  /* 0x00000400000b7802 */ /* 0x000fe20000000f00 */
[----:B------:R-:W2:Y:S01]  /*5d80*/  S2R R8, SR_TID.X ;  /* 0x0000000000087919 */ /* 0x000ea20000002100 */
[----:B------:R-:W3:Y:S02]  /*5d90*/  S2R R2, SR_CTAID.X ;  /* 0x0000000000027919 */ /* 0x000ee40000002500 */
[----:B-1----:R-:W-:Y:S01]  /*5da0*/  LEA R11, R0, R11, 0x18 ;  /* 0x0000000b000b7211 */ /* 0x002fe200078ec0ff */
[----:B------:R-:W-:Y:S01]  /*5db0*/  IMAD.MOV.U32 R0, RZ, RZ, 0x1 ;  /* 0x00000001ff007424 */ /* 0x000fe200078e00ff */
[----:B--2---:R-:W-:-:S04]  /*5dc0*/  LOP3.LUT R8, R8, 0x7f, RZ, 0xc0, !PT ;  /* 0x0000007f08087812 */ /* 0x004fc800078ec0ff */
[----:B------:R-:W-:Y:S02]  /*5dd0*/  SHF.L.U32 R0, R0, 0x1f, RZ ;  /* 0x0000001f00007819 */ /* 0x000fe400000006ff */
[----:B------:R-:W-:Y:S02]  /*5de0*/  ISETP.NE.AND P0, PT, R8, RZ, PT ;  /* 0x000000ff0800720c */ /* 0x000fe40003f05270 */
[----:B------:R-:W1:Y:S02]  /*5df0*/  SYNCS.PHASECHK.TRANS64.TRYWAIT P1, [R11+URZ+0x30820], R0 ;  /* 0x030820000b0075a7 */ /* 0x000e64000802017f */
[----:B-1-3--:R-:W-:Y:S09]  /*5e00*/  @!P1 BRA `(.L_x_56) ;  /* 0x0000001800d49947 */ /* 0x00aff20003800000 */
.L_x_84:
[----:B------:R-:W-:Y:S02]  /*5e10*/  IMAD.IADD R10, R7, 0x1, R3 ;  /* 0x00000001070a7824 */ /* 0x000fe400078e0203 */
[----:B------:R-:W-:Y:S02]  /*5e20*/  IMAD.SHL.U32 R2, R2, 0x80, RZ ;  /* 0x0000008002027824 */ /* 0x000fe400078e00ff */
[----:B------:R-:W-:Y:S01]  /*5e30*/  IMAD.MOV.U32 R9, RZ, RZ, 0x1 ;  /* 0x00000001ff097424 */ /* 0x000fe200078e00ff */
[----:B------:R-:W-:Y:S06]  /*5e40*/  @P0 BRA `(.L_x_57) ;  /* 0x0000000000180947 */ /* 0x000fec0003800000 */
[----:B------:R-:W2:Y:S01]  /*5e50*/  S2R R4, SR_TID.X ;  /* 0x0000000000047919 */ /* 0x000ea20000002100 */
[----:B-1----:R-:W-:-:S04]  /*5e60*/  IMAD.MOV.U32 R0, RZ, RZ, 0x4100 ;  /* 0x00004100ff007424 */ /* 0x002fc800078e00ff */
[----:B------:R3:W-:Y:S01]  /*5e70*/  SYNCS.ARRIVE.TRANS64 RZ, [R11+URZ+0x30810], R0 ;  /* 0x030810000bff79a7 */ /* 0x0007e2000800003f */
[----:B--2---:R-:W-:-:S13]  /*5e80*/  LOP3.LUT P1, RZ, R4, 0x1f, RZ, 0xc0, !PT ;  /* 0x0000001f04ff7812 */ /* 0x004fda000782c0ff */
[----:B---3--:R-:W-:Y:S05]  /*5e90*/  @!P1 BRA `(.L_x_57) ;  /* 0x0000000000049947 */ /* 0x008fea0003800000 */
[----:B------:R-:W-:Y:S01]  /*5ea0*/  BPT.TRAP 0x1 ;  /* 0x000000040000795c */ /* 0x000fe20000300000 */
.L_x_57:
[----:B------:R-:W2:Y:S01]  /*5eb0*/  LDC.64 R4, c[0x0][0x198] ;  /* 0x00006600ff047b82 */ /* 0x000ea20000000a00 */
[----:B------:R-:W-:Y:S01]  /*5ec0*/  R2UR UR11, R2 ;  /* 0x00000000020b72ca */ /* 0x000fe200000e0000 */
[----:B------:R-:W-:Y:S01]  /*5ed0*/  UMOV UR19, URZ ;  /* 0x0000003f00137c82 */ /* 0x000fe20008000000 */
[----:B------:R-:W-:Y:S01]  /*5ee0*/  R2UR UR8, R11 ;  /* 0x000000000b0872ca */ /* 0x000fe200000e0000 */
[----:B------:R-:W-:Y:S01]  /*5ef0*/  UMOV UR22, 0x0 ;  /* 0x0000000000167882 */ /* 0x000fe20000000000 */
[----:B------:R-:W-:Y:S01]  /*5f00*/  UMOV UR23, 0x14f00000 ;  /* 0x14f0000000177882 */ /* 0x000fe20000000000 */
[----:B------:R-:W-:Y:S01]  /*5f10*/  UMOV UR18, URZ ;  /* 0x0000003f00127c82 */ /* 0x000fe20008000000 */
[----:B------:R-:W-:Y:S01]  /*5f20*/  UMOV UR26, 0x40 ;  /* 0x00000040001a7882 */ /* 0x000fe20000000000 */
[----:B------:R-:W3:Y:S01]  /*5f30*/  LDC R12, c[0x0][0x280] ;  /* 0x0000a000ff0c7b82 */ /* 0x000ee20000000800 */
[----:B------:R-:W-:Y:S01]  /*5f40*/  UMOV UR28, UR20 ;  /* 0x00000014001c7c82 */ /* 0x000fe20008000000 */
[----:B------:R-:W-:Y:S01]  /*5f50*/  UMOV UR29, UR21 ;  /* 0x00000015001d7c82 */ /* 0x000fe20008000000 */
[----:B------:R-:W-:Y:S01]  /*5f60*/  UMOV UR27, UR19 ;  /* 0x00000013001b7c82 */ /* 0x000fe20008000000 */
[----:B------:R-:W-:Y:S01]  /*5f70*/  UMOV UR10, 0x10 ;  /* 0x00000010000a7882 */ /* 0x000fe20000000000 */
[----:B------:R-:W-:Y:S01]  /*5f80*/  UMOV UR30, 0x0 ;  /* 0x00000000001e7882 */ /* 0x000fe20000000000 */
[----:B------:R-:W-:Y:S01]  /*5f90*/  UMOV UR31, 0x10000000 ;  /* 0x10000000001f7882 */ /* 0x000fe20000000000 */
[----:B------:R-:W-:Y:S01]  /*5fa0*/  UMOV UR13, UR21 ;  /* 0x00000015000d7c82 */ /* 0x000fe20008000000 */
[----:B------:R-:W-:Y:S01]  /*5fb0*/  UIADD3 UR16, UR8, 0x18000, URZ ;  /* 0x0001800008107890 */ /* 0x000fe2000fffe03f */
[----:B------:R-:W-:Y:S01]  /*5fc0*/  IMAD.MOV.U32 R20, RZ, RZ, RZ ;  /* 0x000000ffff147224 */ /* 0x000fe200078e00ff */
[----:B------:R-:W-:-:S02]  /*5fd0*/  UIADD3 UR17, UR8, 0x30810, URZ ;  /* 0x0003081008117890 */ /* 0x000fc4000fffe03f */
[----:B------:R-:W-:Y:S02]  /*5fe0*/  UIADD3 UR24, UR8, 0x1a000, URZ ;  /* 0x0001a00008187890 */ /* 0x000fe4000fffe03f */
[----:B------:R-:W-:Y:S01]  /*5ff0*/  UIADD3 UR32, UR8, 0x28000, URZ ;  /* 0x0002800008207890 */ /* 0x000fe2000fffe03f */
[----:B--2---:R-:W-:Y:S02]  /*6000*/  IMAD.MOV.U32 R8, RZ, RZ, R4 ;  /* 0x000000ffff087224 */ /* 0x004fe400078e0004 */
[----:B------:R-:W-:Y:S01]  /*6010*/  UMOV UR25, UR17 ;  /* 0x0000001100197c82 */ /* 0x000fe20008000000 */
[----:B------:R-:W-:Y:S01]  /*6020*/  UMOV UR33, UR17 ;  /* 0x0000001100217c82 */ /* 0x000fe20008000000 */
[----:B------:R-:W-:Y:S01]  /*6030*/  UIADD3 UR9, UR8, 0x30800, URZ ;  /* 0x0003080008097890 */ /* 0x000fe2000fffe03f */
[----:B------:R-:W-:Y:S01]  /*6040*/  IMAD.MOV.U32 R4, RZ, RZ, 0x10000 ;  /* 0x00010000ff047424 */ /* 0x000fe200078e00ff */
[----:B-1----:R-:W-:Y:S01]  /*6050*/  IADD3 R0, P1, R8, 0x2f0, RZ ;  /* 0x000002f008007810 */ /* 0x002fe20007f3e0ff */
[----:B------:R-:W-:Y:S01]  /*6060*/  UIADD3 UR40, UR8, 0x4000, URZ ;  /* 0x0000400008287890 */ /* 0x000fe2000fffe03f */
[----:B------:R-:W-:-:S02]  /*6070*/  UMOV UR42, 0x40 ;  /* 0x00000040002a7882 */ /* 0x000fc40000000000 */
[----:B------:R-:W-:Y:S01]  /*6080*/  R2UR UR6, R0 ;  /* 0x00000000000672ca */ /* 0x000fe200000e0000 */
[----:B------:R-:W-:Y:S01]  /*6090*/  UMOV UR44, UR12 ;  /* 0x0000000c002c7c82 */ /* 0x000fe20008000000 */
[----:B------:R-:W-:Y:S01]  /*60a0*/  IADD3 R0, P2, R8, 0x3f0, RZ ;  /* 0x000003f008007810 */ /* 0x000fe20007f5e0ff */
[----:B------:R-:W-:Y:S01]  /*60b0*/  UMOV UR45, UR21 ;  /* 0x00000015002d7c82 */ /* 0x000fe20008000000 */
[----:B------:R-:W-:Y:S01]  /*60c0*/  UMOV UR43, UR11 ;  /* 0x0000000b002b7c82 */ /* 0x000fe20008000000 */
[----:B------:R-:W-:Y:S01]  /*60d0*/  UMOV UR41, UR9 ;  /* 0x0000000900297c82 */ /* 0x000fe20008000000 */
[----:B------:R-:W-:Y:S01]  /*60e0*/  R2UR UR38, R0 ;  /* 0x00000000002672ca */ /* 0x000fe200000e0000 */
[----:B------:R-:W-:Y:S01]  /*60f0*/  IMAD.MOV.U32 R0, RZ, RZ, R5 ;  /* 0x000000ffff007224 */ /* 0x000fe200078e0005 */
[----:B------:R-:W-:Y:S01]  /*6100*/  UMOV UR36, UR12 ;  /* 0x0000000c00247c82 */ /* 0x000fe20008000000 */
[----:B------:R-:W-:Y:S01]  /*6110*/  UMOV UR37, UR21 ;  /* 0x0000001500257c82 */ /* 0x000fe20008000000 */
[----:B------:R-:W-:Y:S01]  /*6120*/  UMOV UR35, UR11 ;  /* 0x0000000b00237c82 */ /* 0x000fe20008000000 */
[----:B------:R-:W-:Y:S01]  /*6130*/  IMAD.X R2, RZ, RZ, R0, P1 ;  /* 0x000000ffff027224 */ /* 0x000fe200008e0600 */
[----:B------:R-:W-:Y:S01]  /*6140*/  UMOV UR34, UR18 ;  /* 0x0000001200227c82 */ /* 0x000fe20008000000 */
[----:B------:R-:W-:-:S03]  /*6150*/  IMAD.MOV.U32 R5, RZ, RZ, RZ ;  /* 0x000000ffff057224 */ /* 0x000fc600078e00ff */
[----:B------:R-:W-:Y:S01]  /*6160*/  R2UR UR7, R2 ;  /* 0x00000000020772ca */ /* 0x000fe200000e0000 */
[----:B------:R-:W-:-:S05]  /*6170*/  IMAD.X R2, RZ, RZ, R0, P2 ;  /* 0x000000ffff027224 */ /* 0x000fca00010e0600 */
[----:B------:R-:W-:Y:S02]  /*6180*/  R2UR UR39, R2 ;  /* 0x00000000022772ca */ /* 0x000fe400000e0000 */
[----:B------:R-:W-:-:S04]  /*6190*/  IADD3 R2, P1, R8, 0xf0, RZ ;  /* 0x000000f008027810 */ /* 0x000fc80007f3e0ff */
[----:B------:R-:W-:Y:S02]  /*61a0*/  IADD3.X R3, RZ, R0, RZ, P1, !PT ;  /* 0x00000000ff037210 */ /* 0x000fe40000ffe4ff */
[----:B------:R-:W-:Y:S02]  /*61b0*/  R2UR UR14, R2 ;  /* 0x00000000020e72ca */ /* 0x000fe400000e0000 */
[----:B------:R-:W-:Y:S02]  /*61c0*/  R2UR UR15, R3 ;  /* 0x00000000030f72ca */ /* 0x000fe400000e0000 */
[----:B---3--:R-:W-:-:S11]  /*61d0*/  ISETP.GE.AND P1, PT, R12, 0x41, PT ;  /* 0x000000410c00780c */ /* 0x008fd60003f26270 */
[----:B------:R-:W-:Y:S01]  /*61e0*/  UTMALDG.4D [UR16], [UR14], desc[UR22] ;  /* 0x000016100e0075b4 */ /* 0x000fe20008019000 */
[----:B------:R-:W-:Y:S01]  /*61f0*/  UTMALDG.4D [UR24], [UR14], desc[UR22] ;  /* 0x000016180e0075b4 */ /* 0x000fe20008019000 */
[----:B------:R1:W-:Y:S01]  /*6200*/  UBLKCP.S.G [UR32], [UR4], UR10 ;  /* 0x00000020040073ba */ /* 0x0003e2000800020a */
[----:B------:R2:W-:Y:S01]  /*6210*/  SYNCS.ARRIVE.TRANS64 RZ, [R11+URZ+0x30800], R4 ;  /* 0x030800040bff79a7 */ /* 0x0005e2000800003f */
[----:B-1----:R-:W-:Y:S02]  /*6220*/  UIADD3 UR32, UR8, 0x8000, URZ ;  /* 0x0000800008207890 */ /* 0x002fe4000fffe03f */
[----:B------:R-:W-:Y:S01]  /*6230*/  UIADD3 UR24, UR8, 0xc000, URZ ;  /* 0x0000c00008187890 */ /* 0x000fe2000fffe03f */
[----:B------:R-:W-:Y:S01]  /*6240*/  UMOV UR10, UR18 ;  /* 0x00000012000a7c82 */ /* 0x000fe20008000000 */
[----:B------:R-:W-:Y:S01]  /*6250*/  UMOV UR33, UR9 ;  /* 0x0000000900217c82 */ /* 0x000fe20008000000 */
[----:B------:R2:W-:Y:S01]  /*6260*/  UTMALDG.4D [UR8], [UR6], desc[UR30] ;  /* 0x00001e08060075b4 */ /* 0x0005e20008019000 */
[----:B------:R-:W-:Y:S01]  /*6270*/  UMOV UR28, UR12 ;  /* 0x0000000c001c7c82 */ /* 0x000fe20008000000 */
[----:B------:R-:W-:Y:S01]  /*6280*/  UMOV UR27, UR11 ;  /* 0x0000000b001b7c82 */ /* 0x000fe20008000000 */
[----:B------:R-:W-:Y:S01]  /*6290*/  UMOV UR25, UR9 ;  /* 0x0000000900197c82 */ /* 0x000fe20008000000 */
[----:B------:R2:W-:Y:S01]  /*62a0*/  UTMALDG.4D [UR40], [UR6], desc[UR30] ;  /* 0x00001e28060075b4 */ /* 0x0005e20008019000 */
[----:B------:R2:W-:Y:S01]  /*62b0*/  UTMALDG.4D [UR32], [UR38], desc[UR30] ;  /* 0x00001e20260075b4 */ /* 0x0005e20008019000 */
[----:B------:R2:W-:Y:S02]  /*62c0*/  UTMALDG.4D [UR24], [UR38], desc[UR30] ;  /* 0x00001e18260075b4 */ /* 0x0005e40008019000 */
[----:B--2---:R-:W-:Y:S05]  /*62d0*/  @!P1 BRA `(.L_x_58) ;  /* 0x0000000c00d49947 */ /* 0x004fea0003800000 */
[----:B------:R-:W1:Y:S01]  /*62e0*/  S2R R13, SR_TID.X ;  /* 0x00000000000d7919 */ /* 0x000e620000002100 */
[C---:B------:R-:W-:Y:S01]  /*62f0*/  VIADD R4, R12.reuse, 0x3f ;  /* 0x0000003f0c047836 */ /* 0x040fe20000000000 */
[----:B------:R-:W-:Y:S01]  /*6300*/  ISETP.GE.AND P1, PT, R12, 0x81, PT ;  /* 0x000000810c00780c */ /* 0x000fe20003f26270 */
[----:B------:R-:W-:Y:S02]  /*6310*/  IMAD.MOV.U32 R20, RZ, RZ, RZ ;  /* 0x000000ffff147224 */ /* 0x000fe400078e00ff */
[----:B------:R-:W-:Y:S01]  /*6320*/  IMAD.MOV.U32 R15, RZ, RZ, RZ ;  /* 0x000000ffff0f7224 */ /* 0x000fe200078e00ff */
[----:B------:R-:W-:-:S04]  /*6330*/  SHF.R.S32.HI R9, RZ, 0x1f, R4 ;  /* 0x0000001fff097819 */ /* 0x000fc80000011404 */
[----:B------:R-:W-:Y:S01]  /*6340*/  LEA.HI R4, R9, R4, RZ, 0x6 ;  /* 0x0000000409047211 */ /* 0x000fe200078f30ff */
[----:B------:R-:W-:-:S03]  /*6350*/  IMAD.MOV.U32 R9, RZ, RZ, 0x1 ;  /* 0x00000001ff097424 */ /* 0x000fc600078e00ff */
[----:B------:R-:W-:-:S04]  /*6360*/  LEA.HI.SX32 R4, R4, 0xffffffff, 0x1a ;  /* 0xffffffff04047811 */ /* 0x000fc800078fd2ff */
[----:B------:R-:W-:-:S04]  /*6370*/  VIMNMX R4, R4, 0x1, !PT ;  /* 0x0000000104047848 */ /* 0x000fc80007fe0100 */
[----:B------:R-:W-:Y:S02]  /*6380*/  LOP3.LUT R19, R4, 0x1, RZ, 0xc0, !PT ;  /* 0x0000000104137812 */ /* 0x000fe400078ec0ff */
[----:B-1----:R-:W-:Y:S01]  /*6390*/  LOP3.LUT R14, R13, 0x1f, RZ, 0xc0, !PT ;  /* 0x0000001f0d0e7812 */ /* 0x002fe200078ec0ff */
[----:B------:R-:W-:Y:S06]  /*63a0*/  @!P1 BRA `(.L_x_59) ;  /* 0x0000000800709947 */ /* 0x000fec0003800000 */
[----:B------:R-:W-:Y:S02]  /*63b0*/  IMAD.IADD R18, R4, 0x1, -R19 ;  /* 0x0000000104127824 */ /* 0x000fe400078e0a13 */
[----:B------:R-:W-:Y:S02]  /*63c0*/  IMAD.MOV.U32 R9, RZ, RZ, 0x1 ;  /* 0x00000001ff097424 */ /* 0x000fe400078e00ff */
[----:B------:R-:W-:-:S07]  /*63d0*/  IMAD.MOV.U32 R15, RZ, RZ, RZ ;  /* 0x000000ffff0f7224 */ /* 0x000fce00078e00ff */
.L_x_68:
[----:B------:R-:W-:-:S04]  /*63e0*/  SHF.L.U32 R21, R9, 0x1f, RZ ;  /* 0x0000001f09157819 */ /* 0x000fc800000006ff */
[----:B-1----:R-:W1:Y:S02]  /*63f0*/  SYNCS.PHASECHK.TRANS64.TRYWAIT P1, [R11+URZ+0x30840], R21 ;  /* 0x030840150b0075a7 */ /* 0x002e64000802017f */
[----:B-12---:R-:W-:Y:S05]  /*6400*/  @!P1 BRA `(.L_x_60) ;  /* 0x0000001400689947 */ /* 0x006fea0003800000 */
.L_x_85:
[----:B------:R-:W-:Y:S05]  /*6410*/  @P0 BRA `(.L_x_61) ;  /* 0x0000000000140947 */ /* 0x000fea0003800000 */
[----:B------:R-:W-:Y:S01]  /*6420*/  ISETP.NE.AND P1, PT, R14, RZ, PT ;  /* 0x000000ff0e00720c */ /* 0x000fe20003f25270 */
[----:B------:R-:W-:-:S04]  /*6430*/  IMAD.MOV.U32 R0, RZ, RZ, 0x4100 ;  /* 0x00004100ff007424 */ /* 0x000fc800078e00ff */
[----:B------:R2:W-:Y:S08]  /*6440*/  SYNCS.ARRIVE.TRANS64 RZ, [R11+URZ+0x30830], R0 ;  /* 0x030830000bff79a7 */ /* 0x0005f0000800003f */
[----:B------:R-:W-:Y:S05]  /*6450*/  @!P1 BRA `(.L_x_61) ;  /* 0x0000000000049947 */ /* 0x000fea0003800000 */
[----:B------:R-:W-:Y:S01]  /*6460*/  BPT.TRAP 0x1 ;  /* 0x000000040000795c */ /* 0x000fe20000300000 */
.L_x_61:
[----:B------:R-:W3:Y:S01]  /*6470*/  LDC.64 R12, c[0x0][0x728] ;  /* 0x0001ca00ff0c7b82 */ /* 0x000ee20000000a00 */
[----:B------:R-:W-:Y:S01]  /*6480*/  IMAD.SHL.U32 R16, R15, 0x40, RZ ;  /* 0x000000400f107824 */ /* 0x000fe200078e00ff */
[----:B------:R-:W-:Y:S01]  /*6490*/  R2UR UR10, R11 ;  /* 0x000000000b0a72ca */ /* 0x000fe200000e0000 */
[----:B------:R-:W-:Y:S01]  /*64a0*/  UMOV UR8, 0x0 ;  /* 0x0000000000087882 */ /* 0x000fe20000000000 */
[----:B------:R-:W-:Y:S01]  /*64b0*/  UMOV UR9, 0x14f00000 ;  /* 0x14f0000000097882 */ /* 0x000fe20000000000 */
[----:B------:R-:W-:Y:S01]  /*64c0*/  UMOV UR18, URZ ;  /* 0x0000003f00127c82 */ /* 0x000fe20008000000 */
[C---:B--2---:R-:W-:Y:S01]  /*64d0*/  IADD3 R0, P1, R16.reuse, R6, RZ ;  /* 0x0000000610007210 */ /* 0x044fe20007f3e0ff */
[----:B------:R-:W-:Y:S01]  /*64e0*/  UMOV UR26, 0x40 ;  /* 0x00000040001a7882 */ /* 0x000fe20000000000 */
[----:B------:R-:W2:Y:S01]  /*64f0*/  LDC.64 R4, c[0x0][0x198] ;  /* 0x00006600ff047b82 */ /* 0x000ea20000000a00 */
[----:B------:R-:W-:Y:S01]  /*6500*/  R2UR UR19, R16 ;  /* 0x00000000101372ca */ /* 0x000fe200000e0000 */
[----:B------:R-:W-:Y:S01]  /*6510*/  UMOV UR28, UR20 ;  /* 0x00000014001c7c82 */ /* 0x000fe20008000000 */
[----:B------:R-:W-:Y:S01]  /*6520*/  UMOV UR29, UR21 ;  /* 0x00000015001d7c82 */ /* 0x000fe20008000000 */
[----:B------:R-:W-:-:S03]  /*6530*/  UMOV UR13, 0x10 ;  /* 0x00000010000d7882 */ /* 0x000fc60000000000 */
[----:B------:R-:W-:Y:S02]  /*6540*/  UIADD3 UR16, UR10, 0x20000, URZ ;  /* 0x000200000a107890 */ /* 0x000fe4000fffe03f */
[----:B------:R-:W-:Y:S02]  /*6550*/  UIADD3 UR17, UR10, 0x30830, URZ ;  /* 0x000308300a117890 */ /* 0x000fe4000fffe03f */
[----:B------:R-:W-:Y:S02]  /*6560*/  UIADD3 UR24, UR10, 0x22000, URZ ;  /* 0x000220000a187890 */ /* 0x000fe4000fffe03f */
[----:B------:R-:W-:Y:S01]  /*6570*/  UIADD3 UR10, UR10, 0x28200, URZ ;  /* 0x000282000a0a7890 */ /* 0x000fe2000fffe03f */
[----:B------:R-:W-:Y:S01]  /*6580*/  UMOV UR27, UR19 ;  /* 0x00000013001b7c82 */ /* 0x000fe20008000000 */
[----:B---3--:R-:W-:Y:S01]  /*6590*/  LEA R2, P2, R0, R12, 0x2 ;  /* 0x0000000c00027211 */ /* 0x008fe200078410ff */
[----:B------:R-:W-:Y:S01]  /*65a0*/  UMOV UR25, UR17 ;  /* 0x0000001100197c82 */ /* 0x000fe20008000000 */
[----:B------:R-:W-:-:S02]  /*65b0*/  UMOV UR11, UR17 ;  /* 0x00000011000b7c82 */ /* 0x000fc40008000000 */
[----:B------:R-:W-:Y:S02]  /*65c0*/  R2UR UR14, R2 ;  /* 0x00000000020e72ca */ /* 0x000fe400000e0000 */
[----:B------:R-:W-:Y:S01]  /*65d0*/  LEA.HI.X.SX32 R2, R16, R10, 0x1, P1 ;  /* 0x0000000a10027211 */ /* 0x000fe200008f0eff */
[----:B--2---:R-:W-:-:S03]  /*65e0*/  IMAD.MOV.U32 R8, RZ, RZ, R4 ;  /* 0x000000ffff087224 */ /* 0x004fc600078e0004 */
[----:B------:R-:W-:Y:S02]  /*65f0*/  LEA.HI.X R0, R0, R13, R2, 0x2, P2 ;  /* 0x0000000d00007211 */ /* 0x000fe400010f1402 */
[----:B------:R-:W-:Y:S02]  /*6600*/  IADD3 R4, P1, R8, 0x1f0, RZ ;  /* 0x000001f008047810 */ /* 0x000fe40007f3e0ff */
[----:B------:R-:W-:Y:S01]  /*6610*/  R2UR UR15, R0 ;  /* 0x00000000000f72ca */ /* 0x000fe200000e0000 */
[----:B------:R-:W-:Y:S01]  /*6620*/  IMAD.MOV.U32 R0, RZ, RZ, R5 ;  /* 0x000000ffff007224 */ /* 0x000fe200078e0005 */
[----:B------:R-:W-:-:S03]  /*6630*/  R2UR UR6, R4 ;  /* 0x00000000040672ca */ /* 0x000fc600000e0000 */
[----:B------:R-:W-:-:S05]  /*6640*/  IMAD.X R5, RZ, RZ, R0, P1 ;  /* 0x000000ffff057224 */ /* 0x000fca00008e0600 */
[----:B------:R-:W-:-:S13]  /*6650*/  R2UR UR7, R5 ;  /* 0x00000000050772ca */ /* 0x000fda00000e0000 */
[----:B------:R2:W-:Y:S01]  /*6660*/  UTMALDG.4D [UR16], [UR6], desc[UR8] ;  /* 0x00000810060075b4 */ /* 0x0005e20008019000 */
[----:B------:R2:W-:Y:S01]  /*6670*/  UTMALDG.4D [UR24], [UR6], desc[UR8] ;  /* 0x00000818060075b4 */ /* 0x0005e20008019000 */
[----:B------:R2:W-:Y:S01]  /*6680*/  UBLKCP.S.G [UR10], [UR14], UR13 ;  /* 0x0000000a0e0073ba */ /* 0x0005e2000800020d */
[----:B------:R-:W3:Y:S02]  /*6690*/  SYNCS.PHASECHK.TRANS64.TRYWAIT P1, [R11+URZ+0x30828], R21 ;  /* 0x030828150b0075a7 */ /* 0x000ee4000802017f */
[----:B--23--:R-:W-:Y:S05]  /*66a0*/  @!P1 BRA `(.L_x_62) ;  /* 0x0000001000d49947 */ /* 0x00cfea0003800000 */
.L_x_86:
[----:B------:R-:W-:Y:S05]  /*66b0*/  @P0 BRA `(.L_x_63) ;  /* 0x0000000000140947 */ /* 0x000fea0003800000 */
[----:B------:R-:W-:Y:S01]  /*66c0*/  ISETP.NE.AND P1, PT, R14, RZ, PT ;  /* 0x000000ff0e00720c */ /* 0x000fe20003f25270 */
[----:B------:R-:W-:-:S04]  /*66d0*/  IMAD.MOV.U32 R2, RZ, RZ, 0x4100 ;  /* 0x00004100ff027424 */ /* 0x000fc800078e00ff */
[----:B------:R3:W-:Y:S08]  /*66e0*/  SYNCS.ARRIVE.TRANS64 RZ, [R11+URZ+0x30818], R2 ;  /* 0x030818020bff79a7 */ /* 0x0007f0000800003f */
[----:B------:R-:W-:Y:S05]  /*66f0*/  @!P1 BRA `(.L_x_63) ;  /* 0x0000000000049947 */ /* 0x000fea0003800000 */
[----:B------:R-:W-:Y:S01]  /*6700*/  BPT.TRAP 0x1 ;  /* 0x000000040000795c */ /* 0x000fe20000300000 */
.L_x_63:
[----:B------:R-:W-:Y:S01]  /*6710*/  VIADD R16, R16, 0x40 ;  /* 0x0000004010107836 */ /* 0x000fe20000000000 */
[----:B---3--:R-:W-:Y:S01]  /*6720*/  IADD3 R2, P1, R8, 0xf0, RZ ;  /* 0x000000f008027810 */ /* 0x008fe20007f3e0ff */
[----:B------:R-:W-:Y:S01]  /*6730*/  UMOV UR8, 0x0 ;  /* 0x0000000000087882 */ /* 0x000fe20000000000 */
[----:B------:R-:W-:Y:S01]  /*6740*/  R2UR UR16, R11 ;  /* 0x000000000b1072ca */ /* 0x000fe200000e0000 */
[----:B------:R-:W-:Y:S01]  /*6750*/  UMOV UR9, 0x14f00000 ;  /* 0x14f0000000097882 */ /* 0x000fe20000000000 */
[----:B------:R-:W-:Y:S01]  /*6760*/  R2UR UR27, R16 ;  /* 0x00000000101b72ca */ /* 0x000fe200000e0000 */
[----:B------:R-:W-:Y:S01]  /*6770*/  IMAD.X R3, RZ, RZ, R0, P1 ;  /* 0x000000ffff037224 */ /* 0x000fe200008e0600 */
[----:B------:R-:W-:Y:S01]  /*6780*/  R2UR UR6, R2 ;  /* 0x00000000020672ca */ /* 0x000fe200000e0000 */
[----:B------:R-:W-:Y:S01]  /*6790*/  UMOV UR26, URZ ;  /* 0x0000003f001a7c82 */ /* 0x000fe20008000000 */
[----:B------:R-:W-:Y:S01]  /*67a0*/  UMOV UR28, UR20 ;  /* 0x00000014001c7c82 */ /* 0x000fe20008000000 */
[----:B------:R-:W-:Y:S01]  /*67b0*/  UMOV UR29, UR21 ;  /* 0x00000015001d7c82 */ /* 0x000fe20008000000 */
[----:B------:R-:W-:Y:S01]  /*67c0*/  R2UR UR7, R3 ;  /* 0x00000000030772ca */ /* 0x000fe200000e0000 */
[----:B------:R-:W-:Y:S01]  /*67d0*/  UMOV UR18, 0x40 ;  /* 0x0000004000127882 */ /* 0x000fe20000000000 */
[----:B------:R-:W-:-:S03]  /*67e0*/  UMOV UR10, 0x10 ;  /* 0x00000010000a7882 */ /* 0x000fc60000000000 */
[----:B------:R-:W-:Y:S02]  /*67f0*/  UIADD3 UR24, UR16, 0x1c000, URZ ;  /* 0x0001c00010187890 */ /* 0x000fe4000fffe03f */
[----:B------:R-:W-:Y:S02]  /*6800*/  UIADD3 UR25, UR16, 0x30818, URZ ;  /* 0x0003081810197890 */ /* 0x000fe4000fffe03f */
[----:B------:R-:W-:Y:S02]  /*6810*/  UIADD3 UR22, UR16, 0x28100, URZ ;  /* 0x0002810010167890 */ /* 0x000fe4000fffe03f */
[----:B------:R-:W-:Y:S02]  /*6820*/  UIADD3 UR16, UR16, 0x1e000, URZ ;  /* 0x0001e00010107890 */ /* 0x000fe4000fffe03f */
[----:B------:R-:W-:Y:S01]  /*6830*/  UIMAD.WIDE UR14, UR27, 0x4, UR4 ;  /* 0x000000041b0e78a5 */ /* 0x000fe2000f8e0204 */
[----:B------:R-:W-:Y:S01]  /*6840*/  UMOV UR17, UR25 ;  /* 0x0000001900117c82 */ /* 0x000fe20008000000 */
[----:B------:R-:W-:Y:S01]  /*6850*/  UMOV UR19, UR27 ;  /* 0x0000001b00137c82 */ /* 0x000fe20008000000 */
[----:B------:R-:W-:Y:S01]  /*6860*/  UMOV UR23, UR25 ;  /* 0x0000001900177c82 */ /* 0x000fe20008000000 */
[----:B------:R3:W-:Y:S03]  /*6870*/  UTMALDG.4D [UR24], [UR6], desc[UR8] ;  /* 0x00000818060075b4 */ /* 0x0007e60008019000 */
[----:B------:R3:W-:Y:S02]  /*6880*/  UTMALDG.4D [UR16], [UR6], desc[UR8] ;  /* 0x00000810060075b4 */ /* 0x0007e40008019000 */
[----:B------:R3:W-:Y:S01]  /*6890*/  UBLKCP.S.G [UR22], [UR14], UR10 ;  /* 0x000000160e0073ba */ /* 0x0007e2000800020a */
[----:B------:R-:W4:Y:S02]  /*68a0*/  SYNCS.PHASECHK.TRANS64.TRYWAIT P1, [R11+URZ+0x30848], R21 ;  /* 0x030848150b0075a7 */ /* 0x000f24000802017f */
[----:B---34-:R-:W-:Y:S05]  /*68b0*/  @!P1 BRA `(.L_x_64) ;  /* 0x0000001000649947 */ /* 0x018fea0003800000 */
.L_x_87:
[----:B-123--:R-:W-:Y:S01]  /*68c0*/  SHF.R.S32.HI R21, RZ, 0x1f, R16 ;  /* 0x0000001fff157819 */ /* 0x00efe20000011410 */
[----:B------:R-:W-:Y:S06]  /*68d0*/  @P0 BRA `(.L_x_65) ;  /* 0x00000000001c0947 */ /* 0x000fec0003800000 */
[----:B------:R-:W-:-:S04]  /*68e0*/  IMAD.MOV.U32 R14, RZ, RZ, 0x4100 ;  /* 0x00004100ff0e7424 */ /* 0x000fc800078e00ff */
[----:B------:R1:W-:Y:S02]  /*68f0*/  SYNCS.ARRIVE.TRANS64 RZ, [R11+URZ+0x30838], R14 ;  /* 0x0308380e0bff79a7 */ /* 0x0003e4000800003f */
[----:B-1----:R-:W1:Y:S02]  /*6900*/  S2R R14, SR_TID.X ;  /* 0x00000000000e7919 */ /* 0x002e640000002100 */
[----:B-1----:R-:W-:-:S04]  /*6910*/  LOP3.LUT R14, R14, 0x1f, RZ, 0xc0, !PT ;  /* 0x0000001f0e0e7812 */ /* 0x002fc800078ec0ff */
[----:B------:R-:W-:-:S13]  /*6920*/  ISETP.NE.AND P1, PT, R14, RZ, PT ;  /* 0x000000ff0e00720c */ /* 0x000fda0003f25270 */
[----:B------:R-:W-:Y:S05]  /*6930*/  @!P1 BRA `(.L_x_65) ;  /* 0x0000000000049947 */ /* 0x000fea0003800000 */
[----:B------:R-:W-:Y:S01]  /*6940*/  BPT.TRAP 0x1 ;  /* 0x000000040000795c */ /* 0x000fe20000300000 */
.L_x_65:
[C---:B------:R-:W-:Y:S01]  /*6950*/  R2UR UR27, R16.reuse ;  /* 0x00000000101b72ca */ /* 0x040fe200000e0000 */
[----:B------:R-:W-:Y:S01]  /*6960*/  UMOV UR8, 0x0 ;  /* 0x0000000000087882 */ /* 0x000fe20000000000 */
[----:B------:R-:W-:Y:S01]  /*6970*/  IADD3 R16, P1, R16, R6, RZ ;  /* 0x0000000610107210 */ /* 0x000fe20007f3e0ff */
[----:B------:R-:W-:Y:S01]  /*6980*/  UMOV UR9, 0x14f00000 ;  /* 0x14f0000000097882 */ /* 0x000fe20000000000 */
[----:B------:R-:W-:Y:S01]  /*6990*/  R2UR UR10, R11 ;  /* 0x000000000b0a72ca */ /* 0x000fe200000e0000 */
[----:B------:R-:W-:Y:S01]  /*69a0*/  UMOV UR26, URZ ;  /* 0x0000003f001a7c82 */ /* 0x000fe20008000000 */
[----:B------:R-:W-:Y:S01]  /*69b0*/  R2UR UR6, R4 ;  /* 0x00000000040672ca */ /* 0x000fe200000e0000 */
[----:B------:R-:W-:Y:S01]  /*69c0*/  IMAD.X R21, R21, 0x1, R10, P1 ;  /* 0x0000000115157824 */ /* 0x000fe200008e060a */
[C---:B------:R-:W-:Y:S01]  /*69d0*/  LEA R12, P1, R16.reuse, R12, 0x2 ;  /* 0x0000000c100c7211 */ /* 0x040fe200078210ff */
[----:B------:R-:W-:Y:S01]  /*69e0*/  UMOV UR28, UR20 ;  /* 0x00000014001c7c82 */ /* 0x000fe20008000000 */
[----:B------:R-:W-:Y:S01]  /*69f0*/  R2UR UR7, R5 ;  /* 0x00000000050772ca */ /* 0x000fe200000e0000 */
[----:B------:R-:W-:Y:S01]  /*6a00*/  UMOV UR29, UR21 ;  /* 0x00000015001d7c82 */ /* 0x000fe20008000000 */
[----:B------:R-:W-:Y:S01]  /*6a10*/  LEA.HI.X R21, R16, R13, R21, 0x2, P1 ;  /* 0x0000000d10157211 */ /* 0x000fe200008f1415 */
[----:B------:R-:W-:Y:S01]  /*6a20*/  UMOV UR18, 0x40 ;  /* 0x0000004000127882 */ /* 0x000fe20000000000 */
[----:B------:R-:W-:Y:S01]  /*6a30*/  R2UR UR14, R12 ;  /* 0x000000000c0e72ca */ /* 0x000fe200000e0000 */
[----:B------:R-:W-:Y:S01]  /*6a40*/  UMOV UR19, UR27 ;  /* 0x0000001b00137c82 */ /* 0x000fe20008000000 */
[----:B------:R-:W-:Y:S01]  /*6a50*/  R2UR UR15, R21 ;  /* 0x00000000150f72ca */ /* 0x000fe200000e0000 */
[----:B------:R-:W-:Y:S01]  /*6a60*/  UIADD3 UR24, UR10, 0x24000, URZ ;  /* 0x000240000a187890 */ /* 0x000fe2000fffe03f */
[----:B------:R-:W-:Y:S01]  /*6a70*/  LOP3.LUT R9, R9, 0x1, RZ, 0x3c, !PT ;  /* 0x0000000109097812 */ /* 0x000fe200078e3cff */
[----:B------:R-:W-:-:S02]  /*6a80*/  UIADD3 UR25, UR10, 0x30838, URZ ;  /* 0x000308380a197890 */ /* 0x000fc4000fffe03f */
[----:B------:R-:W-:Y:S01]  /*6a90*/  UIADD3 UR16, UR10, 0x26000, URZ ;  /* 0x000260000a107890 */ /* 0x000fe2000fffe03f */
[----:B------:R-:W-:Y:S01]  /*6aa0*/  SHF.L.U32 R4, R9, 0x1f, RZ ;  /* 0x0000001f09047819 */ /* 0x000fe200000006ff */
[----:B------:R-:W-:Y:S01]  /*6ab0*/  UIADD3 UR10, UR10, 0x28300, URZ ;  /* 0x000283000a0a7890 */ /* 0x000fe2000fffe03f */
[----:B------:R-:W-:Y:S02]  /*6ac0*/  UMOV UR13, 0x10 ;  /* 0x00000010000d7882 */ /* 0x000fe40000000000 */
[----:B------:R-:W-:Y:S01]  /*6ad0*/  UMOV UR17, UR25 ;  /* 0x0000001900117c82 */ /* 0x000fe20008000000 */
[----:B------:R-:W-:Y:S01]  /*6ae0*/  UMOV UR11, UR25 ;  /* 0x00000019000b7c82 */ /* 0x000fe20008000000 */
[----:B------:R1:W-:Y:S02]  /*6af0*/  UTMALDG.4D [UR24], [UR6], desc[UR8] ;  /* 0x00000818060075b4 */ /* 0x0003e40008019000 */
[----:B------:R1:W-:Y:S02]  /*6b00*/  UTMALDG.4D [UR16], [UR6], desc[UR8] ;  /* 0x00000810060075b4 */ /* 0x0003e40008019000 */
[----:B------:R1:W-:Y:S01]  /*6b10*/  UBLKCP.S.G [UR10], [UR14], UR13 ;  /* 0x0000000a0e0073ba */ /* 0x0003e2000800020d */
[----:B------:R-:W2:Y:S02]  /*6b20*/  SYNCS.PHASECHK.TRANS64.TRYWAIT P1, [R11+URZ+0x30820], R4 ;  /* 0x030820040b0075a7 */ /* 0x000ea4000802017f */
[----:B-12---:R-:W-:Y:S05]  /*6b30*/  @!P1 BRA `(.L_x_66) ;  /* 0x0000000c00d89947 */ /* 0x006fea0003800000 */
.L_x_89:
[----:B------:R-:W-:Y:S05]  /*6b40*/  @P0 BRA `(.L_x_67) ;  /* 0x0000000000140947 */ /* 0x000fea0003800000 */
[----:B------:R-:W-:Y:S01]  /*6b50*/  ISETP.NE.AND P1, PT, R14, RZ, PT ;  /* 0x000000ff0e00720c */ /* 0x000fe20003f25270 */
[----:B-1----:R-:W-:-:S04]  /*6b60*/  IMAD.MOV.U32 R4, RZ, RZ, 0x4100 ;  /* 0x00004100ff047424 */ /* 0x002fc800078e00ff */
[----:B------:R2:W-:Y:S08]  /*6b70*/  SYNCS.ARRIVE.TRANS64 RZ, [R11+URZ+0x30810], R4 ;  /* 0x030810040bff79a7 */ /* 0x0005f0000800003f */
[----:B------:R-:W-:Y:S05]  /*6b80*/  @!P1 BRA `(.L_x_67) ;  /* 0x0000000000049947 */ /* 0x000fea0003800000 */
[----:B------:R-:W-:Y:S01]  /*6b90*/  BPT.TRAP 0x1 ;  /* 0x000000040000795c */ /* 0x000fe20000300000 */
.L_x_67:
[----:B------:R-:W-:Y:S01]  /*6ba0*/  R2UR UR6, R15 ;  /* 0x000000000f0672ca */ /* 0x000fe200000e0000 */
[----:B------:R-:W-:Y:S01]  /*6bb0*/  VIADD R18, R18, 0xfffffffe ;  /* 0xfffffffe12127836 */ /* 0x000fe20000000000 */
[----:B------:R-:W-:Y:S01]  /*6bc0*/  R2UR UR16, R11 ;  /* 0x000000000b1072ca */ /* 0x000fe200000e0000 */
[----:B------:R-:W-:Y:S01]  /*6bd0*/  UMOV UR22, 0x0 ;  /* 0x0000000000167882 */ /* 0x000fe20000000000 */
[----:B------:R-:W-:Y:S01]  /*6be0*/  R2UR UR14, R2 ;  /* 0x00000000020e72ca */ /* 0x000fe200000e0000 */
[----:B------:R-:W-:Y:S01]  /*6bf0*/  UMOV UR23, 0x14f00000 ;  /* 0x14f0000000177882 */ /* 0x000fe20000000000 */
[----:B------:R-:W-:Y:S01]  /*6c00*/  R2UR UR15, R3 ;  /* 0x00000000030f72ca */ /* 0x000fe200000e0000 */
[----:B------:R-:W-:Y:S01]  /*6c10*/  UMOV UR26, URZ ;  /* 0x0000003f001a7c82 */ /* 0x000fe20008000000 */
[----:B------:R-:W-:Y:S01]  /*6c20*/  ISETP.NE.AND P1, PT, R18, RZ, PT ;  /* 0x000000ff1200720c */ /* 0x000fe20003f25270 */
[----:B------:R-:W-:Y:S01]  /*6c30*/  UMOV UR28, UR20 ;  /* 0x00000014001c7c82 */ /* 0x000fe20008000000 */
[----:B------:R-:W-:Y:S01]  /*6c40*/  UMOV UR29, UR21 ;  /* 0x00000015001d7c82 */ /* 0x000fe20008000000 */
[----:B------:R-:W-:Y:S01]  /*6c50*/  UMOV UR18, 0x40 ;  /* 0x0000004000127882 */ /* 0x000fe20000000000 */
[----:B------:R-:W-:Y:S01]  /*6c60*/  UMOV UR7, 0x10 ;  /* 0x0000001000077882 */ /* 0x000fe20000000000 */
[----:B------:R-:W-:-:S02]  /*6c70*/  UIADD3 UR6, UR6, 0x2, URZ ;  /* 0x0000000206067890 */ /* 0x000fc4000fffe03f */
[----:B------:R-:W-:Y:S02]  /*6c80*/  UIADD3 UR10, UR16, 0x28000, URZ ;  /* 0x00028000100a7890 */ /* 0x000fe4000fffe03f */
[----:B------:R-:W-:Y:S02]  /*6c90*/  USHF.L.U32 UR27, UR6, 0x6, URZ ;  /* 0x00000006061b7899 */ /* 0x000fe4000800063f */
[----:B------:R-:W-:Y:S01]  /*6ca0*/  UIADD3 UR24, UR16, 0x18000, URZ ;  /* 0x0001800010187890 */ /* 0x000fe2000fffe03f */
[----:B------:R-:W-:Y:S01]  /*6cb0*/  IMAD.U32 R15, RZ, RZ, UR6 ;  /* 0x00000006ff0f7e24 */ /* 0x000fe2000f8e00ff */
[----:B------:R-:W-:Y:S02]  /*6cc0*/  UIADD3 UR25, UR16, 0x30810, URZ ;  /* 0x0003081010197890 */ /* 0x000fe4000fffe03f */
[----:B------:R-:W-:Y:S02]  /*6cd0*/  UIADD3 UR16, UR16, 0x1a000, URZ ;  /* 0x0001a00010107890 */ /* 0x000fe4000fffe03f */
[----:B------:R-:W-:-:S02]  /*6ce0*/  UIMAD.WIDE UR8, UR27, 0x4, UR4 ;  /* 0x000000041b0878a5 */ /* 0x000fc4000f8e0204 */
[----:B------:R-:W-:Y:S01]  /*6cf0*/  UMOV UR19, UR27 ;  /* 0x0000001b00137c82 */ /* 0x000fe20008000000 */
[----:B------:R-:W-:Y:S01]  /*6d00*/  UMOV UR17, UR25 ;  /* 0x0000001900117c82 */ /* 0x000fe20008000000 */
[----:B------:R-:W-:Y:S01]  /*6d10*/  UMOV UR11, UR25 ;  /* 0x00000019000b7c82 */ /* 0x000fe20008000000 */
[----:B------:R3:W-:Y:S02]  /*6d20*/  UTMALDG.4D [UR24], [UR14], desc[UR22] ;  /* 0x000016180e0075b4 */ /* 0x0007e40008019000 */
[----:B------:R3:W-:Y:S02]  /*6d30*/  UTMALDG.4D [UR16], [UR14], desc[UR22] ;  /* 0x000016100e0075b4 */ /* 0x0007e40008019000 */
[----:B------:R3:W-:Y:S02]  /*6d40*/  UBLKCP.S.G [UR10], [UR8], UR7 ;  /* 0x0000000a080073ba */ /* 0x0007e40008000207 */
[----:B---3--:R-:W-:Y:S05]  /*6d50*/  @P1 BRA `(.L_x_68) ;  /* 0xfffffff400a01947 */ /* 0x008fea000383ffff */
[----:B------:R-:W-:-:S07]  /*6d60*/  IMAD.U32 R5, RZ, RZ, UR27 ;  /* 0x0000001bff057e24 */ /* 0x000fce000f8e00ff */
.L_x_59:
[----:B------:R-:W-:-:S13]  /*6d70*/  ISETP.NE.AND P1, PT, R19, RZ, PT ;  /* 0x000000ff1300720c */ /* 0x000fda0003f25270 */
[----:B------:R-:W-:Y:S05]  /*6d80*/  @!P1 BRA `(.L_x_58) ;  /* 0x0000000400289947 */ /* 0x000fea0003800000 */
[----:B------:R-:W-:-:S04]  /*6d90*/  SHF.L.U32 R12, R9, 0x1f, RZ ;  /* 0x0000001f090c7819 */ /* 0x000fc800000006ff */
[----:B------:R-:W3:Y:S02]  /*6da0*/  SYNCS.PHASECHK.TRANS64.TRYWAIT P1, [R11+URZ+0x30840], R12 ;  /* 0x0308400c0b0075a7 */ /* 0x000ee4000802017f */
[----:B---3--:R-:W-:Y:S05]  /*6db0*/  @!P1 BRA `(.L_x_69) ;  /* 0x0000000c00509947 */ /* 0x008fea0003800000 */
.L_x_90:
[----:B------:R-:W-:Y:S05]  /*6dc0*/  @P0 BRA `(.L_x_70) ;  /* 0x0000000000140947 */ /* 0x000fea0003800000 */
[----:B------:R-:W-:Y:S01]  /*6dd0*/  ISETP.NE.AND P1, PT, R14, RZ, PT ;  /* 0x000000ff0e00720c */ /* 0x000fe20003f25270 */
[----:B-12---:R-:W-:-:S04]  /*6de0*/  IMAD.MOV.U32 R4, RZ, RZ, 0x4100 ;  /* 0x00004100ff047424 */ /* 0x006fc800078e00ff */
[----:B------:R4:W-:Y:S08]  /*6df0*/  SYNCS.ARRIVE.TRANS64 RZ, [R11+URZ+0x30830], R4 ;  /* 0x030830040bff79a7 */ /* 0x0009f0000800003f */
[----:B------:R-:W-:Y:S05]  /*6e00*/  @!P1 BRA `(.L_x_70) ;  /* 0x0000000000049947 */ /* 0x000fea0003800000 */
[----:B------:R-:W-:Y:S01]  /*6e10*/  BPT.TRAP 0x1 ;  /* 0x000000040000795c */ /* 0x000fe20000300000 */
.L_x_70:
[----:B-12-4-:R-:W1:Y:S01]  /*6e20*/  LDC.64 R4, c[0x0][0x728] ;  /* 0x0001ca00ff047b82 */ /* 0x016e620000000a00 */
[----:B------:R-:W-:Y:S01]  /*6e30*/  IMAD.SHL.U32 R15, R15, 0x40, RZ ;  /* 0x000000400f0f7824 */ /* 0x000fe200078e00ff */
[----:B------:R-:W-:Y:S01]  /*6e40*/  R2UR UR10, R11 ;  /* 0x000000000b0a72ca */ /* 0x000fe200000e0000 */
[----:B------:R-:W-:Y:S01]  /*6e50*/  UMOV UR8, 0x0 ;  /* 0x0000000000087882 */ /* 0x000fe20000000000 */
[----:B------:R-:W-:Y:S01]  /*6e60*/  UMOV UR9, 0x14f00000 ;  /* 0x14f0000000097882 */ /* 0x000fe20000000000 */
[----:B------:R-:W-:Y:S01]  /*6e70*/  UMOV UR26, URZ ;  /* 0x0000003f001a7c82 */ /* 0x000fe20008000000 */
[C---:B------:R-:W-:Y:S01]  /*6e80*/  IADD3 R13, P1, R15.reuse, R6, RZ ;  /* 0x000000060f0d7210 */ /* 0x040fe20007f3e0ff */
[----:B------:R-:W-:Y:S01]  /*6e90*/  UMOV UR28, UR20 ;  /* 0x00000014001c7c82 */ /* 0x000fe20008000000 */
[----:B------:R-:W-:Y:S01]  /*6ea0*/  R2UR UR27, R15 ;  /* 0x000000000f1b72ca */ /* 0x000fe200000e0000 */
[----:B------:R-:W-:Y:S01]  /*6eb0*/  UMOV UR29, UR21 ;  /* 0x00000015001d7c82 */ /* 0x000fe20008000000 */
[----:B------:R-:W-:Y:S01]  /*6ec0*/  UMOV UR18, 0x40 ;  /* 0x0000004000127882 */ /* 0x000fe20000000000 */
[----:B------:R-:W-:-:S04]  /*6ed0*/  UMOV UR13, 0x10 ;  /* 0x00000010000d7882 */ /* 0x000fc80000000000 */
[----:B------:R-:W-:Y:S02]  /*6ee0*/  UIADD3 UR25, UR10, 0x30830, URZ ;  /* 0x000308300a197890 */ /* 0x000fe4000fffe03f */
[----:B------:R-:W-:Y:S02]  /*6ef0*/  UIADD3 UR24, UR10, 0x20000, URZ ;  /* 0x000200000a187890 */ /* 0x000fe4000fffe03f */
[----:B------:R-:W-:Y:S02]  /*6f00*/  UIADD3 UR16, UR10, 0x22000, URZ ;  /* 0x000220000a107890 */ /* 0x000fe4000fffe03f */
[----:B------:R-:W-:Y:S01]  /*6f10*/  UIADD3 UR10, UR10, 0x28200, URZ ;  /* 0x000282000a0a7890 */ /* 0x000fe2000fffe03f */
[----:B------:R-:W-:Y:S01]  /*6f20*/  UMOV UR17, UR25 ;  /* 0x0000001900117c82 */ /* 0x000fe20008000000 */
[----:B-1----:R-:W-:Y:S01]  /*6f30*/  LEA R4, P2, R13, R4, 0x2 ;  /* 0x000000040d047211 */ /* 0x002fe200078410ff */
[----:B------:R-:W-:Y:S01]  /*6f40*/  UMOV UR19, UR27 ;  /* 0x0000001b00137c82 */ /* 0x000fe20008000000 */
[----:B------:R-:W-:-:S02]  /*6f50*/  UMOV UR11, UR25 ;  /* 0x00000019000b7c82 */ /* 0x000fc40008000000 */
[----:B------:R-:W-:Y:S02]  /*6f60*/  R2UR UR14, R4 ;  /* 0x00000000040e72ca */ /* 0x000fe400000e0000 */
[----:B------:R-:W-:-:S04]  /*6f70*/  LEA.HI.X.SX32 R4, R15, R10, 0x1, P1 ;  /* 0x0000000a0f047211 */ /* 0x000fc800008f0eff */
[----:B------:R-:W-:Y:S02]  /*6f80*/  LEA.HI.X R5, R13, R5, R4, 0x2, P2 ;  /* 0x000000050d057211 */ /* 0x000fe400010f1404 */
[----:B------:R-:W-:Y:S02]  /*6f90*/  IADD3 R4, P1, R8, 0x1f0, RZ ;  /* 0x000001f008047810 */ /* 0x000fe40007f3e0ff */
[----:B------:R-:W-:Y:S02]  /*6fa0*/  R2UR UR15, R5 ;  /* 0x00000000050f72ca */ /* 0x000fe400000e0000 */
[----:B------:R-:W-:Y:S01]  /*6fb0*/  R2UR UR6, R4 ;  /* 0x00000000040672ca */ /* 0x000fe200000e0000 */
[----:B------:R-:W-:-:S05]  /*6fc0*/  IMAD.X R4, RZ, RZ, R0, P1 ;  /* 0x000000ffff047224 */ /* 0x000fca00008e0600 */
[----:B------:R-:W-:-:S13]  /*6fd0*/  R2UR UR7, R4 ;  /* 0x00000000040772ca */ /* 0x000fda00000e0000 */
[----:B------:R1:W-:Y:S01]  /*6fe0*/  UTMALDG.4D [UR24], [UR6], desc[UR8] ;  /* 0x00000818060075b4 */ /* 0x0003e20008019000 */
[----:B------:R1:W-:Y:S01]  /*6ff0*/  UTMALDG.4D [UR16], [UR6], desc[UR8] ;  /* 0x00000810060075b4 */ /* 0x0003e20008019000 */
[----:B------:R1:W-:Y:S01]  /*7000*/  UBLKCP.S.G [UR10], [UR14], UR13 ;  /* 0x0000000a0e0073ba */ /* 0x0003e2000800020d */
[----:B------:R-:W2:Y:S02]  /*7010*/  SYNCS.PHASECHK.TRANS64.TRYWAIT P1, [R11+URZ+0x30828], R12 ;  /* 0x0308280c0b0075a7 */ /* 0x000ea4000802017f */
[----:B-12---:R-:W-:Y:S05]  /*7020*/  @!P1 BRA `(.L_x_71) ;  /* 0x0000000800c89947 */ /* 0x006fea0003800000 */
.L_x_91:
[----:B------:R-:W-:Y:S05]  /*7030*/  @P0 BRA `(.L_x_72) ;  /* 0x0000000000140947 */ /* 0x000fea0003800000 */
[----:B------:R-:W-:Y:S01]  /*7040*/  ISETP.NE.AND P0, PT, R14, RZ, PT ;  /* 0x000000ff0e00720c */ /* 0x000fe20003f05270 */
[----:B------:R-:W-:-:S04]  /*7050*/  IMAD.MOV.U32 R4, RZ, RZ, 0x4100 ;  /* 0x00004100ff047424 */ /* 0x000fc800078e00ff */
[----:B------:R2:W-:Y:S08]  /*7060*/  SYNCS.ARRIVE.TRANS64 RZ, [R11+URZ+0x30818], R4 ;  /* 0x030818040bff79a7 */ /* 0x0005f0000800003f */
[----:B------:R-:W-:Y:S05]  /*7070*/  @!P0 BRA `(.L_x_72) ;  /* 0x0000000000048947 */ /* 0x000fea0003800000 */
[----:B------:R-:W-:Y:S01]  /*7080*/  BPT.TRAP 0x1 ;  /* 0x000000040000795c */ /* 0x000fe20000300000 */
.L_x_72:
[----:B------:R-:W-:Y:S01]  /*7090*/  R2UR UR27, R15 ;  /* 0x000000000f1b72ca */ /* 0x000fe200000e0000 */
[----:B------:R-:W-:Y:S01]  /*70a0*/  UMOV UR8, 0x0 ;  /* 0x0000000000087882 */ /* 0x000fe20000000000 */
[----:B------:R-:W-:Y:S01]  /*70b0*/  R2UR UR16, R11 ;  /* 0x000000000b1072ca */ /* 0x000fe200000e0000 */
[----:B------:R-:W-:Y:S01]  /*70c0*/  UMOV UR9, 0x14f00000 ;  /* 0x14f0000000097882 */ /* 0x000fe20000000000 */
[----:B------:R-:W-:Y:S01]  /*70d0*/  R2UR UR6, R2 ;  /* 0x00000000020672ca */ /* 0x000fe200000e0000 */
[----:B------:R-:W-:Y:S01]  /*70e0*/  UMOV UR26, URZ ;  /* 0x0000003f001a7c82 */ /* 0x000fe20008000000 */
[----:B------:R-:W-:Y:S01]  /*70f0*/  R2UR UR7, R3 ;  /* 0x00000000030772ca */ /* 0x000fe200000e0000 */
[----:B------:R-:W-:Y:S01]  /*7100*/  UMOV UR28, UR20 ;  /* 0x00000014001c7c82 */ /* 0x000fe20008000000 */
[----:B------:R-:W-:Y:S01]  /*7110*/  UMOV UR29, UR21 ;  /* 0x00000015001d7c82 */ /* 0x000fe20008000000 */
[----:B------:R-:W-:Y:S01]  /*7120*/  UMOV UR18, 0x40 ;  /* 0x0000004000127882 */ /* 0x000fe20000000000 */
[----:B------:R-:W-:Y:S01]  /*7130*/  UMOV UR13, 0x10 ;  /* 0x00000010000d7882 */ /* 0x000fe20000000000 */
[----:B------:R-:W-:-:S02]  /*7140*/  IMAD.MOV.U32 R20, RZ, RZ, 0x1 ;  /* 0x00000001ff147424 */ /* 0x000fc400078e00ff */
[----:B------:R-:W-:Y:S02]  /*7150*/  UIADD3 UR27, UR27, 0x40, URZ ;  /* 0x000000401b1b7890 */ /* 0x000fe4000fffe03f */
[----:B------:R-:W-:Y:S02]  /*7160*/  UIADD3 UR24, UR16, 0x1c000, URZ ;  /* 0x0001c00010187890 */ /* 0x000fe4000fffe03f */
[----:B------:R-:W-:Y:S02]  /*7170*/  UIADD3 UR25, UR16, 0x30818, URZ ;  /* 0x0003081810197890 */ /* 0x000fe4000fffe03f */
[----:B------:R-:W-:Y:S01]  /*7180*/  UIADD3 UR14, UR16, 0x28100, URZ ;  /* 0x00028100100e7890 */ /* 0x000fe2000fffe03f */
[----:B------:R-:W-:Y:S01]  /*7190*/  IMAD.U32 R5, RZ, RZ, UR27 ;  /* 0x0000001bff057e24 */ /* 0x000fe2000f8e00ff */
[----:B------:R-:W-:Y:S02]  /*71a0*/  UIADD3 UR16, UR16, 0x1e000, URZ ;  /* 0x0001e00010107890 */ /* 0x000fe4000fffe03f */
[----:B------:R-:W-:Y:S01]  /*71b0*/  UIMAD.WIDE UR10, UR27, 0x4, UR4 ;  /* 0x000000041b0a78a5 */ /* 0x000fe2000f8e0204 */
[----:B------:R-:W-:Y:S01]  /*71c0*/  UMOV UR17, UR25 ;  /* 0x0000001900117c82 */ /* 0x000fe20008000000 */
[----:B------:R-:W-:Y:S01]  /*71d0*/  UMOV UR19, UR27 ;  /* 0x0000001b00137c82 */ /* 0x000fe20008000000 */
[----:B------:R4:W-:Y:S01]  /*71e0*/  UTMALDG.4D [UR24], [UR6], desc[UR8] ;  /* 0x00000818060075b4 */ /* 0x0009e20008019000 */
[----:B------:R-:W-:-:S03]  /*71f0*/  UMOV UR15, UR25 ;  /* 0x00000019000f7c82 */ /* 0x000fc60008000000 */
[----:B------:R4:W-:Y:S02]  /*7200*/  UTMALDG.4D [UR16], [UR6], desc[UR8] ;  /* 0x00000810060075b4 */ /* 0x0009e40008019000 */
[----:B------:R4:W-:Y:S02]  /*7210*/  UBLKCP.S.G [UR14], [UR10], UR13 ;  /* 0x0000000e0a0073ba */ /* 0x0009e4000800020d */
[----:B----4-:R-:W-:Y:S01]  /*7220*/  NOP ;  /* 0x0000000000007918 */ /* 0x010fe20000000000 */
.L_x_58:
[----:B-12---:R-:W-:Y:S01]  /*7230*/  IMAD R4, R20, 0x8, R11 ;  /* 0x0000000814047824 */ /* 0x006fe200078e020b */
[----:B------:R-:W-:Y:S01]  /*7240*/  SHF.L.U32 R3, R9, 0x1f, RZ ;  /* 0x0000001f09037819 */ /* 0x000fe200000006ff */
[----:B------:R-:W1:Y:S03]  /*7250*/  S2R R2, SR_TID.X ;  /* 0x0000000000027919 */ /* 0x000e660000002100 */
[----:B------:R-:W2:Y:S01]  /*7260*/  SYNCS.PHASECHK.TRANS64.TRYWAIT P0, [R4+URZ+0x30840], R3 ;  /* 0x03084003040075a7 */ /* 0x000ea2000800017f */
[----:B-1----:R-:W-:-:S04]  /*7270*/  LOP3.LUT R2, R2, 0x7f, RZ, 0xc0, !PT ;  /* 0x0000007f02027812 */ /* 0x002fc800078ec0ff */
[----:B------:R-:W-:Y:S01]  /*7280*/  ISETP.NE.AND P1, PT, R2, RZ, PT ;  /* 0x000000ff0200720c */ /* 0x000fe20003f25270 */
[----:B--2---:R-:W-:-:S12]  /*7290*/  @!P0 BRA `(.L_x_73) ;  /* 0x0000000800408947 */ /* 0x004fd80003800000 */
.L_x_92:
[----:B------:R-:W-:Y:S05]  /*72a0*/  @P1 BRA `(.L_x_74) ;  /* 0x0000000000181947 */ /* 0x000fea0003800000 */
[----:B------:R-:W2:Y:S01]  /*72b0*/  S2R R2, SR_TID.X ;  /* 0x0000000000027919 */ /* 0x000ea20000002100 */
[----:B-1----:R-:W-:-:S04]  /*72c0*/  IMAD.MOV.U32 R3, RZ, RZ, 0x4100 ;  /* 0x00004100ff037424 */ /* 0x002fc800078e00ff */
[----:B------:R4:W-:Y:S01]  /*72d0*/  SYNCS.ARRIVE.TRANS64 RZ, [R4+URZ+0x30830], R3 ;  /* 0x0308300304ff79a7 */ /* 0x0009e2000800003f */
[----:B--2---:R-:W-:-:S13]  /*72e0*/  LOP3.LUT P0, RZ, R2, 0x1f, RZ, 0xc0, !PT ;  /* 0x0000001f02ff7812 */ /* 0x004fda000780c0ff */
[----:B----4-:R-:W-:Y:S05]  /*72f0*/  @!P0 BRA `(.L_x_74) ;  /* 0x0000000000048947 */ /* 0x010fea0003800000 */
[----:B------:R-:W-:Y:S01]  /*7300*/  BPT.TRAP 0x1 ;  /* 0x000000040000795c */ /* 0x000fe20000300000 */
.L_x_74:
[----:B-1----:R-:W1:Y:S01]  /*7310*/  LDC.64 R2, c[0x0][0x728] ;  /* 0x0001ca00ff027b82 */ /* 0x002e620000000a00 */
[C---:B------:R-:W-:Y:S01]  /*7320*/  IADD3 R6, P0, R5.reuse, R6, RZ ;  /* 0x0000000605067210 */ /* 0x040fe20007f1e0ff */
[----:B------:R-:W-:Y:S01]  /*7330*/  UMOV UR8, 0x0 ;  /* 0x0000000000087882 */ /* 0x000fe20000000000 */
[----:B------:R-:W-:Y:S01]  /*7340*/  R2UR UR25, R4 ;  /* 0x00000000041972ca */ /* 0x000fe200000e0000 */
[C-C-:B------:R-:W-:Y:S01]  /*7350*/  IMAD R4, R20.reuse, 0x4000, R11.reuse ;  /* 0x0000400014047824 */ /* 0x140fe200078e020b */
[C---:B------:R-:W-:Y:S01]  /*7360*/  LEA.HI.X.SX32 R10, R5.reuse, R10, 0x1, P0 ;  /* 0x0000000a050a7211 */ /* 0x040fe200000f0eff */
[----:B---3--:R-:W-:Y:S01]  /*7370*/  IMAD R11, R20, 0x100, R11 ;  /* 0x00000100140b7824 */ /* 0x008fe200078e020b */
        /* <DEDUP_REMOVED lines=9> */
[----:B------:R-:W-:-:S04]  /*7410*/  UIADD3 UR25, UR25, 0x30830, URZ ;  /* 0x0003083019197890 */ /* 0x000fc8000fffe03f */
[----:B------:R-:W-:Y:S02]  /*7420*/  UMOV UR19, UR27 ;  /* 0x0000001b00137c82 */ /* 0x000fe40008000000 */
[----:B------:R-:W-:Y:S01]  /*7430*/  UIADD3 UR24, UR16, 0x20000, URZ ;  /* 0x0002000010187890 */ /* 0x000fe2000fffe03f */
[C---:B-1----:R-:W-:Y:S01]  /*7440*/  LEA R2, P0, R6.reuse, R2, 0x2 ;  /* 0x0000000206027211 */ /* 0x042fe200078010ff */
[----:B------:R-:W-:Y:S02]  /*7450*/  UIADD3 UR16, UR16, 0x22000, URZ ;  /* 0x0002200010107890 */ /* 0x000fe4000fffe03f */
[----:B------:R-:W-:Y:S01]  /*7460*/  UIADD3 UR10, UR10, 0x28200, URZ ;  /* 0x000282000a0a7890 */ /* 0x000fe2000fffe03f */
[----:B------:R-:W-:Y:S01]  /*7470*/  LEA.HI.X R3, R6, R3, R10, 0x2, P0 ;  /* 0x0000000306037211 */ /* 0x000fe200000f140a */
[----:B------:R-:W-:Y:S01]  /*7480*/  UMOV UR17, UR25 ;  /* 0x0000001900117c82 */ /* 0x000fe20008000000 */
[----:B------:R-:W-:Y:S01]  /*7490*/  IADD3 R8, P0, R8, 0x1f0, RZ ;  /* 0x000001f008087810 */ /* 0x000fe20007f1e0ff */
[----:B------:R-:W-:Y:S01]  /*74a0*/  UMOV UR11, UR25 ;  /* 0x00000019000b7c82 */ /* 0x000fe20008000000 */
[----:B------:R-:W-:-:S02]  /*74b0*/  R2UR UR14, R2 ;  /* 0x00000000020e72ca */ /* 0x000fc400000e0000 */
[----:B------:R-:W-:Y:S01]  /*74c0*/  R2UR UR6, R8 ;  /* 0x00000000080672ca */ /* 0x000fe200000e0000 */
[----:B------:R-:W-:Y:S01]  /*74d0*/  IMAD.X R0, RZ, RZ, R0, P0 ;  /* 0x000000ffff007224 */ /* 0x000fe200000e0600 */
[----:B------:R-:W-:-:S04]  /*74e0*/  R2UR UR15, R3 ;  /* 0x00000000030f72ca */ /* 0x000fc800000e0000 */
[----:B------:R-:W-:Y:S01]  /*74f0*/  R2UR UR7, R0 ;  /* 0x00000000000772ca */ /* 0x000fe200000e0000 */
[----:B------:R-:W-:-:S05]  /*7500*/  VIADD R0, R20, 0x1 ;  /* 0x0000000114007836 */ /* 0x000fca0000000000 */
[----:B------:R-:W-:-:S04]  /*7510*/  ISETP.NE.AND P0, PT, R0, 0x2, PT ;  /* 0x000000020000780c */ /* 0x000fc80003f05270 */
[----:B------:R-:W-:Y:S02]  /*7520*/  SEL R2, RZ, 0x1, P0 ;  /* 0x00000001ff027807 */ /* 0x000fe40000000000 */
[----:B------:R-:W-:Y:S01]  /*7530*/  SEL R0, R0, RZ, P0 ;  /* 0x000000ff00007207 */ /* 0x000fe20000000000 */
[----:B------:R1:W-:Y:S01]  /*7540*/  UTMALDG.4D [UR24], [UR6], desc[UR8] ;  /* 0x00000818060075b4 */ /* 0x0003e20008019000 */
[----:B------:R-:W-:Y:S01]  /*7550*/  LOP3.LUT R9, R9, R2, RZ, 0x3c, !PT ;  /* 0x0000000209097212 */ /* 0x000fe200078e3cff */
[----:B------:R1:W-:Y:S01]  /*7560*/  UTMALDG.4D [UR16], [UR6], desc[UR8] ;  /* 0x00000810060075b4 */ /* 0x0003e20008019000 */
[----:B------:R1:W-:Y:S02]  /*7570*/  UBLKCP.S.G [UR10], [UR14], UR13 ;  /* 0x0000000a0e0073ba */ /* 0x0003e4000800020d */
[----:B-1----:R-:W-:-:S03]  /*7580*/  NOP ;  /* 0x0000000000007918 */ /* 0x002fc60000000000 */
.L_x_55:
[----:B------:R-:W-:Y:S05]  /*7590*/  BSYNC B0 ;  /* 0x0000000000007941 */ /* 0x000fea0003800000 */
.L_x_54:
[----:B------:R-:W-:-:S03]  /*75a0*/  UMOV UR6, 0xffffffff ;  /* 0xffffffff00067882 */ /* 0x000fc60000000000 */
[----:B------:R-:W-:Y:S05]  /*75b0*/  BRA.DIV UR6, `(.L_x_75) ;  /* 0x00000006068c7947 */ /* 0x000fea000b800000 */
[----:B------:R-:W-:-:S13]  /*75c0*/  ELECT P0, URZ, PT ;  /* 0x00000000003f782f */ /* 0x000fda0003800000 */
.L_x_95:
[----:B------:R-:W-:Y:S05]  /*75d0*/  @!P0 BRA `(.L_x_7) ;  /* 0x0000000000808947 */ /* 0x000fea0003800000 */
[----:B------:R-:W-:-:S04]  /*75e0*/  LOP3.LUT R17, R17, 0x2, RZ, 0xfc, !PT ;  /* 0x0000000211117812 */ /* 0x000fc800078efcff */
[----:B------:R-:W-:-:S13]  /*75f0*/  ISETP.NE.AND P0, PT, R17, 0x3, PT ;  /* 0x000000031100780c */ /* 0x000fda0003f05270 */
[----:B------:R-:W-:Y:S05]  /*7600*/  @!P0 BRA `(.L_x_76) ;  /* 0x0000000000048947 */ /* 0x000fea0003800000 */
[----:B------:R-:W-:Y:S01]  /*7610*/  BPT.TRAP 0x1 ;  /* 0x000000040000795c */ /* 0x000fe20000300000 */
.L_x_76:
[----:B------:R-:W1:Y:S01]  /*7620*/  S2R R3, SR_CgaCtaId ;  /* 0x0000000000037919 */ /* 0x000e620000008800 */
[----:B------:R-:W-:Y:S02]  /*7630*/  MOV R2, 0x400 ;  /* 0x0000040000027802 */ /* 0x000fe40000000f00 */
[----:B------:R-:W-:Y:S02]  /*7640*/  SHF.L.U32 R5, R9, 0x1f, RZ ;  /* 0x0000001f09057819 */ /* 0x000fe400000006ff */
[----:B-1----:R-:W-:Y:S01]  /*7650*/  LEA R7, R3, R2, 0x18 ;  /* 0x0000000203077211 */ /* 0x002fe200078ec0ff */
[----:B------:R-:W-:-:S04]  /*7660*/  VIADD R2, R0, 0x1 ;  /* 0x0000000100027836 */ /* 0x000fc80000000000 */
[----:B------:R-:W-:Y:S01]  /*7670*/  VIADD R3, R7, 0x30820 ;  /* 0x0003082007037836 */ /* 0x000fe20000000000 */
[----:B------:R-:W-:-:S03]  /*7680*/  ISETP.NE.AND P2, PT, R2, 0x2, PT ;  /* 0x000000020200780c */ /* 0x000fc60003f45270 */
[----:B------:R-:W-:Y:S01]  /*7690*/  IMAD R6, R0, 0x8, R3 ;  /* 0x0000000800067824 */ /* 0x000fe200078e0203 */
[----:B------:R-:W-:-:S03]  /*76a0*/  SEL R4, RZ, 0x1, P2 ;  /* 0x00000001ff047807 */ /* 0x000fc60001000000 */
[----:B------:R-:W1:Y:S01]  /*76b0*/  SYNCS.PHASECHK.TRANS64.TRYWAIT P1, [R6+URZ], R5 ;  /* 0x00000005060075a7 */ /* 0x000e62000802017f */
[----:B------:R-:W-:Y:S02]  /*76c0*/  LOP3.LUT R9, R9, R4, RZ, 0x3c, !PT ;  /* 0x0000000409097212 */ /* 0x000fe400078e3cff */
[----:B------:R-:W-:Y:S02]  /*76d0*/  SEL R4, R2, RZ, P2 ;  /* 0x000000ff02047207 */ /* 0x000fe40001000000 */
[----:B------:R-:W-:-:S03]  /*76e0*/  SHF.L.U32 R2, R9, 0x1f, RZ ;  /* 0x0000001f09027819 */ /* 0x000fc600000006ff */
[----:B------:R-:W-:Y:S01]  /*76f0*/  IMAD R3, R4, 0x8, R3 ;  /* 0x0000000804037824 */ /* 0x000fe200078e0203 */
[----:B-1----:R-:W-:Y:S06]  /*7700*/  @!P1 BRA `(.L_x_77) ;  /* 0x00000004005c9947 */ /* 0x002fec0003800000 */
.L_x_96:
[----:B------:R-:W2:Y:S02]  /*7710*/  SYNCS.PHASECHK.TRANS64.TRYWAIT P1, [R3+URZ], R2 ;  /* 0x00000002030075a7 */ /* 0x000ea4000802017f */
[----:B--2---:R-:W-:Y:S05]  /*7720*/  @!P1 BRA `(.L_x_78) ;  /* 0x0000000400689947 */ /* 0x004fea0003800000 */
.L_x_97:
[----:B------:R-:W-:Y:S05]  /*7730*/  @!P0 BRA `(.L_x_79) ;  /* 0x0000000000048947 */ /* 0x000fea0003800000 */
[----:B------:R-:W-:Y:S01]  /*7740*/  BPT.TRAP 0x1 ;  /* 0x000000040000795c */ /* 0x000fe20000300000 */
.L_x_79:
[----:B--2---:R-:W-:-:S04]  /*7750*/  VIADD R3, R7, 0x30840 ;  /* 0x0003084007037836 */ /* 0x004fc80000000000 */
[----:B------:R-:W-:-:S04]  /*7760*/  IMAD R0, R0, 0x8, R3 ;  /* 0x0000000800007824 */ /* 0x000fc800078e0203 */
[----:B------:R-:W2:Y:S02]  /*7770*/  SYNCS.PHASECHK.TRANS64.TRYWAIT P0, [R0+URZ], R5 ;  /* 0x00000005000075a7 */ /* 0x000ea4000800017f */
[----:B--2---:R-:W-:Y:S05]  /*7780*/  @!P0 BRA `(.L_x_80) ;  /* 0x0000000400648947 */ /* 0x004fea0003800000 */
.L_x_98:
[----:B------:R-:W-:-:S07]  /*7790*/  IMAD R3, R4, 0x8, R3 ;  /* 0x0000000804037824 */ /* 0x000fce00078e0203 */
.L_x_81:
[----:B---3--:R3:W4:Y:S02]  /*77a0*/  SYNCS.PHASECHK.TRANS64.TRYWAIT P0, [R3+URZ], R2 ;  /* 0x00000002030075a7 */ /* 0x008724000800017f */
[----:B----4-:R-:W-:Y:S05]  /*77b0*/  @!P0 NANOSLEEP.SYNCS 0x989680 ;  /* 0x009896800000895d */ /* 0x010fea0003900000 */
[----:B------:R-:W4:Y:S02]  /*77c0*/  @!P0 SYNCS.PHASECHK.TRANS64 P0, [R3+URZ], R2 ;  /* 0x00000002030085a7 */ /* 0x000f24000800007f */
[----:B----4-:R-:W-:Y:S05]  /*77d0*/  @!P0 BRA `(.L_x_81) ;  /* 0xfffffffc00f08947 */ /* 0x010fea000383ffff */
.L_x_7:
[----:B------:R-:W-:Y:S05]  /*77e0*/  BSYNC B6 ;  /* 0x0000000000067941 */ /* 0x000fea0003800000 */
.L_x_4:
[----:B------:R-:W-:Y:S05]  /*77f0*/  EXIT ;  /* 0x000000000000794d */ /* 0x000fea0003800000 */
.L_x_12:
[----:B------:R-:W-:Y:S02]  /*7800*/  IMAD.MOV.U32 R12, RZ, RZ, RZ ;  /* 0x000000ffff0c7224 */ /* 0x000fe400078e00ff */
[----:B------:R-:W-:Y:S02]  /*7810*/  IMAD.MOV.U32 R11, RZ, RZ, 0x1f ;  /* 0x0000001fff0b7424 */ /* 0x000fe400078e00ff */
[----:B------:R-:W-:-:S07]  /*7820*/  IMAD.MOV.U32 R15, RZ, RZ, -0x1 ;  /* 0xffffffffff0f7424 */ /* 0x000fce00078e00ff */
[----:B------:R-:W-:Y:S05]  /*7830*/  WARPSYNC.COLLECTIVE R15, `(.L_x_82) ;  /* 0x000000000f087348 */ /* 0x000fea0003c00000 */
[----:B------:R1:W2:Y:S02]  /*7840*/  SHFL.IDX P6, R14, R13, R12, R11 ;  /* 0x0000000c0d0e7389 */ /* 0x0002a400000c000b */
[----:B-12---:R-:W-:Y:S01]  /*7850*/  ENDCOLLECTIVE ;  /* 0x000000000000791b */ /* 0x006fe20003800000 */
.L_x_82:
[----:B------:R-:W-:Y:S05]  /*7860*/  BRA `(.L_x_83) ;  /* 0xffffff9000c87947 */ /* 0x000fea000383ffff */
.L_x_14:
[----:B--2---:R2:W3:Y:S02]  /*7870*/  SYNCS.PHASECHK.TRANS64.TRYWAIT P0, [R16+URZ+0x30800], R9 ;  /* 0x03080009100075a7 */ /* 0x0044e4000800017f */
[----:B---3--:R-:W-:Y:S05]  /*7880*/  @!P0 NANOSLEEP.SYNCS 0x989680 ;  /* 0x009896800000895d */ /* 0x008fea0003900000 */
[----:B------:R-:W3:Y:S02]  /*7890*/  @!P0 SYNCS.PHASECHK.TRANS64 P0, [R16+URZ+0x30800], R9 ;  /* 0x03080009100085a7 */ /* 0x000ee4000800007f */
[----:B---3--:R-:W-:Y:S05]  /*78a0*/  @!P0 BRA `(.L_x_14) ;  /* 0xfffffffc00f08947 */ /* 0x008fea000383ffff */
[----:B------:R-:W-:Y:S05]  /*78b0*/  BRA `(.L_x_13) ;  /* 0xffffff9000e87947 */ /* 0x000fea000383ffff */
.L_x_19:
[----:B---3--:R3:W4:Y:S02]  /*78c0*/  SYNCS.PHASECHK.TRANS64.TRYWAIT P1, [R2+URZ+0x30810], R17 ;  /* 0x03081011020075a7 */ /* 0x008724000802017f */
[----:B----4-:R-:W-:Y:S05]  /*78d0*/  @!P1 NANOSLEEP.SYNCS 0x989680 ;  /* 0x009896800000995d */ /* 0x010fea0003900000 */
[----:B------:R-:W4:Y:S02]  /*78e0*/  @!P1 SYNCS.PHASECHK.TRANS64 P1, [R2+URZ+0x30810], R17 ;  /* 0x03081011020095a7 */ /* 0x000f24000802007f */
[----:B----4-:R-:W-:Y:S05]  /*78f0*/  @!P1 BRA `(.L_x_19) ;  /* 0xfffffffc00f09947 */ /* 0x010fea000383ffff */
[----:B------:R-:W-:Y:S05]  /*7900*/  BRA `(.L_x_18) ;  /* 0xffffff9800c07947 */ /* 0x000fea000383ffff */
.L_x_23:
[----:B------:R1:W1:Y:S02]  /*7910*/  SYNCS.PHASECHK.TRANS64.TRYWAIT P1, [R2+URZ+0x30830], R17 ;  /* 0x03083011020075a7 */ /* 0x000264000802017f */
[----:B-1----:R-:W-:Y:S05]  /*7920*/  @!P1 NANOSLEEP.SYNCS 0x989680 ;  /* 0x009896800000995d */ /* 0x002fea0003900000 */
[----:B------:R-:W1:Y:S02]  /*7930*/  @!P1 SYNCS.PHASECHK.TRANS64 P1, [R2+URZ+0x30830], R17 ;  /* 0x03083011020095a7 */ /* 0x000e64000802007f */
[----:B-1----:R-:W-:Y:S05]  /*7940*/  @!P1 BRA `(.L_x_23) ;  /* 0xfffffffc00f09947 */ /* 0x002fea000383ffff */
[----:B------:R-:W-:Y:S05]  /*7950*/  BRA `(.L_x_22) ;  /* 0xffffffa000187947 */ /* 0x000fea000383ffff */
.L_x_56:
[----:B-1----:R1:W2:Y:S02]  /*7960*/  SYNCS.PHASECHK.TRANS64.TRYWAIT P1, [R11+URZ+0x30820], R0 ;  /* 0x030820000b0075a7 */ /* 0x0022a4000802017f */
[----:B--2---:R-:W-:Y:S05]  /*7970*/  @!P1 NANOSLEEP.SYNCS 0x989680 ;  /* 0x009896800000995d */ /* 0x004fea0003900000 */
[----:B------:R-:W2:Y:S02]  /*7980*/  @!P1 SYNCS.PHASECHK.TRANS64 P1, [R11+URZ+0x30820], R0 ;  /* 0x030820000b0095a7 */ /* 0x000ea4000802007f */
[----:B--2---:R-:W-:Y:S05]  /*7990*/  @!P1 BRA `(.L_x_56) ;  /* 0xfffffffc00f09947 */ /* 0x004fea000383ffff */
[----:B------:R-:W-:Y:S05]  /*79a0*/  BRA `(.L_x_84) ;  /* 0xffffffe400187947 */ /* 0x000fea000383ffff */
.L_x_60:
[----:B-1----:R1:W2:Y:S02]  /*79b0*/  SYNCS.PHASECHK.TRANS64.TRYWAIT P1, [R11+URZ+0x30840], R21 ;  /* 0x030840150b0075a7 */ /* 0x0022a4000802017f */
[----:B--2---:R-:W-:Y:S05]  /*79c0*/  @!P1 NANOSLEEP.SYNCS 0x989680 ;  /* 0x009896800000995d */ /* 0x004fea0003900000 */
[----:B------:R-:W2:Y:S02]  /*79d0*/  @!P1 SYNCS.PHASECHK.TRANS64 P1, [R11+URZ+0x30840], R21 ;  /* 0x030840150b0095a7 */ /* 0x000ea4000802007f */
[----:B--2---:R-:W-:Y:S05]  /*79e0*/  @!P1 BRA `(.L_x_60) ;  /* 0xfffffffc00f09947 */ /* 0x004fea000383ffff */
[----:B------:R-:W-:Y:S05]  /*79f0*/  BRA `(.L_x_85) ;  /* 0xffffffe800847947 */ /* 0x000fea000383ffff */
.L_x_62:
[----:B--2---:R2:W3:Y:S02]  /*7a00*/  SYNCS.PHASECHK.TRANS64.TRYWAIT P1, [R11+URZ+0x30828], R21 ;  /* 0x030828150b0075a7 */ /* 0x0044e4000802017f */
[----:B---3--:R-:W-:Y:S05]  /*7a10*/  @!P1 NANOSLEEP.SYNCS 0x989680 ;  /* 0x009896800000995d */ /* 0x008fea0003900000 */
[----:B------:R-:W3:Y:S02]  /*7a20*/  @!P1 SYNCS.PHASECHK.TRANS64 P1, [R11+URZ+0x30828], R21 ;  /* 0x030828150b0095a7 */ /* 0x000ee4000802007f */
[----:B---3--:R-:W-:Y:S05]  /*7a30*/  @!P1 BRA `(.L_x_62) ;  /* 0xfffffffc00f09947 */ /* 0x008fea000383ffff */
[----:B------:R-:W-:Y:S05]  /*7a40*/  BRA `(.L_x_86) ;  /* 0xffffffec00187947 */ /* 0x000fea000383ffff */
.L_x_64:
[----:B---3--:R3:W4:Y:S02]  /*7a50*/  SYNCS.PHASECHK.TRANS64.TRYWAIT P1, [R11+URZ+0x30848], R21 ;  /* 0x030848150b0075a7 */ /* 0x008724000802017f */
[----:B----4-:R-:W-:Y:S05]  /*7a60*/  @!P1 NANOSLEEP.SYNCS 0x989680 ;  /* 0x009896800000995d */ /* 0x010fea0003900000 */
[----:B------:R-:W4:Y:S02]  /*7a70*/  @!P1 SYNCS.PHASECHK.TRANS64 P1, [R11+URZ+0x30848], R21 ;  /* 0x030848150b0095a7 */ /* 0x000f24000802007f */
[----:B----4-:R-:W-:Y:S05]  /*7a80*/  @!P1 BRA `(.L_x_64) ;  /* 0xfffffffc00f09947 */ /* 0x010fea000383ffff */
[----:B------:R-:W-:Y:S05]  /*7a90*/  BRA `(.L_x_87) ;  /* 0xffffffec00887947 */ /* 0x000fea000383ffff */
.L_x_66:
[----:B------:R-:W-:-:S07]  /*7aa0*/  SHF.L.U32 R4, R9, 0x1f, RZ ;  /* 0x0000001f09047819 */ /* 0x000fce00000006ff */
.L_x_88:
[----:B-1----:R1:W2:Y:S02]  /*7ab0*/  SYNCS.PHASECHK.TRANS64.TRYWAIT P1, [R11+URZ+0x30820], R4 ;  /* 0x030820040b0075a7 */ /* 0x0022a4000802017f */
[----:B--2---:R-:W-:Y:S05]  /*7ac0*/  @!P1 NANOSLEEP.SYNCS 0x989680 ;  /* 0x009896800000995d */ /* 0x004fea0003900000 */
[----:B------:R-:W2:Y:S02]  /*7ad0*/  @!P1 SYNCS.PHASECHK.TRANS64 P1, [R11+URZ+0x30820], R4 ;  /* 0x030820040b0095a7 */ /* 0x000ea4000802007f */
[----:B--2---:R-:W-:Y:S05]  /*7ae0*/  @!P1 BRA `(.L_x_88) ;  /* 0xfffffffc00f09947 */ /* 0x004fea000383ffff */
[----:B------:R-:W-:Y:S05]  /*7af0*/  BRA `(.L_x_89) ;  /* 0xfffffff000107947 */ /* 0x000fea000383ffff */
.L_x_69:
[----:B---3--:R3:W4:Y:S02]  /*7b00*/  SYNCS.PHASECHK.TRANS64.TRYWAIT P1, [R11+URZ+0x30840], R12 ;  /* 0x0308400c0b0075a7 */ /* 0x008724000802017f */
[----:B----4-:R-:W-:Y:S05]  /*7b10*/  @!P1 NANOSLEEP.SYNCS 0x989680 ;  /* 0x009896800000995d */ /* 0x010fea0003900000 */
[----:B------:R-:W4:Y:S02]  /*7b20*/  @!P1 SYNCS.PHASECHK.TRANS64 P1, [R11+URZ+0x30840], R12 ;  /* 0x0308400c0b0095a7 */ /* 0x000f24000802007f */
[----:B----4-:R-:W-:Y:S05]  /*7b30*/  @!P1 BRA `(.L_x_69) ;  /* 0xfffffffc00f09947 */ /* 0x010fea000383ffff */
[----:B------:R-:W-:Y:S05]  /*7b40*/  BRA `(.L_x_90) ;  /* 0xfffffff0009c7947 */ /* 0x000fea000383ffff */
.L_x_71:
[----:B-1----:R1:W2:Y:S02]  /*7b50*/  SYNCS.PHASECHK.TRANS64.TRYWAIT P1, [R11+URZ+0x30828], R12 ;  /* 0x0308280c0b0075a7 */ /* 0x0022a4000802017f */
[----:B--2---:R-:W-:Y:S05]  /*7b60*/  @!P1 NANOSLEEP.SYNCS 0x989680 ;  /* 0x009896800000995d */ /* 0x004fea0003900000 */
[----:B------:R-:W2:Y:S02]  /*7b70*/  @!P1 SYNCS.PHASECHK.TRANS64 P1, [R11+URZ+0x30828], R12 ;  /* 0x0308280c0b0095a7 */ /* 0x000ea4000802007f */
[----:B--2---:R-:W-:Y:S05]  /*7b80*/  @!P1 BRA `(.L_x_71) ;  /* 0xfffffffc00f09947 */ /* 0x004fea000383ffff */
[----:B------:R-:W-:Y:S05]  /*7b90*/  BRA `(.L_x_91) ;  /* 0xfffffff400247947 */ /* 0x000fea000383ffff */
.L_x_73:
[----:B-1----:R1:W2:Y:S02]  /*7ba0*/  SYNCS.PHASECHK.TRANS64.TRYWAIT P0, [R4+URZ+0x30840], R3 ;  /* 0x03084003040075a7 */ /* 0x0022a4000800017f */
[----:B--2---:R-:W-:Y:S05]  /*7bb0*/  @!P0 NANOSLEEP.SYNCS 0x989680 ;  /* 0x009896800000895d */ /* 0x004fea0003900000 */
[----:B------:R-:W2:Y:S02]  /*7bc0*/  @!P0 SYNCS.PHASECHK.TRANS64 P0, [R4+URZ+0x30840], R3 ;  /* 0x03084003040085a7 */ /* 0x000ea4000800007f */
[----:B--2---:R-:W-:Y:S05]  /*7bd0*/  @!P0 BRA `(.L_x_73) ;  /* 0xfffffffc00f08947 */ /* 0x004fea000383ffff */
[----:B------:R-:W-:Y:S05]  /*7be0*/  BRA `(.L_x_92) ;  /* 0xfffffff400ac7947 */ /* 0x000fea000383ffff */
.L_x_75:
[----:B------:R-:W-:Y:S01]  /*7bf0*/  BSSY B0, `(.L_x_93) ;  /* 0x0000006000007945 */ /* 0x000fe20003800000 */
[----:B------:R-:W-:-:S07]  /*7c00*/  IMAD.MOV.U32 R15, RZ, RZ, -0x1 ;  /* 0xffffffffff0f7424 */ /* 0x000fce00078e00ff */
[----:B------:R-:W-:Y:S05]  /*7c10*/  WARPSYNC.COLLECTIVE R15, `(.L_x_94) ;  /* 0x000000000f0c7348 */ /* 0x000fea0003c00000 */
[----:B------:R-:W-:Y:S02]  /*7c20*/  ELECT P6, UR62, PT ;  /* 0x00000000003e782f */ /* 0x000fe400038c0000 */
[----:B------:R-:W-:Y:S01]  /*7c30*/  MOV R14, UR62 ;  /* 0x0000003e000e7c02 */ /* 0x000fe20008000f00 */
[----:B------:R-:W-:Y:S10]  /*7c40*/  ENDCOLLECTIVE ;  /* 0x000000000000791b */ /* 0x000ff40003800000 */
.L_x_94:
[----:B------:R-:W-:Y:S05]  /*7c50*/  BSYNC B0 ;  /* 0x0000000000007941 */ /* 0x000fea0003800000 */
.L_x_93:
[----:B------:R-:W-:Y:S01]  /*7c60*/  PLOP3.LUT P0, PT, P6, PT, PT, 0x80, 0x0 ;  /* 0x000000000000781c */ /* 0x000fe2000370f070 */
[----:B------:R-:W-:-:S12]  /*7c70*/  BRA `(.L_x_95) ;  /* 0xfffffff800547947 */ /* 0x000fd8000383ffff */
.L_x_77:
[----:B-1----:R1:W2:Y:S02]  /*7c80*/  SYNCS.PHASECHK.TRANS64.TRYWAIT P1, [R6+URZ], R5 ;  /* 0x00000005060075a7 */ /* 0x0022a4000802017f */
[----:B--2---:R-:W-:Y:S05]  /*7c90*/  @!P1 NANOSLEEP.SYNCS 0x989680 ;  /* 0x009896800000995d */ /* 0x004fea0003900000 */
[----:B------:R-:W2:Y:S02]  /*7ca0*/  @!P1 SYNCS.PHASECHK.TRANS64 P1, [R6+URZ], R5 ;  /* 0x00000005060095a7 */ /* 0x000ea4000802007f */
[----:B--2---:R-:W-:Y:S05]  /*7cb0*/  @!P1 BRA `(.L_x_77) ;  /* 0xfffffffc00f09947 */ /* 0x004fea000383ffff */
[----:B------:R-:W-:Y:S05]  /*7cc0*/  BRA `(.L_x_96) ;  /* 0xfffffff800907947 */ /* 0x000fea000383ffff */
.L_x_78:
[----:B--2---:R2:W3:Y:S02]  /*7cd0*/  SYNCS.PHASECHK.TRANS64.TRYWAIT P1, [R3+URZ], R2 ;  /* 0x00000002030075a7 */ /* 0x0044e4000802017f */
[----:B---3--:R-:W-:Y:S05]  /*7ce0*/  @!P1 NANOSLEEP.SYNCS 0x989680 ;  /* 0x009896800000995d */ /* 0x008fea0003900000 */
[----:B------:R-:W3:Y:S02]  /*7cf0*/  @!P1 SYNCS.PHASECHK.TRANS64 P1, [R3+URZ], R2 ;  /* 0x00000002030095a7 */ /* 0x000ee4000802007f */
[----:B---3--:R-:W-:Y:S05]  /*7d00*/  @!P1 BRA `(.L_x_78) ;  /* 0xfffffffc00f09947 */ /* 0x008fea000383ffff */
[----:B------:R-:W-:Y:S05]  /*7d10*/  BRA `(.L_x_97) ;  /* 0xfffffff800847947 */ /* 0x000fea000383ffff */
.L_x_80:
[----:B--2---:R2:W3:Y:S02]  /*7d20*/  SYNCS.PHASECHK.TRANS64.TRYWAIT P0, [R0+URZ], R5 ;  /* 0x00000005000075a7 */ /* 0x0044e4000800017f */
[----:B---3--:R-:W-:Y:S05]  /*7d30*/  @!P0 NANOSLEEP.SYNCS 0x989680 ;  /* 0x009896800000895d */ /* 0x008fea0003900000 */
[----:B------:R-:W3:Y:S02]  /*7d40*/  @!P0 SYNCS.PHASECHK.TRANS64 P0, [R0+URZ], R5 ;  /* 0x00000005000085a7 */ /* 0x000ee4000800007f */
[----:B---3--:R-:W-:Y:S05]  /*7d50*/  @!P0 BRA `(.L_x_80) ;  /* 0xfffffffc00f08947 */ /* 0x008fea000383ffff */
[----:B------:R-:W-:Y:S05]  /*7d60*/  BRA `(.L_x_98) ;  /* 0xfffffff800887947 */ /* 0x000fea000383ffff */
.L_x_99:
[----:B------:R-:W-:-:S00]  /*7d70*/  BRA `(.L_x_99) ;  /* 0xfffffffc00fc7947 */ /* 0x000fc0000383ffff */
[----:B------:R-:W-:-:S00]  /*7d80*/  NOP ;  /* 0x0000000000007918 */ /* 0x000fc00000000000 */
[----:B------:R-:W-:-:S00]  /*7d90*/  NOP ;  /* 0x0000000000007918 */ /* 0x000fc00000000000 */
[----:B------:R-:W-:-:S00]  /*7da0*/  NOP ;  /* 0x0000000000007918 */ /* 0x000fc00000000000 */
[----:B------:R-:W-:-:S00]  /*7db0*/  NOP ;  /* 0x0000000000007918 */ /* 0x000fc00000000000 */
[----:B------:R-:W-:-:S00]  /*7dc0*/  NOP ;  /* 0x0000000000007918 */ /* 0x000fc00000000000 */
[----:B------:R-:W-:-:S00]  /*7dd0*/  NOP ;  /* 0x0000000000007918 */ /* 0x000fc00000000000 */
[----:B------:R-:W-:-:S00]  /*7de0*/  NOP ;  /* 0x0000000000007918 */ /* 0x000fc00000000000 */
[----:B------:R-:W-:-:S00]  /*7df0*/  NOP ;  /* 0x0000000000007918 */ /* 0x000fc00000000000 */
.L_x_3653:


//--------------------- .text._ZN7cutlass13device_kernelIN5flash11enable_sm90INS1_16FlashAttnBwdSm90INS1_25CollectiveMainloopBwdSm90ILi2ELi2ELi2EN4cute5tupleIJNS5_1CILi1EEES8_S8_EEENS6_IJNS7_ILi64EEENS7_ILi128EEESB_EEENS_6half_tEfNS_4arch4Sm90ELb0ELb0ELb1ELb0ELb1ELb1ELb0ELb0ELi2ELi1ELi2ELi1ELb0EEENS1_21CollectiveEpilogueBwdISC_SD_SF_Li256ELb0ELb0ELi1EEENS1_19SingleTileSchedulerILb0ELb0ELb0ELi128EEEEEEEEEvNT_6ParamsE --------------------------
	.section	.text._ZN7cutlass13device_kernelIN5flash11enable_sm90INS1_16FlashAttnBwdSm90INS1_25CollectiveMainloopBwdSm90ILi2ELi2ELi2EN4cute5tupleIJNS5_1CILi1EEES8_S8_EEENS6_IJNS7_ILi64EEENS7_ILi128EEESB_EEENS_6half_tEfNS_4arch4Sm90ELb0ELb0ELb1ELb0ELb1ELb1ELb0ELb0ELi2ELi1ELi2ELi1ELb0EEENS1_21CollectiveEpilogueBwdISC_SD_SF_Li256ELb0ELb0ELi1EEENS1_19SingleTileSchedulerILb0ELb0ELb0ELi128EEEEEEEEEvNT_6ParamsE,"ax",@progbits
	.align	128
.text._ZN7cutlass13device_kernelIN5flash11enable_sm90INS1_16FlashAttnBwdSm90INS1_25CollectiveMainloopBwdSm90ILi2ELi2ELi2EN4cute5tupleIJNS5_1CILi1EEES8_S8_EEENS6_IJNS7_ILi64EEENS7_ILi128EEESB_EEENS_6half_tEfNS_4arch4Sm90ELb0ELb0ELb1ELb0ELb1ELb1ELb0ELb0ELi2ELi1ELi2ELi1ELb0EEENS1_21CollectiveEpilogueBwdISC_SD_SF_Li256ELb0ELb0ELi1EEENS1_19SingleTileSchedulerILb0ELb0ELb0ELi128EEEEEEEEEvNT_6ParamsE:
        .type           _ZN7cutlass13device_kernelIN5flash11enable_sm90INS1_16FlashAttnBwdSm90INS1_25CollectiveMainloopBwdSm90ILi2ELi2ELi2EN4cute5tupleIJNS5_1CILi1EEES8_S8_EEENS6_IJNS7_ILi64EEENS7_ILi128EEESB_EEENS_6half_tEfNS_4arch4Sm90ELb0ELb0ELb1ELb0ELb1ELb1ELb0ELb0ELi2ELi1ELi2ELi1ELb0EEENS1_21CollectiveEpilogueBwdISC_SD_SF_Li256ELb0ELb0ELi1EEENS1_19SingleTileSchedulerILb0ELb0ELb0ELi128EEEEEEEEEvNT_6ParamsE,@function
        .size           _ZN7cutlass13device_kernelIN5flash11enable_sm90INS1_16FlashAttnBwdSm90INS1_25CollectiveMainloopBwdSm90ILi2ELi2ELi2EN4cute5tupleIJNS5_1CILi1EEES8_S8_EEENS6_IJNS7_ILi64EEENS7_ILi128EEESB_EEENS_6half_tEfNS_4arch4Sm90ELb0ELb0ELb1ELb0ELb1ELb1ELb0ELb0ELi2ELi1ELi2ELi1ELb0EEENS1_21CollectiveEpilogueBwdISC_SD_SF_Li256ELb0ELb0ELi1EEENS1_19SingleTileSchedulerILb0ELb0ELb0ELi128EEEEEEEEEvNT_6ParamsE,(.L_x_3654 - _ZN7cutlass13device_kernelIN5flash11enable_sm90INS1_16FlashAttnBwdSm90INS1_25CollectiveMainloopBwdSm90ILi2ELi2ELi2EN4cute5tupleIJNS5_1CILi1EEES8_S8_EEENS6_IJNS7_ILi64EEENS7_ILi128EEESB_EEENS_6half_tEfNS_4arch4Sm90ELb0ELb0ELb1ELb0ELb1ELb1ELb0ELb0ELi2ELi1ELi2ELi1ELb0EEENS1_21CollectiveEpilogueBwdISC_SD_SF_Li256ELb0ELb0ELi1EEENS1_19SingleTileSchedulerILb0ELb0ELb0ELi128EEEEEEEEEvNT_6ParamsE)
        .other          _ZN7cutlass13device_kernelIN5flash11enable_sm90INS1_16FlashAttnBwdSm90INS1_25CollectiveMainloopBwdSm90ILi2ELi2ELi2EN4cute5tupleIJNS5_1CILi1EEES8_S8_EEENS6_IJNS7_ILi64EEENS7_ILi128EEESB_EEENS_6half_tEfNS_4arch4Sm90ELb0ELb0ELb1ELb0ELb1ELb1ELb0ELb0ELi2ELi1ELi2ELi1ELb0EEENS1_21CollectiveEpilogueBwdISC_SD_SF_Li256ELb0ELb0ELi1EEENS1_19SingleTileSchedulerILb0ELb0ELb0ELi128EEEEEEEEEvNT_6ParamsE,@"STO_CUDA_ENTRY STV_DEFAULT"
_ZN7cutlass13device_kernelIN5flash11enable_sm90INS1_16FlashAttnBwdSm90INS1_25CollectiveMainloopBwdSm90ILi2ELi2ELi2EN4cute5tupleIJNS5_1CILi1EEES8_S8_EEENS6_IJNS7_ILi64EEENS7_ILi128EEESB_EEENS_6half_tEfNS_4arch4Sm90ELb0ELb0ELb1ELb0ELb1ELb1ELb0ELb0ELi2ELi1ELi2ELi1ELb0EEENS1_21CollectiveEpilogueBwdISC_SD_SF_Li256ELb0ELb0ELi1EEENS1_19SingleTileSchedulerILb0ELb0ELb0ELi128EEEEEEEEEvNT_6ParamsE:
        /* <DEDUP_REMOVED lines=28> */
.L_x_101:
[----:B------:R-:W-:Y:S05]  /*01c0*/  BSYNC B0 ;  /* 0x0000000000007941 */ /* 0x000fea0003800000 */
.L_x_100:
        /* <DEDUP_REMOVED lines=30> */
[----:B------:R1:W1:Y:S01]  /*03b0*/  SYNCS.EXCH.64 URZ, [UR8+0x30820], UR4 ;  /* 0x03082004083f75b2 */ /* 0x0002620008000100 */
[----:B------:R1:W1:Y:S01]  /*03c0*/  SYNCS.EXCH.64 URZ, [UR8+0x30818], UR6 ;  /* 0x03081806083f75b2 */ /* 0x0002620008000100 */
[----:B------:R1:W1:Y:S01]  /*03d0*/  SYNCS.EXCH.64 URZ, [UR8+0x30828], UR4 ;  /* 0x03082804083f75b2 */ /* 0x0002620008000100 */
[----:B------:R-:W-:Y:S01]  /*03e0*/  NOP ;  /* 0x0000000000007918 */ /* 0x000fe20000000000 */
.L_x_102:
[----:B------:R-:W5:Y:S01]  /*03f0*/  SHFL.IDX PT, R3, R0, RZ, 0x1f ;  /* 0x00001fff00037589 */ /* 0x000f6200000e0000 */
[----:B------:R-:W-:Y:S01]  /*0400*/  NOP ;  /* 0x0000000000007918 */ /* 0x000fe20000000000 */
[----:B-----5:R-:W-:-:S13]  /*0410*/  ISETP.NE.AND P0, PT, R3, RZ, PT ;  /* 0x000000ff0300720c */ /* 0x020fda0003f05270 */
        /* <DEDUP_REMOVED lines=17> */
[----:B------:R1:W1:Y:S01]  /*0530*/  SYNCS.EXCH.64 URZ, [UR8+0x30848], UR6 ;  /* 0x03084806083f75b2 */ /* 0x0002620008000100 */
[----:B------:R-:W-:Y:S01]  /*0540*/  NOP ;  /* 0x0000000000007918 */ /* 0x000fe20000000000 */
.L_x_103:
[----:B---3--:R-:W-:Y:S01]  /*0550*/  ISETP.NE.AND P0, PT, R2, RZ, PT ;  /* 0x000000ff0200720c */ /* 0x008fe20003f05270 */
[----:B------:R-:W-:Y:S01]  /*0560*/  IMAD.MOV.U32 R17, RZ, RZ, 0x1 ;  /* 0x00000001ff117424 */ /* 0x000fe200078e00ff */
[----:B------:R-:W-:Y:S01]  /*0570*/  NOP ;  /* 0x0000000000007918 */ /* 0x000fe20000000000 */
[----:B------:R-:W-:Y:S03]  /*0580*/  BSSY B6, `(.L_x_104) ;  /* 0x00007a8000067945 */ /* 0x000fe60003800000 */
[----:B------:R-:W-:Y:S01]  /*0590*/  SEL R17, R17, 0x2, !P0 ;  /* 0x0000000211117807 */ /* 0x000fe20004000000 */
[----:B-12-4-:R-:W-:Y:S06]  /*05a0*/  BAR.SYNC.DEFER_BLOCKING 0x0 ;  /* 0x0000000000007b1d */ /* 0x016fec0000010000 */
[----:B------:R-:W-:Y:S05]  /*05b0*/  @!P0 BRA `(.L_x_105) ;  /* 0x00000048006c8947 */ /* 0x000fea0003800000 */
.L_x_106:
        /* <DEDUP_REMOVED lines=33> */
.L_x_109:
        /* <DEDUP_REMOVED lines=15> */
.L_x_108:
        /* <DEDUP_REMOVED lines=22> */
.L_x_111:
        /* <DEDUP_REMOVED lines=15> */
.L_x_110:
        /* <DEDUP_REMOVED lines=8> */
.L_x_199:
        /* <DEDUP_REMOVED lines=13> */
.L_x_113:
        /* <DEDUP_REMOVED lines=111> */
.L_x_126:
[----:B------:R-:W-:Y:S01]  /*1350*/  ISETP.NE.AND P0, PT, R7, 0x3, PT ;  /* 0x000000030700780c */ /* 0x000fe20003f05270 */
[----:B------:R-:W-:-:S12]  /*1360*/  YIELD ;  /* 0x0000000000007946 */ /* 0x000fd80003800000 */
[----:B---3--:R-:W-:Y:S05]  /*1370*/  @!P0 BRA `(.L_x_116) ;  /* 0x0000000000048947 */ /* 0x008fea0003800000 */
[----:B------:R-:W-:Y:S01]  /*1380*/  BPT.TRAP 0x1 ;  /* 0x000000040000795c */ /* 0x000fe20000300000 */
.L_x_116:
[----:B------:R-:W-:Y:S01]  /*1390*/  IMAD R2, R4, 0x8, R16 ;  /* 0x0000000804027824 */ /* 0x000fe200078e0210 */
[----:B------:R-:W-:-:S04]  /*13a0*/  SHF.L.U32 R17, R5, 0x1f, RZ ;  /* 0x0000001f05117819 */ /* 0x000fc800000006ff */
[----:B------:R2:W3:Y:S01]  /*13b0*/  SYNCS.PHASECHK.TRANS64.TRYWAIT P1, [R2+URZ+0x30810], R17 ;  /* 0x03081011020075a7 */ /* 0x0004e2000802017f */
[----:B------:R-:W-:Y:S05]  /*13c0*/  @!P0 BRA `(.L_x_117) ;  /* 0x0000000000048947 */ /* 0x000fea0003800000 */
[----:B------:R-:W-:Y:S01]  /*13d0*/  BPT.TRAP 0x1 ;  /* 0x000000040000795c */ /* 0x000fe20000300000 */
.L_x_117:
[----:B---3--:R-:W-:Y:S05]  /*13e0*/  @P1 BRA `(.L_x_118) ;  /* 0x0000000000081947 */ /* 0x008fea0003800000 */
[----:B------:R-:W3:Y:S02]  /*13f0*/  SYNCS.PHASECHK.TRANS64.TRYWAIT P1, [R2+URZ+0x30810], R17 ;  /* 0x03081011020075a7 */ /* 0x000ee4000802017f */
[----:B---3--:R-:W-:Y:S05]  /*1400*/  @!P1 BRA `(.L_x_119) ;  /* 0x0000006c00349947 */ /* 0x008fea0003800000 */
.L_x_118:
        /* <DEDUP_REMOVED lines=72> */
[----:B------:R1:W1:Y:S04]  /*1890*/  LDS.64 R220, [R12+0x28020] ;  /* 0x028020000cdc7984 */ /* 0x0002680000000a00 */
        /* <DEDUP_REMOVED lines=8> */
.L_x_120:
[----:B------:R1:W1:Y:S01]  /*1920*/  SYNCS.PHASECHK.TRANS64.TRYWAIT P1, [R2+URZ+0x30830], R17 ;  /* 0x03083011020075a7 */ /* 0x000262000802017f */
[----:B------:R-:W-:Y:S05]  /*1930*/  @!P0 BRA `(.L_x_121) ;  /* 0x0000000000048947 */ /* 0x000fea0003800000 */
[----:B------:R-:W-:Y:S01]  /*1940*/  BPT.TRAP 0x1 ;  /* 0x000000040000795c */ /* 0x000fe20000300000 */
.L_x_121:
[----:B------:R-:W-:-:S05]  /*1950*/  VIADD R13, R16, 0x20000 ;  /* 0x00020000100d7836 */ /* 0x000fca0000000000 */
[----:B------:R-:W-:-:S04]  /*1960*/  SHF.R.U32.HI R13, RZ, 0x4, R13 ;  /* 0x00000004ff0d7819 */ /* 0x000fc8000001160d */
[----:B------:R-:W-:-:S04]  /*1970*/  LOP3.LUT R13, R13, 0x3fff, RZ, 0xc0, !PT ;  /* 0x00003fff0d0d7812 */ /* 0x000fc800078ec0ff */
[----:B------:R-:W-:Y:S01]  /*1980*/  LOP3.LUT R153, R13, 0x10000, RZ, 0xfc, !PT ;  /* 0x000100000d997812 */ /* 0x000fe200078efcff */
[----:B-1----:R-:W-:Y:S06]  /*1990*/  @P1 BRA `(.L_x_122) ;  /* 0x0000000000081947 */ /* 0x002fec0003800000 */
[----:B------:R-:W1:Y:S02]  /*19a0*/  SYNCS.PHASECHK.TRANS64.TRYWAIT P1, [R2+URZ+0x30830], R17 ;  /* 0x03083011020075a7 */ /* 0x000e64000802017f */
[----:B-1----:R-:W-:Y:S05]  /*19b0*/  @!P1 BRA `(.L_x_123) ;  /* 0x0000006400dc9947 */ /* 0x002fea0003800000 */
.L_x_122:
        /* <DEDUP_REMOVED lines=166> */
[----:B------:R-:W-:Y:S01]  /*2420*/  FFMA.FTZ R154, R155, UR5, -R220 ;  /* 0x000000059b9a7c23 */ /* 0x000fe200080108dc */
        /* <DEDUP_REMOVED lines=330> */
.L_x_124:
        /* <DEDUP_REMOVED lines=49> */
.L_x_125:
        /* <DEDUP_REMOVED lines=11> */
.L_x_115:
        /* <DEDUP_REMOVED lines=83> */
.L_x_127:
        /* <DEDUP_REMOVED lines=19> */
.L_x_128:
        /* <DEDUP_REMOVED lines=18> */
.L_x_129:
        /* <DEDUP_REMOVED lines=18> */
.L_x_130:
        /* <DEDUP_REMOVED lines=161> */
.L_x_132:
[----:B------:R-:W-:Y:S05]  /*4f40*/  BSYNC B0 ;  /* 0x0000000000007941 */ /* 0x000fea0003800000 */
.L_x_131:
[----:B------:R-:W-:-:S04]  /*4f50*/  DEPBAR.LE SB0, 0x0 ;  /* 0x000080000000791a */ /* 0x000fc80000000000 */
[----:B------:R-:W-:Y:S05]  /*4f60*/  BRA `(.L_x_107) ;  /* 0x0000003000247947 */ /* 0x000fea0003800000 */
.L_x_105:
        /* <DEDUP_REMOVED lines=14> */
[----:B------:R-:W-:Y:S01]  /*5050*/  ULDC UR13, c[0x0][0x288] ;  /* 0x0000a200000d7ab9 */ /* 0x000fe20000000800 */
[----:B------:R-:W-:Y:S01]  /*5060*/  ULDC.64 UR14, c[0x0][0x2e0] ;  /* 0x0000b800000e7ab9 */ /* 0x000fe20000000a00 */
[----:B------:R-:W-:-:S04]  /*5070*/  ELECT P0, URZ, PT ;  /* 0x00000000003f782f */ /* 0x000fc80003800000 */
[----:B------:R-:W2:Y:S01]  /*5080*/  LDC R4, c[0x0][0x280] ;  /* 0x0000a000ff047b82 */ /* 0x000ea20000000800 */
[----:B-1----:R-:W-:Y:S02]  /*5090*/  USHF.R.S32.HI UR8, URZ, 0x1f, UR16 ;  /* 0x0000001f3f087899 */ /* 0x002fe40008011410 */
[----:B------:R-:W-:Y:S02]  /*50a0*/  UIMAD.WIDE.U32 UR4, UR16, UR10, URZ ;  /* 0x0000000a100472a5 */ /* 0x000fe4000f8e003f */
[----:B------:R-:W-:Y:S01]  /*50b0*/  UIMAD UR6, UR8, UR10, URZ ;  /* 0x0000000a080672a4 */ /* 0x000fe2000f8e023f */
[----:B--2---:R-:W-:-:S03]  /*50c0*/  ISETP.GE.AND P1, PT, R4, 0x1, PT ;  /* 0x000000010400780c */ /* 0x004fc60003f26270 */
[----:B------:R-:W-:Y:S02]  /*50d0*/  UIMAD UR7, UR16, UR11, UR6 ;  /* 0x0000000b100772a4 */ /* 0x000fe4000f8e0206 */
[----:B------:R-:W-:Y:S02]  /*50e0*/  USHF.R.S32.HI UR6, URZ, 0x1f, UR9 ;  /* 0x0000001f3f067899 */ /* 0x000fe40008011409 */
[----:B------:R-:W-:Y:S02]  /*50f0*/  UIMAD UR11, UR9, UR13, URZ ;  /* 0x0000000d090b72a4 */ /* 0x000fe4000f8e023f */
[----:B------:R-:W-:Y:S02]  /*5100*/  UIMAD UR6, UR6, UR14, URZ ;  /* 0x0000000e060672a4 */ /* 0x000fe4000f8e023f */
[----:B------:R-:W-:Y:S02]  /*5110*/  UIADD3 UR5, UR5, UR7, URZ ;  /* 0x0000000705057290 */ /* 0x000fe4000fffe03f */
[----:B------:R-:W-:-:S02]  /*5120*/  UIADD3 UR10, UP0, UR11, UR16, URZ ;  /* 0x000000100b0a7290 */ /* 0x000fc4000ff1e03f */
[----:B------:R-:W-:Y:S02]  /*5130*/  UIMAD UR12, UR9, UR15, UR6 ;  /* 0x0000000f090c72a4 */ /* 0x000fe4000f8e0206 */
[----:B------:R-:W-:Y:S02]  /*5140*/  UIMAD.WIDE.U32 UR6, UR9, UR14, UR4 ;  /* 0x0000000e090672a5 */ /* 0x000fe4000f8e0004 */
[----:B------:R-:W-:Y:S01]  /*5150*/  ULEA.HI.X.SX32 UR11, UR11, UR8, 0x1, UP0 ;  /* 0x000000080b0b7291 */ /* 0x000fe200080f0e3f */
[----:B------:R-:W-:Y:S11]  /*5160*/  @!P1 BRA `(.L_x_107) ;  /* 0x0000002c00a49947 */ /* 0x000ff60003800000 */
[----:B------:R-:W1:Y:S01]  /*5170*/  S2R R5, SR_TID.X ;  /* 0x0000000000057919 */ /* 0x000e620000002100 */
[C---:B------:R-:W-:Y:S01]  /*5180*/  VIADD R0, R4.reuse, 0x3f ;  /* 0x0000003f04007836 */ /* 0x040fe20000000000 */
[----:B------:R-:W-:Y:S01]  /*5190*/  ISETP.GE.AND P1, PT, R4, 0x41, PT ;  /* 0x000000410400780c */ /* 0x000fe20003f26270 */
[----:B------:R-:W-:Y:S01]  /*51a0*/  ULDC UR4, c[0x0][0x760] ;  /* 0x0001d80000047ab9 */ /* 0x000fe20000000800 */
[----:B------:R-:W2:Y:S01]  /*51b0*/  S2UR UR28, SR_CTAID.X ;  /* 0x00000000001c79c3 */ /* 0x000ea20000002500 */
[----:B------:R-:W-:Y:S01]  /*51c0*/  UIMAD UR13, UR13, UR4, URZ ;  /* 0x000000040d0d72a4 */ /* 0x000fe2000f8e023f */
[----:B------:R-:W-:Y:S01]  /*51d0*/  SHF.R.S32.HI R3, RZ, 0x1f, R0 ;  /* 0x0000001fff037819 */ /* 0x000fe20000011400 */
[----:B------:R-:W-:Y:S01]  /*51e0*/  UIADD3 UR12, UR7, UR12, URZ ;  /* 0x0000000c070c7290 */ /* 0x000fe2000fffe03f */
[----:B------:R-:W-:Y:S02]  /*51f0*/  UMOV UR4, URZ ;  /* 0x0000003f00047c82 */ /* 0x000fe40008000000 */
[----:B------:R-:W-:Y:S01]  /*5200*/  LEA.HI R3, R3, R0, RZ, 0x6 ;  /* 0x0000000003037211 */ /* 0x000fe200078f30ff */
[----:B------:R-:W-:-:S03]  /*5210*/  ULDC.64 UR26, c[0x0][0x208] ;  /* 0x00008200001a7ab9 */ /* 0x000fc60000000a00 */
[----:B------:R-:W-:-:S04]  /*5220*/  SHF.R.S32.HI R2, RZ, 0x6, R3 ;  /* 0x00000006ff027819 */ /* 0x000fc80000011403 */
[----:B------:R-:W-:Y:S02]  /*5230*/  VIMNMX R2, R2, 0x1, !PT ;  /* 0x0000000102027848 */ /* 0x000fe40007fe0100 */
[----:B-1----:R-:W-:Y:S02]  /*5240*/  LOP3.LUT R0, R5, 0x1f, RZ, 0xc0, !PT ;  /* 0x0000001f05007812 */ /* 0x002fe400078ec0ff */
[----:B------:R-:W-:Y:S01]  /*5250*/  LOP3.LUT R5, R2, 0x1, RZ, 0xc0, !PT ;  /* 0x0000000102057812 */ /* 0x000fe200078ec0ff */
[----:B--2---:R-:W-:Y:S06]  /*5260*/  @!P1 BRA `(.L_x_134) ;  /* 0x0000000800ac9947 */ /* 0x004fec0003800000 */
        /* <DEDUP_REMOVED lines=11> */
[----:B------:R-:W-:-:S12]  /*5320*/  UIADD3.X UR21, URZ, UR21, URZ, UP2, !UPT ;  /* 0x000000153f157290 */ /* 0x000fd800097fe43f */
.L_x_159:
[----:B------:R-:W-:Y:S01]  /*5330*/  UIMAD UR22, UR13, UR4, URZ ;  /* 0x000000040d1672a4 */ /* 0x000fe2000f8e023f */
[----:B------:R-:W-:Y:S01]  /*5340*/  ISETP.NE.AND P1, PT, R0, RZ, PT ;  /* 0x000000ff0000720c */ /* 0x000fe20003f25270 */
[----:B------:R-:W-:Y:S01]  /*5350*/  ULDC.64 UR8, c[0x0][0x768] ;  /* 0x0001da0000087ab9 */ /* 0x000fe20000000a00 */
[----:B------:R-:W-:Y:S01]  /*5360*/  USHF.L.U32 UR14, UR5, 0xe, URZ ;  /* 0x0000000e050e7899 */ /* 0x000fe2000800063f */
[----:B------:R-:W-:Y:S01]  /*5370*/  VIADD R4, R4, 0xfffffffe ;  /* 0xfffffffe04047836 */ /* 0x000fe20000000000 */
[----:B------:R-:W-:Y:S01]  /*5380*/  UIADD3 UR15, UP0, UR22, UR10, URZ ;  /* 0x0000000a160f7290 */ /* 0x000fe2000ff1e03f */
[----:B------:R-:W-:Y:S01]  /*5390*/  BSSY B0, `(.L_x_135) ;  /* 0x0000010000007945 */ /* 0x000fe20003800000 */
[----:B------:R-:W-:Y:S02]  /*53a0*/  UIMAD.WIDE UR32, UR14, 0x4, UR16 ;  /* 0x000000040e2078a5 */ /* 0x000fe4000f8e0210 */
[----:B------:R-:W-:Y:S01]  /*53b0*/  ULEA.HI.X.SX32 UR23, UR22, UR11, 0x1, UP0 ;  /* 0x0000000b16177291 */ /* 0x000fe200080f0e3f */
[----:B------:R-:W-:Y:S01]  /*53c0*/  ISETP.NE.AND P2, PT, R4, RZ, PT ;  /* 0x000000ff0400720c */ /* 0x000fe20003f45270 */
[----:B------:R-:W-:-:S02]  /*53d0*/  ULEA UR24, UP0, UR15, UR8, 0x2 ;  /* 0x000000080f187291 */ /* 0x000fc4000f80103f */
[----:B------:R-:W-:Y:S02]  /*53e0*/  UIMAD.WIDE UR30, UR14, 0x4, UR18 ;  /* 0x000000040e1e78a5 */ /* 0x000fe4000f8e0212 */
[----:B------:R-:W-:Y:S02]  /*53f0*/  ULEA.HI.X UR23, UR15, UR9, UR23, 0x2, UP0 ;  /* 0x000000090f177291 */ /* 0x000fe400080f1417 */
[----:B-1----:R-:W-:Y:S01]  /*5400*/  IMAD.U32 R2, RZ, RZ, UR24 ;  /* 0x00000018ff027e24 */ /* 0x002fe2000f8e00ff */
[----:B------:R-:W-:-:S03]  /*5410*/  UIMAD.WIDE UR14, UR14, 0x4, UR20 ;  /* 0x000000040e0e78a5 */ /* 0x000fc6000f8e0214 */
[----:B------:R-:W-:Y:S01]  /*5420*/  IMAD.U32 R3, RZ, RZ, UR23 ;  /* 0x00000017ff037e24 */ /* 0x000fe2000f8e00ff */
[----:B------:R-:W-:Y:S08]  /*5430*/  @P1 BRA `(.L_x_136) ;  /* 0x0000000000141947 */ /* 0x000ff00003800000 */
.L_x_137:
[----:B------:R-:W2:Y:S04]  /*5440*/  LDG.E.STRONG.GPU R6, desc[UR26][R2.64] ;  /* 0x0000001a02067981 */ /* 0x000ea8000c1ef900 */
[----:B--2---:R-:W-:Y:S01]  /*5450*/  CCTL.IVALL ;  /* 0x00000000ff00798f */ /* 0x004fe20002000000 */
[----:B------:R-:W-:Y:S05]  /*5460*/  YIELD ;  /* 0x0000000000007946 */ /* 0x000fea0003800000 */
[----:B------:R-:W-:-:S13]  /*5470*/  ISETP.NE.AND P3, PT, R6, UR28, PT ;  /* 0x0000001c06007c0c */ /* 0x000fda000bf65270 */
[----:B------:R-:W-:Y:S05]  /*5480*/  @P3 BRA `(.L_x_137) ;  /* 0xfffffffc00ec3947 */ /* 0x000fea000383ffff */
.L_x_136:
[----:B------:R-:W-:Y:S05]  /*5490*/  BSYNC B0 ;  /* 0x0000000000007941 */ /* 0x000fea0003800000 */
.L_x_135:
[----:B------:R-:W-:-:S03]  /*54a0*/  UMOV UR23, 0xffffffff ;  /* 0xffffffff00177882 */ /* 0x000fc60000000000 */
[----:B------:R-:W-:Y:S05]  /*54b0*/  BRA.DIV UR23, `(.L_x_138) ;  /* 0x0000002e17307947 */ /* 0x000fea000b800000 */
[----:B------:R-:W-:Y:S01]  /*54c0*/  NOP ;  /* 0x0000000000007918 */ /* 0x000fe20000000000 */
.L_x_202:
[----:B------:R-:W-:Y:S05]  /*54d0*/  WARPSYNC.ALL ;  /* 0x0000000000007948 */ /* 0x000fea0003800000 */
[----:B------:R-:W-:Y:S06]  /*54e0*/  BAR.SYNC.DEFER_BLOCKING 0xd, 0xa0 ;  /* 0x0342800000007b1d */ /* 0x000fec0000010000 */
[----:B------:R-:W-:Y:S04]  /*54f0*/  BSSY B0, `(.L_x_139) ;  /* 0x0000011000007945 */ /* 0x000fe80003800000 */
[----:B------:R-:W-:Y:S05]  /*5500*/  @!P0 BRA `(.L_x_140) ;  /* 0x00000000003c8947 */ /* 0x000fea0003800000 */
[----:B------:R-:W1:Y:S01]  /*5510*/  S2UR UR34, SR_CgaCtaId ;  /* 0x00000000002279c3 */ /* 0x000e620000008800 */
[----:B------:R-:W-:Y:S01]  /*5520*/  USHF.L.U32 UR23, UR4, 0xd, URZ ;  /* 0x0000000d04177899 */ /* 0x000fe2000800063f */
        /* <DEDUP_REMOVED lines=13> */
.L_x_140:
[----:B------:R-:W-:Y:S05]  /*5600*/  BSYNC B0 ;  /* 0x0000000000007941 */ /* 0x000fea0003800000 */
.L_x_139:
        /* <DEDUP_REMOVED lines=13> */
.L_x_142:
[----:B------:R-:W-:Y:S05]  /*56e0*/  BSYNC B0 ;  /* 0x0000000000007941 */ /* 0x000fea0003800000 */
.L_x_141:
[----:B------:R-:W-:Y:S06]  /*56f0*/  BAR.ARV 0xa, 0xa0 ;  /* 0x0282800000007b1d */ /* 0x000fec0000002000 */
[----:B------:R-:W-:Y:S04]  /*5700*/  BSSY B0, `(.L_x_143) ;  /* 0x0000003000007945 */ /* 0x000fe80003800000 */
[----:B------:R-:W-:Y:S05]  /*5710*/  @!P0 BRA `(.L_x_144) ;  /* 0x0000000000048947 */ /* 0x000fea0003800000 */
[----:B------:R-:W-:-:S04]  /*5720*/  DEPBAR.LE SB0, 0x0 ;  /* 0x000080000000791a */ /* 0x000fc80000000000 */
.L_x_144:
[----:B------:R-:W-:Y:S05]  /*5730*/  BSYNC B0 ;  /* 0x0000000000007941 */ /* 0x000fea0003800000 */
.L_x_143:
[----:B------:R-:W-:Y:S06]  /*5740*/  BAR.ARV 0xb, 0xa0 ;  /* 0x02c2800000007b1d */ /* 0x000fec0000002000 */
[----:B------:R-:W-:Y:S01]  /*5750*/  NOP ;  /* 0x0000000000007918 */ /* 0x000fe20000000000 */
[----:B------:R-:W-:Y:S04]  /*5760*/  BSSY B0, `(.L_x_145) ;  /* 0x0000011000007945 */ /* 0x000fe80003800000 */
[----:B------:R-:W-:Y:S05]  /*5770*/  @P1 BRA `(.L_x_146) ;  /* 0x00000000003c1947 */ /* 0x000fea0003800000 */
[----:B------:R-:W-:Y:S01]  /*5780*/  @!PT LDS RZ, [RZ] ;  /* 0x00000000fffff984 */ /* 0x000fe20000000800 */
[----:B------:R-:W-:Y:S01]  /*5790*/  @!PT LDS RZ, [RZ] ;  /* 0x00000000fffff984 */ /* 0x000fe20000000800 */
[----:B------:R-:W-:Y:S01]  /*57a0*/  @!PT LDS RZ, [RZ] ;  /* 0x00000000fffff984 */ /* 0x000fe20000000800 */
[----:B------:R-:W-:Y:S01]  /*57b0*/  @!PT LDS RZ, [RZ] ;  /* 0x00000000fffff984 */ /* 0x000fe20000000800 */
[----:B------:R1:W-:Y:S06]  /*57c0*/  MEMBAR.ALL.CTA ;  /* 0x0000000000007992 */ /* 0x0003ec0000008000 */
[----:B-1----:R-:W-:Y:S06]  /*57d0*/  MEMBAR.ALL.GPU ;  /* 0x0000000000007992 */ /* 0x002fec000000a000 */
[----:B------:R-:W-:-:S00]  /*57e0*/  ERRBAR ;  /* 0x00000000000079ab */ /* 0x000fc00000000000 */
[----:B------:R-:W-:Y:S06]  /*57f0*/  CGAERRBAR ;  /* 0x00000000000075ab */ /* 0x000fec0000000000 */
[----:B012345:R-:W-:Y:S01]  /*5800*/  CCTL.IVALL ;  /* 0x00000000ff00798f */ /* 0x03ffe20002000000 */
[----:B------:R-:W1:Y:S01]  /*5810*/  S2R R6, SR_LANEID ;  /* 0x0000000000067919 */ /* 0x000e620000000000 */
[----:B------:R-:W-:Y:S02]  /*5820*/  VOTEU.ANY UR23, UPT, PT ;  /* 0x0000000000177886 */ /* 0x000fe400038e0100 */
[----:B------:R-:W-:-:S02]  /*5830*/  UFLO.U32 UR24, UR23 ;  /* 0x00000017001872bd */ /* 0x000fc400080e0000 */
[----:B------:R-:W2:Y:S04]  /*5840*/  POPC R7, UR23 ;  /* 0x0000001700077d09 */ /* 0x000ea80008000000 */
[----:B-1----:R-:W-:-:S13]  /*5850*/  ISETP.EQ.U32.AND P3, PT, R6, UR24, PT ;  /* 0x0000001806007c0c */ /* 0x002fda000bf62070 */
[----:B--2---:R1:W-:Y:S02]  /*5860*/  @P3 REDG.E.ADD.S32.STRONG.GPU desc[UR26][R2.64], R7 ;  /* 0x000000070200398e */ /* 0x0043e4000c10e39a */
.L_x_146:
[----:B------:R-:W-:Y:S05]  /*5870*/  BSYNC B0 ;  /* 0x0000000000007941 */ /* 0x000fea0003800000 */
.L_x_145:
[----:B------:R-:W-:Y:S01]  /*5880*/  UIADD3 UR22, UR13, UR22, URZ ;  /* 0x000000160d167290 */ /* 0x000fe2000fffe03f */
[----:B------:R-:W-:Y:S03]  /*5890*/  BSSY B0, `(.L_x_147) ;  /* 0x000000d000007945 */ /* 0x000fe60003800000 */
[----:B------:R-:W-:-:S04]  /*58a0*/  UIADD3 UR23, UP0, UR22, UR10, URZ ;  /* 0x0000000a16177290 */ /* 0x000fc8000ff1e03f */
[----:B------:R-:W-:Y:S02]  /*58b0*/  ULEA.HI.X.SX32 UR22, UR22, UR11, 0x1, UP0 ;  /* 0x0000000b16167291 */ /* 0x000fe400080f0e3f */
[----:B------:R-:W-:-:S04]  /*58c0*/  ULEA UR8, UP0, UR23, UR8, 0x2 ;  /* 0x0000000817087291 */ /* 0x000fc8000f80103f */
[----:B------:R-:W-:Y:S02]  /*58d0*/  ULEA.HI.X UR22, UR23, UR9, UR22, 0x2, UP0 ;  /* 0x0000000917167291 */ /* 0x000fe400080f1416 */
[----:B-1----:R-:W-:-:S04]  /*58e0*/  IMAD.U32 R2, RZ, RZ, UR8 ;  /* 0x00000008ff027e24 */ /* 0x002fc8000f8e00ff */
[----:B------:R-:W-:Y:S01]  /*58f0*/  IMAD.U32 R3, RZ, RZ, UR22 ;  /* 0x00000016ff037e24 */ /* 0x000fe2000f8e00ff */
[----:B------:R-:W-:Y:S06]  /*5900*/  @P1 BRA `(.L_x_148) ;  /* 0x0000000000141947 */ /* 0x000fec0003800000 */
.L_x_149:
[----:B------:R-:W2:Y:S04]  /*5910*/  LDG.E.STRONG.GPU R6, desc[UR26][R2.64] ;  /* 0x0000001a02067981 */ /* 0x000ea8000c1ef900 */
[----:B--2---:R-:W-:Y:S01]  /*5920*/  CCTL.IVALL ;  /* 0x00000000ff00798f */ /* 0x004fe20002000000 */
[----:B------:R-:W-:Y:S05]  /*5930*/  YIELD ;  /* 0x0000000000007946 */ /* 0x000fea0003800000 */
[----:B------:R-:W-:-:S13]  /*5940*/  ISETP.NE.AND P3, PT, R6, UR28, PT ;  /* 0x0000001c06007c0c */ /* 0x000fda000bf65270 */
[----:B------:R-:W-:Y:S05]  /*5950*/  @P3 BRA `(.L_x_149) ;  /* 0xfffffffc00ec3947 */ /* 0x000fea000383ffff */
.L_x_148:
[----:B------:R-:W-:Y:S05]  /*5960*/  BSYNC B0 ;  /* 0x0000000000007941 */ /* 0x000fea0003800000 */
.L_x_147:
[----:B------:R-:W-:-:S03]  /*5970*/  UMOV UR8, 0xffffffff ;  /* 0xffffffff00087882 */ /* 0x000fc60000000000 */
[----:B------:R-:W-:Y:S05]  /*5980*/  BRA.DIV UR8, `(.L_x_150) ;  /* 0x0000002a08187947 */ /* 0x000fea000b800000 */
[----:B------:R-:W-:Y:S01]  /*5990*/  NOP ;  /* 0x0000000000007918 */ /* 0x000fe20000000000 */
.L_x_205:
[----:B------:R-:W-:Y:S05]  /*59a0*/  WARPSYNC.ALL ;  /* 0x0000000000007948 */ /* 0x000fea0003800000 */
        /* <DEDUP_REMOVED lines=12> */
.L_x_152:
[----:B------:R-:W-:Y:S05]  /*5a70*/  BSYNC B0 ;  /* 0x0000000000007941 */ /* 0x000fea0003800000 */
.L_x_151:
        /* <DEDUP_REMOVED lines=13> */
.L_x_154:
[----:B------:R-:W-:Y:S05]  /*5b50*/  BSYNC B0 ;  /* 0x0000000000007941 */ /* 0x000fea0003800000 */
.L_x_153:
[----:B------:R-:W-:Y:S06]  /*5b60*/  BAR.ARV 0xa, 0xa0 ;  /* 0x0282800000007b1d */ /* 0x000fec0000002000 */
[----:B------:R-:W-:Y:S04]  /*5b70*/  BSSY B0, `(.L_x_155) ;  /* 0x0000003000007945 */ /* 0x000fe80003800000 */
[----:B------:R-:W-:Y:S05]  /*5b80*/  @!P0 BRA `(.L_x_156) ;  /* 0x0000000000048947 */ /* 0x000fea0003800000 */
[----:B------:R-:W-:-:S04]  /*5b90*/  DEPBAR.LE SB0, 0x0 ;  /* 0x000080000000791a */ /* 0x000fc80000000000 */
.L_x_156:
[----:B------:R-:W-:Y:S05]  /*5ba0*/  BSYNC B0 ;  /* 0x0000000000007941 */ /* 0x000fea0003800000 */
.L_x_155:
[----:B------:R-:W-:Y:S06]  /*5bb0*/  BAR.ARV 0xb, 0xa0 ;  /* 0x02c2800000007b1d */ /* 0x000fec0000002000 */
[----:B------:R-:W-:Y:S01]  /*5bc0*/  NOP ;  /* 0x0000000000007918 */ /* 0x000fe20000000000 */
[----:B------:R-:W-:Y:S04]  /*5bd0*/  BSSY B0, `(.L_x_157) ;  /* 0x0000011000007945 */ /* 0x000fe80003800000 */
[----:B------:R-:W-:Y:S05]  /*5be0*/  @P1 BRA `(.L_x_158) ;  /* 0x00000000003c1947 */ /* 0x000fea0003800000 */
[----:B------:R-:W1:Y:S01]  /*5bf0*/  S2R R6, SR_LANEID ;  /* 0x0000000000067919 */ /* 0x000e620000000000 */
[----:B------:R-:W-:Y:S01]  /*5c00*/  @!PT LDS RZ, [RZ] ;  /* 0x00000000fffff984 */ /* 0x000fe20000000800 */
[----:B------:R-:W-:Y:S01]  /*5c10*/  @!PT LDS RZ, [RZ] ;  /* 0x00000000fffff984 */ /* 0x000fe20000000800 */
[----:B------:R-:W-:Y:S01]  /*5c20*/  @!PT LDS RZ, [RZ] ;  /* 0x00000000fffff984 */ /* 0x000fe20000000800 */
[----:B------:R-:W-:Y:S01]  /*5c30*/  @!PT LDS RZ, [RZ] ;  /* 0x00000000fffff984 */ /* 0x000fe20000000800 */
[----:B------:R2:W-:Y:S06]  /*5c40*/  MEMBAR.ALL.CTA ;  /* 0x0000000000007992 */ /* 0x0005ec0000008000 */
[----:B--2---:R-:W-:Y:S06]  /*5c50*/  MEMBAR.ALL.GPU ;  /* 0x0000000000007992 */ /* 0x004fec000000a000 */
[----:B------:R-:W-:-:S00]  /*5c60*/  ERRBAR ;  /* 0x00000000000079ab */ /* 0x000fc00000000000 */
[----:B------:R-:W-:Y:S06]  /*5c70*/  CGAERRBAR ;  /* 0x00000000000075ab */ /* 0x000fec0000000000 */
[----:B012345:R-:W-:Y:S01]  /*5c80*/  CCTL.IVALL ;  /* 0x00000000ff00798f */ /* 0x03ffe20002000000 */
[----:B------:R-:W-:Y:S02]  /*5c90*/  VOTEU.ANY UR8, UPT, PT ;  /* 0x0000000000087886 */ /* 0x000fe400038e0100 */
[----:B------:R-:W-:Y:S02]  /*5ca0*/  UFLO.U32 UR9, UR8 ;  /* 0x00000008000972bd */ /* 0x000fe400080e0000 */
[----:B------:R-:W2:Y:S04]  /*5cb0*/  POPC R7, UR8 ;  /* 0x0000000800077d09 */ /* 0x000ea80008000000 */
[----:B-1----:R-:W-:-:S13]  /*5cc0*/  ISETP.EQ.U32.AND P1, PT, R6, UR9, PT ;  /* 0x0000000906007c0c */ /* 0x002fda000bf22070 */
[----:B--2---:R1:W-:Y:S02]  /*5cd0*/  @P1 REDG.E.ADD.S32.STRONG.GPU desc[UR26][R2.64], R7 ;  /* 0x000000070200198e */ /* 0x0043e4000c10e39a */
.L_x_158:
[----:B------:R-:W-:Y:S05]  /*5ce0*/  BSYNC B0 ;  /* 0x0000000000007941 */ /* 0x000fea0003800000 */
.L_x_157:
[----:B------:R-:W-:Y:S02]  /*5cf0*/  UIADD3 UR4, UR4, 0x2, URZ ;  /* 0x0000000204047890 */ /* 0x000fe4000fffe03f */
[----:B------:R-:W-:Y:S01]  /*5d00*/  UIADD3 UR5, UR5, 0x1, URZ ;  /* 0x0000000105057890 */ /* 0x000fe2000fffe03f */
[----:B------:R-:W-:Y:S11]  /*5d10*/  @P2 BRA `(.L_x_159) ;  /* 0xfffffff400842947 */ /* 0x000ff6000383ffff */
.L_x_134:
[----:B------:R-:W-:-:S13]  /*5d20*/  ISETP.NE.AND P1, PT, R5, RZ, PT ;  /* 0x000000ff0500720c */ /* 0x000fda0003f25270 */
[----:B------:R-:W-:Y:S05]  /*5d30*/  @!P1 BRA `(.L_x_107) ;  /* 0x0000002000b09947 */ /* 0x000fea0003800000 */
[----:B------:R-:W-:Y:S01]  /*5d40*/  UIMAD UR5, UR13, UR4, URZ ;  /* 0x000000040d0572a4 */ /* 0x000fe2000f8e023f */
[----:B------:R-:W-:Y:S01]  /*5d50*/  ISETP.NE.AND P1, PT, R0, RZ, PT ;  /* 0x000000ff0000720c */ /* 0x000fe20003f25270 */
[----:B------:R-:W-:Y:S01]  /*5d60*/  ULDC.64 UR14, c[0x0][0x768] ;  /* 0x0001da00000e7ab9 */ /* 0x000fe20000000a00 */
[----:B------:R-:W-:Y:S01]  /*5d70*/  BSSY B0, `(.L_x_160) ;  /* 0x000000d000007945 */ /* 0x000fe20003800000 */
[----:B------:R-:W-:-:S04]  /*5d80*/  UIADD3 UR8, UP0, UR5, UR10, URZ ;  /* 0x0000000a05087290 */ /* 0x000fc8000ff1e03f */
[----:B------:R-:W-:Y:S02]  /*5d90*/  ULEA.HI.X.SX32 UR5, UR5, UR11, 0x1, UP0 ;  /* 0x0000000b05057291 */ /* 0x000fe400080f0e3f */
[----:B------:R-:W-:-:S04]  /*5da0*/  ULEA UR9, UP0, UR8, UR14, 0x2 ;  /* 0x0000000e08097291 */ /* 0x000fc8000f80103f */
[----:B------:R-:W-:Y:S02]  /*5db0*/  ULEA.HI.X UR5, UR8, UR15, UR5, 0x2, UP0 ;  /* 0x0000000f08057291 */ /* 0x000fe400080f1405 */
[----:B-1----:R-:W-:-:S04]  /*5dc0*/  IMAD.U32 R2, RZ, RZ, UR9 ;  /* 0x00000009ff027e24 */ /* 0x002fc8000f8e00ff */
[----:B------:R-:W-:Y:S01]  /*5dd0*/  IMAD.U32 R3, RZ, RZ, UR5 ;  /* 0x00000005ff037e24 */ /* 0x000fe2000f8e00ff */
[----:B------:R-:W-:Y:S06]  /*5de0*/  @P1 BRA `(.L_x_161) ;  /* 0x0000000000141947 */ /* 0x000fec0003800000 */
.L_x_162:
[----:B------:R-:W2:Y:S04]  /*5df0*/  LDG.E.STRONG.GPU R0, desc[UR26][R2.64] ;  /* 0x0000001a02007981 */ /* 0x000ea8000c1ef900 */
[----:B--2---:R-:W-:Y:S01]  /*5e00*/  CCTL.IVALL ;  /* 0x00000000ff00798f */ /* 0x004fe20002000000 */
[----:B------:R-:W-:Y:S05]  /*5e10*/  YIELD ;  /* 0x0000000000007946 */ /* 0x000fea0003800000 */
[----:B------:R-:W-:-:S13]  /*5e20*/  ISETP.NE.AND P2, PT, R0, UR28, PT ;  /* 0x0000001c00007c0c */ /* 0x000fda000bf45270 */
[----:B------:R-:W-:Y:S05]  /*5e30*/  @P2 BRA `(.L_x_162) ;  /* 0xfffffffc00ec2947 */ /* 0x000fea000383ffff */
.L_x_161:
[----:B------:R-:W-:Y:S05]  /*5e40*/  BSYNC B0 ;  /* 0x0000000000007941 */ /* 0x000fea0003800000 */
.L_x_160:
[----:B------:R-:W-:-:S03]  /*5e50*/  UMOV UR5, 0xffffffff ;  /* 0xffffffff00057882 */ /* 0x000fc60000000000 */
[----:B------:R-:W-:Y:S05]  /*5e60*/  BRA.DIV UR5, `(.L_x_163) ;  /* 0x0000002205fc7947 */ /* 0x000fea000b800000 */
[----:B------:R-:W-:Y:S01]  /*5e70*/  NOP ;  /* 0x0000000000007918 */ /* 0x000fe20000000000 */
.L_x_208:
[----:B------:R-:W-:Y:S01]  /*5e80*/  IMAD.U32 R6, RZ, RZ, UR4 ;  /* 0x00000004ff067e24 */ /* 0x000fe2000f8e00ff */
[----:B------:R-:W-:Y:S05]  /*5e90*/  WARPSYNC.ALL ;  /* 0x0000000000007948 */ /* 0x000fea0003800000 */
[----:B------:R-:W-:Y:S01]  /*5ea0*/  BAR.SYNC.DEFER_BLOCKING 0xd, 0xa0 ;  /* 0x0342800000007b1d */ /* 0x000fe20000010000 */
[----:B------:R-:W-:-:S05]  /*5eb0*/  IMAD.SHL.U32 R6, R6, 0x2000, RZ ;  /* 0x0000200006067824 */ /* 0x000fca00078e00ff */
[----:B------:R-:W-:Y:S04]  /*5ec0*/  BSSY B0, `(.L_x_164) ;  /* 0x0000012000007945 */ /* 0x000fe80003800000 */
[----:B------:R-:W-:Y:S05]  /*5ed0*/  @!P0 BRA `(.L_x_165) ;  /* 0x0000000000408947 */ /* 0x000fea0003800000 */
[----:B------:R-:W1:Y:S01]  /*5ee0*/  LDC.64 R8, c[0x0][0x2c0] ;  /* 0x0000b000ff087b82 */ /* 0x000e620000000a00 */
[C---:B------:R-:W-:Y:S01]  /*5ef0*/  IADD3 R4, P2, R6.reuse, UR6, RZ ;  /* 0x0000000606047c10 */ /* 0x040fe2000ff5e0ff */
[----:B------:R-:W-:Y:S01]  /*5f00*/  UMOV UR5, 0x400 ;  /* 0x0000040000057882 */ /* 0x000fe20000000000 */
[----:B------:R-:W-:Y:S01]  /*5f10*/  UMOV UR16, 0x0 ;  /* 0x0000000000107882 */ /* 0x000fe20000000000 */
[----:B------:R-:W-:Y:S01]  /*5f20*/  UMOV UR17, 0x14f00000 ;  /* 0x14f0000000117882 */ /* 0x000fe20000000000 */
[----:B------:R-:W-:-:S03]  /*5f30*/  LEA.HI.X.SX32 R5, R6, UR12, 0x1, P2 ;  /* 0x0000000c06057c11 */ /* 0x000fc600090f0eff */
[----:B------:R-:W2:Y:S01]  /*5f40*/  S2UR UR8, SR_CgaCtaId ;  /* 0x00000000000879c3 */ /* 0x000ea20000008800 */
[----:B-1----:R-:W-:-:S04]  /*5f50*/  LEA R0, P3, R4, R8, 0x2 ;  /* 0x0000000804007211 */ /* 0x002fc800078610ff */
[----:B------:R-:W-:Y:S02]  /*5f60*/  LEA.HI.X R4, R4, R9, R5, 0x2, P3 ;  /* 0x0000000904047211 */ /* 0x000fe400018f1405 */
[----:B------:R-:W-:Y:S02]  /*5f70*/  R2UR UR14, R0 ;  /* 0x00000000000e72ca */ /* 0x000fe400000e0000 */
[----:B------:R-:W-:Y:S01]  /*5f80*/  R2UR UR15, R4 ;  /* 0x00000000040f72ca */ /* 0x000fe200000e0000 */
[----:B--2---:R-:W-:-:S03]  /*5f90*/  ULEA UR5, UR8, UR5, 0x18 ;  /* 0x0000000508057291 */ /* 0x004fc6000f8ec03f */
[----:B------:R-:W-:Y:S01]  /*5fa0*/  UMOV UR8, 0x400 ;  /* 0x0000040000087882 */ /* 0x000fe20000000000 */
[----:B------:R-:W-:-:S09]  /*5fb0*/  UIADD3 UR5, UR5, 0x10000, URZ ;  /* 0x0001000005057890 */ /* 0x000fd2000fffe03f */
[----:B------:R1:W-:Y:S02]  /*5fc0*/  UBLKRED.G.S.ADD.F32.RN [UR14], [UR5], UR8, desc[UR16] ;  /* 0x0000100e050073bb */ /* 0x0003e400080a1408 */
[----:B-1----:R0:W-:Y:S02]  /*5fd0*/  UTMACMDFLUSH ;  /* 0x00000000000079b7 */ /* 0x0021e40000000000 */
.L_x_165:
[----:B------:R-:W-:Y:S05]  /*5fe0*/  BSYNC B0 ;  /* 0x0000000000007941 */ /* 0x000fea0003800000 */
.L_x_164:
[----:B------:R-:W-:Y:S06]  /*5ff0*/  BAR.SYNC.DEFER_BLOCKING 0xe, 0xa0 ;  /* 0x0382800000007b1d */ /* 0x000fec0000010000 */
[----:B------:R-:W-:Y:S04]  /*6000*/  BSSY B0, `(.L_x_166) ;  /* 0x0000013000007945 */ /* 0x000fe80003800000 */
[----:B------:R-:W-:Y:S05]  /*6010*/  @!P0 BRA `(.L_x_167) ;  /* 0x0000000000448947 */ /* 0x000fea0003800000 */
[----:B------:R-:W1:Y:S01]  /*6020*/  S2UR UR15, SR_CgaCtaId ;  /* 0x00000000000f79c3 */ /* 0x000e620000008800 */
[----:B------:R-:W-:Y:S01]  /*6030*/  R2UR UR5, R6 ;  /* 0x00000000060572ca */ /* 0x000fe200000e0000 */
[----:B------:R-:W-:Y:S01]  /*6040*/  UMOV UR14, 0x400 ;  /* 0x00000400000e7882 */ /* 0x000fe20000000000 */
[----:B------:R-:W-:Y:S01]  /*6050*/  ULDC.64 UR8, c[0x0][0x2c0] ;  /* 0x0000b00000087ab9 */ /* 0x000fe20000000a00 */
[----:B------:R-:W-:-:S10]  /*6060*/  UMOV UR17, 0x14f00000 ;  /* 0x14f0000000117882 */ /* 0x000fd40000000000 */
[----:B------:R-:W-:-:S04]  /*6070*/  UIADD3 UR5, UR5, 0x1000, URZ ;  /* 0x0000100005057890 */ /* 0x000fc8000fffe03f */
[----:B------:R-:W-:-:S04]  /*6080*/  UIADD3 UR16, UP0, UR5, UR6, URZ ;  /* 0x0000000605107290 */ /* 0x000fc8000ff1e03f */
[----:B------:R-:W-:Y:S02]  /*6090*/  ULEA.HI.X.SX32 UR5, UR5, UR12, 0x1, UP0 ;  /* 0x0000000c05057291 */ /* 0x000fe400080f0e3f */
[----:B-1----:R-:W-:Y:S02]  /*60a0*/  ULEA UR14, UR15, UR14, 0x18 ;  /* 0x0000000e0f0e7291 */ /* 0x002fe4000f8ec03f */
[----:B------:R-:W-:Y:S02]  /*60b0*/  ULEA UR8, UP0, UR16, UR8, 0x2 ;  /* 0x0000000810087291 */ /* 0x000fe4000f80103f */
[----:B------:R-:W-:Y:S02]  /*60c0*/  UIADD3 UR14, UR14, 0x14000, URZ ;  /* 0x000140000e0e7890 */ /* 0x000fe4000fffe03f */
[----:B------:R-:W-:-:S03]  /*60d0*/  ULEA.HI.X UR9, UR16, UR9, UR5, 0x2, UP0 ;  /* 0x0000000910097291 */ /* 0x000fc600080f1405 */
[----:B------:R-:W-:Y:S01]  /*60e0*/  UMOV UR5, 0x400 ;  /* 0x0000040000057882 */ /* 0x000fe20000000000 */
[----:B------:R-:W-:-:S05]  /*60f0*/  UMOV UR16, 0x0 ;  /* 0x0000000000107882 */ /* 0x000fca0000000000 */
[----:B------:R1:W-:Y:S01]  /*6100*/  UBLKRED.G.S.ADD.F32.RN [UR8], [UR14], UR5, desc[UR16] ;  /* 0x000010080e0073bb */ /* 0x0003e200080a1405 */
[----:B------:R0:W-:Y:S01]  /*6110*/  UTMACMDFLUSH ;  /* 0x00000000000079b7 */ /* 0x0001e20000000000 */
[----:B-1----:R-:W-:-:S04]  /*6120*/  DEPBAR.LE SB0, 0x1 ;  /* 0x000080400000791a */ /* 0x002fc80000000000 */
.L_x_167:
[----:B------:R-:W-:Y:S05]  /*6130*/  BSYNC B0 ;  /* 0x0000000000007941 */ /* 0x000fea0003800000 */
.L_x_166:
[----:B------:R-:W-:Y:S06]  /*6140*/  BAR.ARV 0xa, 0xa0 ;  /* 0x0282800000007b1d */ /* 0x000fec0000002000 */
[----:B------:R-:W-:Y:S04]  /*6150*/  BSSY B0, `(.L_x_168) ;  /* 0x0000003000007945 */ /* 0x000fe80003800000 */
[----:B------:R-:W-:Y:S05]  /*6160*/  @!P0 BRA `(.L_x_169) ;  /* 0x0000000000048947 */ /* 0x000fea0003800000 */
[----:B------:R-:W-:-:S04]  /*6170*/  DEPBAR.LE SB0, 0x0 ;  /* 0x000080000000791a */ /* 0x000fc80000000000 */
.L_x_169:
[----:B------:R-:W-:Y:S05]  /*6180*/  BSYNC B0 ;  /* 0x0000000000007941 */ /* 0x000fea0003800000 */
.L_x_168:
[----:B------:R-:W-:Y:S06]  /*6190*/  BAR.ARV 0xb, 0xa0 ;  /* 0x02c2800000007b1d */ /* 0x000fec0000002000 */
[----:B------:R-:W-:Y:S01]  /*61a0*/  NOP ;  /* 0x0000000000007918 */ /* 0x000fe20000000000 */
        /* <DEDUP_REMOVED lines=15> */
[----:B--2---:R4:W-:Y:S01]  /*62a0*/  @P0 REDG.E.ADD.S32.STRONG.GPU desc[UR26][R2.64], R5 ;  /* 0x000000050200098e */ /* 0x0049e2000c10e39a */
[----:B------:R-:W-:Y:S05]  /*62b0*/  BRA `(.L_x_107) ;  /* 0x0000001c00507947 */ /* 0x000fea0003800000 */
.L_x_133:
        /* <DEDUP_REMOVED lines=55> */
.L_x_209:
        /* <DEDUP_REMOVED lines=10> */
.L_x_173:
        /* <DEDUP_REMOVED lines=47> */
[----:B------:R-:W-:Y:S01]  /*69c0*/  R2UR UR14, R2 ;  /* 0x00000000020e72ca */ /* 0x000fe200000e0000 */
[----:B------:R-:W-:Y:S01]  /*69d0*/  IMAD.X R3, RZ, RZ, R0, P1 ;  /* 0x000000ffff037224 */ /* 0x000fe200008e0600 */
[----:B---3--:R-:W-:-:S04]  /*69e0*/  ISETP.GE.AND P1, PT, R12, 0x41, PT ;  /* 0x000000410c00780c */ /* 0x008fc80003f26270 */
[----:B------:R-:W-:-:S13]  /*69f0*/  R2UR UR15, R3 ;  /* 0x00000000030f72ca */ /* 0x000fda00000e0000 */
        /* <DEDUP_REMOVED lines=32> */
.L_x_184:
[----:B------:R-:W-:-:S04]  /*6c00*/  SHF.L.U32 R21, R9, 0x1f, RZ ;  /* 0x0000001f09157819 */ /* 0x000fc800000006ff */
[----:B-1----:R-:W1:Y:S02]  /*6c10*/  SYNCS.PHASECHK.TRANS64.TRYWAIT P1, [R11+URZ+0x30840], R21 ;  /* 0x030840150b0075a7 */ /* 0x002e64000802017f */
[----:B-12---:R-:W-:Y:S05]  /*6c20*/  @!P1 BRA `(.L_x_176) ;  /* 0x0000001400bc9947 */ /* 0x006fea0003800000 */
.L_x_210:
[----:B------:R-:W-:Y:S05]  /*6c30*/  @P0 BRA `(.L_x_177) ;  /* 0x0000000000140947 */ /* 0x000fea0003800000 */
[----:B------:R-:W-:Y:S01]  /*6c40*/  ISETP.NE.AND P1, PT, R14, RZ, PT ;  /* 0x000000ff0e00720c */ /* 0x000fe20003f25270 */
[----:B------:R-:W-:-:S04]  /*6c50*/  IMAD.MOV.U32 R0, RZ, RZ, 0x4100 ;  /* 0x00004100ff007424 */ /* 0x000fc800078e00ff */
[----:B------:R2:W-:Y:S08]  /*6c60*/  SYNCS.ARRIVE.TRANS64 RZ, [R11+URZ+0x30830], R0 ;  /* 0x030830000bff79a7 */ /* 0x0005f0000800003f */
[----:B------:R-:W-:Y:S05]  /*6c70*/  @!P1 BRA `(.L_x_177) ;  /* 0x0000000000049947 */ /* 0x000fea0003800000 */
[----:B------:R-:W-:Y:S01]  /*6c80*/  BPT.TRAP 0x1 ;  /* 0x000000040000795c */ /* 0x000fe20000300000 */
.L_x_177:
        /* <DEDUP_REMOVED lines=36> */
.L_x_211:
[----:B------:R-:W-:Y:S05]  /*6ed0*/  @P0 BRA `(.L_x_179) ;  /* 0x0000000000140947 */ /* 0x000fea0003800000 */
[----:B------:R-:W-:Y:S01]  /*6ee0*/  ISETP.NE.AND P1, PT, R14, RZ, PT ;  /* 0x000000ff0e00720c */ /* 0x000fe20003f25270 */
[----:B------:R-:W-:-:S04]  /*6ef0*/  IMAD.MOV.U32 R2, RZ, RZ, 0x4100 ;  /* 0x00004100ff027424 */ /* 0x000fc800078e00ff */
[----:B------:R3:W-:Y:S08]  /*6f00*/  SYNCS.ARRIVE.TRANS64 RZ, [R11+URZ+0x30818], R2 ;  /* 0x030818020bff79a7 */ /* 0x0007f0000800003f */
[----:B------:R-:W-:Y:S05]  /*6f10*/  @!P1 BRA `(.L_x_179) ;  /* 0x0000000000049947 */ /* 0x000fea0003800000 */
[----:B------:R-:W-:Y:S01]  /*6f20*/  BPT.TRAP 0x1 ;  /* 0x000000040000795c */ /* 0x000fe20000300000 */
.L_x_179:
        /* <DEDUP_REMOVED lines=27> */
.L_x_212:
        /* <DEDUP_REMOVED lines=9> */
.L_x_181:
        /* <DEDUP_REMOVED lines=31> */
.L_x_214:
[----:B------:R-:W-:Y:S05]  /*7360*/  @P0 BRA `(.L_x_183) ;  /* 0x0000000000140947 */ /* 0x000fea0003800000 */
[----:B------:R-:W-:Y:S01]  /*7370*/  ISETP.NE.AND P1, PT, R14, RZ, PT ;  /* 0x000000ff0e00720c */ /* 0x000fe20003f25270 */
[----:B-1----:R-:W-:-:S04]  /*7380*/  IMAD.MOV.U32 R4, RZ, RZ, 0x4100 ;  /* 0x00004100ff047424 */ /* 0x002fc800078e00ff */
[----:B------:R2:W-:Y:S08]  /*7390*/  SYNCS.ARRIVE.TRANS64 RZ, [R11+URZ+0x30810], R4 ;  /* 0x030810040bff79a7 */ /* 0x0005f0000800003f */
[----:B------:R-:W-:Y:S05]  /*73a0*/  @!P1 BRA `(.L_x_183) ;  /* 0x0000000000049947 */ /* 0x000fea0003800000 */
[----:B------:R-:W-:Y:S01]  /*73b0*/  BPT.TRAP 0x1 ;  /* 0x000000040000795c */ /* 0x000fe20000300000 */
.L_x_183:
        /* <DEDUP_REMOVED lines=29> */
.L_x_175:
[----:B------:R-:W-:-:S13]  /*7590*/  ISETP.NE.AND P1, PT, R19, RZ, PT ;  /* 0x000000ff1300720c */ /* 0x000fda0003f25270 */
[----:B------:R-:W-:Y:S05]  /*75a0*/  @!P1 BRA `(.L_x_174) ;  /* 0x0000000400289947 */ /* 0x000fea0003800000 */
[----:B------:R-:W-:-:S04]  /*75b0*/  SHF.L.U32 R12, R9, 0x1f, RZ ;  /* 0x0000001f090c7819 */ /* 0x000fc800000006ff */
[----:B------:R-:W3:Y:S02]  /*75c0*/  SYNCS.PHASECHK.TRANS64.TRYWAIT P1, [R11+URZ+0x30840], R12 ;  /* 0x0308400c0b0075a7 */ /* 0x000ee4000802017f */
[----:B---3--:R-:W-:Y:S05]  /*75d0*/  @!P1 BRA `(.L_x_185) ;  /* 0x0000000c00a49947 */ /* 0x008fea0003800000 */
.L_x_215:
[----:B------:R-:W-:Y:S05]  /*75e0*/  @P0 BRA `(.L_x_186) ;  /* 0x0000000000140947 */ /* 0x000fea0003800000 */
[----:B------:R-:W-:Y:S01]  /*75f0*/  ISETP.NE.AND P1, PT, R14, RZ, PT ;  /* 0x000000ff0e00720c */ /* 0x000fe20003f25270 */
[----:B-12---:R-:W-:-:S04]  /*7600*/  IMAD.MOV.U32 R4, RZ, RZ, 0x4100 ;  /* 0x00004100ff047424 */ /* 0x006fc800078e00ff */
[----:B------:R4:W-:Y:S08]  /*7610*/  SYNCS.ARRIVE.TRANS64 RZ, [R11+URZ+0x30830], R4 ;  /* 0x030830040bff79a7 */ /* 0x0009f0000800003f */
[----:B------:R-:W-:Y:S05]  /*7620*/  @!P1 BRA `(.L_x_186) ;  /* 0x0000000000049947 */ /* 0x000fea0003800000 */
[----:B------:R-:W-:Y:S01]  /*7630*/  BPT.TRAP 0x1 ;  /* 0x000000040000795c */ /* 0x000fe20000300000 */
.L_x_186:
        /* <DEDUP_REMOVED lines=33> */
.L_x_216:
[----:B------:R-:W-:Y:S05]  /*7850*/  @P0 BRA `(.L_x_188) ;  /* 0x0000000000140947 */ /* 0x000fea0003800000 */
[----:B------:R-:W-:Y:S01]  /*7860*/  ISETP.NE.AND P0, PT, R14, RZ, PT ;  /* 0x000000ff0e00720c */ /* 0x000fe20003f05270 */
[----:B------:R-:W-:-:S04]  /*7870*/  IMAD.MOV.U32 R4, RZ, RZ, 0x4100 ;  /* 0x00004100ff047424 */ /* 0x000fc800078e00ff */
[----:B------:R2:W-:Y:S08]  /*7880*/  SYNCS.ARRIVE.TRANS64 RZ, [R11+URZ+0x30818], R4 ;  /* 0x030818040bff79a7 */ /* 0x0005f0000800003f */
[----:B------:R-:W-:Y:S05]  /*7890*/  @!P0 BRA `(.L_x_188) ;  /* 0x0000000000048947 */ /* 0x000fea0003800000 */
[----:B------:R-:W-:Y:S01]  /*78a0*/  BPT.TRAP 0x1 ;  /* 0x000000040000795c */ /* 0x000fe20000300000 */
.L_x_188:
        /* <DEDUP_REMOVED lines=26> */
.L_x_174:
[----:B-12---:R-:W-:Y:S01]  /*7a50*/  IMAD R4, R20, 0x8, R11 ;  /* 0x0000000814047824 */ /* 0x006fe200078e020b */
[----:B------:R-:W-:Y:S01]  /*7a60*/  SHF.L.U32 R3, R9, 0x1f, RZ ;  /* 0x0000001f09037819 */ /* 0x000fe200000006ff */
[----:B------:R-:W1:Y:S03]  /*7a70*/  S2R R2, SR_TID.X ;  /* 0x0000000000027919 */ /* 0x000e660000002100 */
[----:B------:R-:W2:Y:S01]  /*7a80*/  SYNCS.PHASECHK.TRANS64.TRYWAIT P0, [R4+URZ+0x30840], R3 ;  /* 0x03084003040075a7 */ /* 0x000ea2000800017f */
[----:B-1----:R-:W-:-:S04]  /*7a90*/  LOP3.LUT R2, R2, 0x7f, RZ, 0xc0, !PT ;  /* 0x0000007f02027812 */ /* 0x002fc800078ec0ff */
[----:B------:R-:W-:Y:S01]  /*7aa0*/  ISETP.NE.AND P1, PT, R2, RZ, PT ;  /* 0x000000ff0200720c */ /* 0x000fe20003f25270 */
[----:B--2---:R-:W-:-:S12]  /*7ab0*/  @!P0 BRA `(.L_x_189) ;  /* 0x0000000800948947 */ /* 0x004fd80003800000 */
.L_x_217:
[----:B------:R-:W-:Y:S05]  /*7ac0*/  @P1 BRA `(.L_x_190) ;  /* 0x0000000000181947 */ /* 0x000fea0003800000 */
[----:B------:R-:W2:Y:S01]  /*7ad0*/  S2R R2, SR_TID.X ;  /* 0x0000000000027919 */ /* 0x000ea20000002100 */
[----:B-1----:R-:W-:-:S04]  /*7ae0*/  IMAD.MOV.U32 R3, RZ, RZ, 0x4100 ;  /* 0x00004100ff037424 */ /* 0x002fc800078e00ff */
[----:B------:R4:W-:Y:S01]  /*7af0*/  SYNCS.ARRIVE.TRANS64 RZ, [R4+URZ+0x30830], R3 ;  /* 0x0308300304ff79a7 */ /* 0x0009e2000800003f */
[----:B--2---:R-:W-:-:S13]  /*7b00*/  LOP3.LUT P0, RZ, R2, 0x1f, RZ, 0xc0, !PT ;  /* 0x0000001f02ff7812 */ /* 0x004fda000780c0ff */
[----:B----4-:R-:W-:Y:S05]  /*7b10*/  @!P0 BRA `(.L_x_190) ;  /* 0x0000000000048947 */ /* 0x010fea0003800000 */
[----:B------:R-:W-:Y:S01]  /*7b20*/  BPT.TRAP 0x1 ;  /* 0x000000040000795c */ /* 0x000fe20000300000 */
.L_x_190:
        /* <DEDUP_REMOVED lines=40> */
.L_x_171:
[----:B------:R-:W-:Y:S05]  /*7db0*/  BSYNC B0 ;  /* 0x0000000000007941 */ /* 0x000fea0003800000 */
.L_x_170:
[----:B------:R-:W-:-:S03]  /*7dc0*/  UMOV UR6, 0xffffffff ;  /* 0xffffffff00067882 */ /* 0x000fc60000000000 */
[----:B------:R-:W-:Y:S05]  /*7dd0*/  BRA.DIV UR6, `(.L_x_191) ;  /* 0x0000000606e07947 */ /* 0x000fea000b800000 */
[----:B------:R-:W-:-:S13]  /*7de0*/  ELECT P0, URZ, PT ;  /* 0x00000000003f782f */ /* 0x000fda0003800000 */
.L_x_220:
[----:B------:R-:W-:Y:S05]  /*7df0*/  @!P0 BRA `(.L_x_107) ;  /* 0x0000000000808947 */ /* 0x000fea0003800000 */
[----:B------:R-:W-:-:S04]  /*7e00*/  LOP3.LUT R17, R17, 0x2, RZ, 0xfc, !PT ;  /* 0x0000000211117812 */ /* 0x000fc800078efcff */
[----:B------:R-:W-:-:S13]  /*7e10*/  ISETP.NE.AND P0, PT, R17, 0x3, PT ;  /* 0x000000031100780c */ /* 0x000fda0003f05270 */
[----:B------:R-:W-:Y:S05]  /*7e20*/  @!P0 BRA `(.L_x_192) ;  /* 0x0000000000048947 */ /* 0x000fea0003800000 */
[----:B------:R-:W-:Y:S01]  /*7e30*/  BPT.TRAP 0x1 ;  /* 0x000000040000795c */ /* 0x000fe20000300000 */
.L_x_192:
        /* <DEDUP_REMOVED lines=15> */
.L_x_221:
[----:B------:R-:W2:Y:S02]  /*7f30*/  SYNCS.PHASECHK.TRANS64.TRYWAIT P1, [R3+URZ], R2 ;  /* 0x00000002030075a7 */ /* 0x000ea4000802017f */
[----:B--2---:R-:W-:Y:S05]  /*7f40*/  @!P1 BRA `(.L_x_194) ;  /* 0x0000000400bc9947 */ /* 0x004fea0003800000 */
.L_x_222:
[----:B------:R-:W-:Y:S05]  /*7f50*/  @!P0 BRA `(.L_x_195) ;  /* 0x0000000000048947 */ /* 0x000fea0003800000 */
[----:B------:R-:W-:Y:S01]  /*7f60*/  BPT.TRAP 0x1 ;  /* 0x000000040000795c */ /* 0x000fe20000300000 */
.L_x_195:
[----:B--2---:R-:W-:-:S04]  /*7f70*/  VIADD R3, R7, 0x30840 ;  /* 0x0003084007037836 */ /* 0x004fc80000000000 */
[----:B------:R-:W-:-:S04]  /*7f80*/  IMAD R0, R0, 0x8, R3 ;  /* 0x0000000800007824 */ /* 0x000fc800078e0203 */
[----:B------:R-:W2:Y:S02]  /*7f90*/  SYNCS.PHASECHK.TRANS64.TRYWAIT P0, [R0+URZ], R5 ;  /* 0x00000005000075a7 */ /* 0x000ea4000800017f */
[----:B--2---:R-:W-:Y:S05]  /*7fa0*/  @!P0 BRA `(.L_x_196) ;  /* 0x0000000400b88947 */ /* 0x004fea0003800000 */
.L_x_223:
[----:B------:R-:W-:-:S07]  /*7fb0*/  IMAD R3, R4, 0x8, R3 ;  /* 0x0000000804037824 */ /* 0x000fce00078e0203 */
.L_x_197:
[----:B---3--:R3:W4:Y:S02]  /*7fc0*/  SYNCS.PHASECHK.TRANS64.TRYWAIT P0, [R3+URZ], R2 ;  /* 0x00000002030075a7 */ /* 0x008724000800017f */
[----:B----4-:R-:W-:Y:S05]  /*7fd0*/  @!P0 NANOSLEEP.SYNCS 0x989680 ;  /* 0x009896800000895d */ /* 0x010fea0003900000 */
[----:B------:R-:W4:Y:S02]  /*7fe0*/  @!P0 SYNCS.PHASECHK.TRANS64 P0, [R3+URZ], R2 ;  /* 0x00000002030085a7 */ /* 0x000f24000800007f */
[----:B----4-:R-:W-:Y:S05]  /*7ff0*/  @!P0 BRA `(.L_x_197) ;  /* 0xfffffffc00f08947 */ /* 0x010fea000383ffff */
.L_x_107:
[----:B------:R-:W-:Y:S05]  /*8000*/  BSYNC B6 ;  /* 0x0000000000067941 */ /* 0x000fea0003800000 */
.L_x_104:
[----:B------:R-:W-:Y:S05]  /*8010*/  EXIT ;  /* 0x000000000000794d */ /* 0x000fea0003800000 */
.L_x_112:
[----:B------:R-:W-:Y:S02]  /*8020*/  IMAD.MOV.U32 R12, RZ, RZ, RZ ;  /* 0x000000ffff0c7224 */ /* 0x000fe400078e00ff */
[----:B------:R-:W-:Y:S02]  /*8030*/  IMAD.MOV.U32 R11, RZ, RZ, 0x1f ;  /* 0x0000001fff0b7424 */ /* 0x000fe400078e00ff */
[----:B------:R-:W-:-:S07]  /*8040*/  IMAD.MOV.U32 R15, RZ, RZ, -0x1 ;  /* 0xffffffffff0f7424 */ /* 0x000fce00078e00ff */
[----:B------:R-:W-:Y:S05]  /*8050*/  WARPSYNC.COLLECTIVE R15, `(.L_x_198) ;  /* 0x000000000f087348 */ /* 0x000fea0003c00000 */
[----:B------:R1:W2:Y:S02]  /*8060*/  SHFL.IDX P6, R14, R13, R12, R11 ;  /* 0x0000000c0d0e7389 */ /* 0x0002a400000c000b */
[----:B-12---:R-:W-:Y:S01]  /*8070*/  ENDCOLLECTIVE ;  /* 0x000000000000791b */ /* 0x006fe20003800000 */
.L_x_198:
[----:B------:R-:W-:Y:S05]  /*8080*/  BRA `(.L_x_199) ;  /* 0xffffff8800c07947 */ /* 0x000fea000383ffff */
.L_x_114:
[----:B--2---:R2:W3:Y:S02]  /*8090*/  SYNCS.PHASECHK.TRANS64.TRYWAIT P0, [R16+URZ+0x30800], R9 ;  /* 0x03080009100075a7 */ /* 0x0044e4000800017f */
[----:B---3--:R-:W-:Y:S05]  /*80a0*/  @!P0 NANOSLEEP.SYNCS 0x989680 ;  /* 0x009896800000895d */ /* 0x008fea0003900000 */
[----:B------:R-:W3:Y:S02]  /*80b0*/  @!P0 SYNCS.PHASECHK.TRANS64 P0, [R16+URZ+0x30800], R9 ;  /* 0x03080009100085a7 */ /* 0x000ee4000800007f */
[----:B---3--:R-:W-:Y:S05]  /*80c0*/  @!P0 BRA `(.L_x_114) ;  /* 0xfffffffc00f08947 */ /* 0x008fea000383ffff */
[----:B------:R-:W-:Y:S05]  /*80d0*/  BRA `(.L_x_113) ;  /* 0xffffff8800e07947 */ /* 0x000fea000383ffff */
.L_x_119:
[----:B---3--:R3:W4:Y:S02]  /*80e0*/  SYNCS.PHASECHK.TRANS64.TRYWAIT P1, [R2+URZ+0x30810], R17 ;  /* 0x03081011020075a7 */ /* 0x008724000802017f */
[----:B----4-:R-:W-:Y:S05]  /*80f0*/  @!P1 NANOSLEEP.SYNCS 0x989680 ;  /* 0x009896800000995d */ /* 0x010fea0003900000 */
[----:B------:R-:W4:Y:S02]  /*8100*/  @!P1 SYNCS.PHASECHK.TRANS64 P1, [R2+URZ+0x30810], R17 ;  /* 0x03081011020095a7 */ /* 0x000f24000802007f */
[----:B----4-:R-:W-:Y:S05]  /*8110*/  @!P1 BRA `(.L_x_119) ;  /* 0xfffffffc00f09947 */ /* 0x010fea000383ffff */
[----:B------:R-:W-:Y:S05]  /*8120*/  BRA `(.L_x_118) ;  /* 0xffffff9000b87947 */ /* 0x000fea000383ffff */
.L_x_123:
[----:B------:R1:W1:Y:S02]  /*8130*/  SYNCS.PHASECHK.TRANS64.TRYWAIT P1, [R2+URZ+0x30830], R17 ;  /* 0x03083011020075a7 */ /* 0x000264000802017f */
[----:B-1----:R-:W-:Y:S05]  /*8140*/  @!P1 NANOSLEEP.SYNCS 0x989680 ;  /* 0x009896800000995d */ /* 0x002fea0003900000 */
[----:B------:R-:W1:Y:S02]  /*8150*/  @!P1 SYNCS.PHASECHK.TRANS64 P1, [R2+URZ+0x30830], R17 ;  /* 0x03083011020095a7 */ /* 0x000e64000802007f */
[----:B-1----:R-:W-:Y:S05]  /*8160*/  @!P1 BRA `(.L_x_123) ;  /* 0xfffffffc00f09947 */ /* 0x002fea000383ffff */
[----:B------:R-:W-:Y:S05]  /*8170*/  BRA `(.L_x_122) ;  /* 0xffffff9800107947 */ /* 0x000fea000383ffff */
.L_x_138:
[----:B------:R-:W-:Y:S01]  /*8180*/  BSSY B0, `(.L_x_200) ;  /* 0x0000005000007945 */ /* 0x000fe20003800000 */
[----:B------:R-:W-:-:S07]  /*8190*/  IMAD.MOV.U32 R15, RZ, RZ, -0x1 ;  /* 0xffffffffff0f7424 */ /* 0x000fce00078e00ff */
[----:B------:R-:W-:Y:S05]  /*81a0*/  WARPSYNC.COLLECTIVE R15, `(.L_x_201) ;  /* 0x000000000f087348 */ /* 0x000fea0003c00000 */
[----:B------:R-:W-:Y:S01]  /*81b0*/  NOP ;  /* 0x0000000000007918 */ /* 0x000fe20000000000 */
[----:B------:R-:W-:Y:S01]  /*81c0*/  ENDCOLLECTIVE ;  /* 0x000000000000791b */ /* 0x000fe20003800000 */
.L_x_201:
[----:B------:R-:W-:Y:S05]  /*81d0*/  BSYNC B0 ;  /* 0x0000000000007941 */ /* 0x000fea0003800000 */
.L_x_200:
[----:B------:R-:W-:Y:S05]  /*81e0*/  BRA `(.L_x_202) ;  /* 0xffffffd000b87947 */ /* 0x000fea000383ffff */
.L_x_150:
[----:B------:R-:W-:Y:S01]  /*81f0*/  BSSY B0, `(.L_x_203) ;  /* 0x0000005000007945 */ /* 0x000fe20003800000 */
[----:B------:R-:W-:-:S07]  /*8200*/  IMAD.MOV.U32 R15, RZ, RZ, -0x1 ;  /* 0xffffffffff0f7424 */ /* 0x000fce00078e00ff */
[----:B------:R-:W-:Y:S05]  /*8210*/  WARPSYNC.COLLECTIVE R15, `(.L_x_204) ;  /* 0x000000000f087348 */ /* 0x000fea0003c00000 */
[----:B------:R-:W-:Y:S01]  /*8220*/  NOP ;  /* 0x0000000000007918 */ /* 0x000fe20000000000 */
[----:B------:R-:W-:Y:S01]  /*8230*/  ENDCOLLECTIVE ;  /* 0x000000000000791b */ /* 0x000fe20003800000 */
.L_x_204:
[----:B------:R-:W-:Y:S05]  /*8240*/  BSYNC B0 ;  /* 0x0000000000007941 */ /* 0x000fea0003800000 */
.L_x_203:
[----:B------:R-:W-:Y:S05]  /*8250*/  BRA `(.L_x_205) ;  /* 0xffffffd400d07947 */ /* 0x000fea000383ffff */
.L_x_163:
[----:B------:R-:W-:Y:S01]  /*8260*/  BSSY B0, `(.L_x_206) ;  /* 0x0000005000007945 */ /* 0x000fe20003800000 */
[----:B------:R-:W-:-:S07]  /*8270*/  IMAD.MOV.U32 R15, RZ, RZ, -0x1 ;  /* 0xffffffffff0f7424 */ /* 0x000fce00078e00ff */
[----:B------:R-:W-:Y:S05]  /*8280*/  WARPSYNC.COLLECTIVE R15, `(.L_x_207) ;  /* 0x000000000f087348 */ /* 0x000fea0003c00000 */
[----:B------:R-:W-:Y:S01]  /*8290*/  NOP ;  /* 0x0000000000007918 */ /* 0x000fe20000000000 */
[----:B------:R-:W-:Y:S01]  /*82a0*/  ENDCOLLECTIVE ;  /* 0x000000000000791b */ /* 0x000fe20003800000 */
.L_x_207:
[----:B------:R-:W-:Y:S05]  /*82b0*/  BSYNC B0 ;  /* 0x0000000000007941 */ /* 0x000fea0003800000 */
.L_x_206:
[----:B------:R-:W-:Y:S05]  /*82c0*/  BRA `(.L_x_208) ;  /* 0xffffffd800ec7947 */ /* 0x000fea000383ffff */
.L_x_172:
[----:B-1----:R1:W2:Y:S02]  /*82d0*/  SYNCS.PHASECHK.TRANS64.TRYWAIT P1, [R11+URZ+0x30820], R0 ;  /* 0x030820000b0075a7 */ /* 0x0022a4000802017f */
[----:B--2---:R-:W-:Y:S05]  /*82e0*/  @!P1 NANOSLEEP.SYNCS 0x989680 ;  /* 0x009896800000995d */ /* 0x004fea0003900000 */
[----:B------:R-:W2:Y:S02]  /*82f0*/  @!P1 SYNCS.PHASECHK.TRANS64 P1, [R11+URZ+0x30820], R0 ;  /* 0x030820000b0095a7 */ /* 0x000ea4000802007f */
[----:B--2---:R-:W-:Y:S05]  /*8300*/  @!P1 BRA `(.L_x_172) ;  /* 0xfffffffc00f09947 */ /* 0x004fea000383ffff */
[----:B------:R-:W-:Y:S05]  /*8310*/  BRA `(.L_x_209) ;  /* 0xffffffe000c47947 */ /* 0x000fea000383ffff */
.L_x_176:
[----:B-1----:R1:W2:Y:S02]  /*8320*/  SYNCS.PHASECHK.TRANS64.TRYWAIT P1, [R11+URZ+0x30840], R21 ;  /* 0x030840150b0075a7 */ /* 0x0022a4000802017f */
[----:B--2---:R-:W-:Y:S05]  /*8330*/  @!P1 NANOSLEEP.SYNCS 0x989680 ;  /* 0x009896800000995d */ /* 0x004fea0003900000 */
[----:B------:R-:W2:Y:S02]  /*8340*/  @!P1 SYNCS.PHASECHK.TRANS64 P1, [R11+URZ+0x30840], R21 ;  /* 0x030840150b0095a7 */ /* 0x000ea4000802007f */
[----:B--2---:R-:W-:Y:S05]  /*8350*/  @!P1 BRA `(.L_x_176) ;  /* 0xfffffffc00f09947 */ /* 0x004fea000383ffff */
[----:B------:R-:W-:Y:S05]  /*8360*/  BRA `(.L_x_210) ;  /* 0xffffffe800307947 */ /* 0x000fea000383ffff */
.L_x_178:
[----:B--2---:R2:W3:Y:S02]  /*8370*/  SYNCS.PHASECHK.TRANS64.TRYWAIT P1, [R11+URZ+0x30828], R21 ;  /* 0x030828150b0075a7 */ /* 0x0044e4000802017f */
[----:B---3--:R-:W-:Y:S05]  /*8380*/  @!P1 NANOSLEEP.SYNCS 0x989680 ;  /* 0x009896800000995d */ /* 0x008fea0003900000 */
[----:B------:R-:W3:Y:S02]  /*8390*/  @!P1 SYNCS.PHASECHK.TRANS64 P1, [R11+URZ+0x30828], R21 ;  /* 0x030828150b0095a7 */ /* 0x000ee4000802007f */
[----:B---3--:R-:W-:Y:S05]  /*83a0*/  @!P1 BRA `(.L_x_178) ;  /* 0xfffffffc00f09947 */ /* 0x008fea000383ffff */
[----:B------:R-:W-:Y:S05]  /*83b0*/  BRA `(.L_x_211) ;  /* 0xffffffe800c47947 */ /* 0x000fea000383ffff */
.L_x_180:
[----:B---3--:R3:W4:Y:S02]  /*83c0*/  SYNCS.PHASECHK.TRANS64.TRYWAIT P1, [R11+URZ+0x30848], R21 ;  /* 0x030848150b0075a7 */ /* 0x008724000802017f */
[----:B----4-:R-:W-:Y:S05]  /*83d0*/  @!P1 NANOSLEEP.SYNCS 0x989680 ;  /* 0x009896800000995d */ /* 0x010fea0003900000 */
[----:B------:R-:W4:Y:S02]  /*83e0*/  @!P1 SYNCS.PHASECHK.TRANS64 P1, [R11+URZ+0x30848], R21 ;  /* 0x030848150b0095a7 */ /* 0x000f24000802007f */
[----:B----4-:R-:W-:Y:S05]  /*83f0*/  @!P1 BRA `(.L_x_180) ;  /* 0xfffffffc00f09947 */ /* 0x010fea000383ffff */
[----:B------:R-:W-:Y:S05]  /*8400*/  BRA `(.L_x_212) ;  /* 0xffffffec00347947 */ /* 0x000fea000383ffff */
.L_x_182:
[----:B------:R-:W-:-:S07]  /*8410*/  SHF.L.U32 R4, R9, 0x1f, RZ ;  /* 0x0000001f09047819 */ /* 0x000fce00000006ff */
.L_x_213:
[----:B-1----:R1:W2:Y:S02]  /*8420*/  SYNCS.PHASECHK.TRANS64.TRYWAIT P1, [R11+URZ+0x30820], R4 ;  /* 0x030820040b0075a7 */ /* 0x0022a4000802017f */
[----:B--2---:R-:W-:Y:S05]  /*8430*/  @!P1 NANOSLEEP.SYNCS 0x989680 ;  /* 0x009896800000995d */ /* 0x004fea0003900000 */
[----:B------:R-:W2:Y:S02]  /*8440*/  @!P1 SYNCS.PHASECHK.TRANS64 P1, [R11+URZ+0x30820], R4 ;  /* 0x030820040b0095a7 */ /* 0x000ea4000802007f */
[----:B--2---:R-:W-:Y:S05]  /*8450*/  @!P1 BRA `(.L_x_213) ;  /* 0xfffffffc00f09947 */ /* 0x004fea000383ffff */
[----:B------:R-:W-:Y:S05]  /*8460*/  BRA `(.L_x_214) ;  /* 0xffffffec00bc7947 */ /* 0x000fea000383ffff */
.L_x_185:
[----:B---3--:R3:W4:Y:S02]  /*8470*/  SYNCS.PHASECHK.TRANS64.TRYWAIT P1, [R11+URZ+0x30840], R12 ;  /* 0x0308400c0b0075a7 */ /* 0x008724000802017f */
[----:B----4-:R-:W-:Y:S05]  /*8480*/  @!P1 NANOSLEEP.SYNCS 0x989680 ;  /* 0x009896800000995d */ /* 0x010fea0003900000 */
[----:B------:R-:W4:Y:S02]  /*8490*/  @!P1 SYNCS.PHASECHK.TRANS64 P1, [R11+URZ+0x30840], R12 ;  /* 0x0308400c0b0095a7 */ /* 0x000f24000802007f */
[----:B----4-:R-:W-:Y:S05]  /*84a0*/  @!P1 BRA `(.L_x_185) ;  /* 0xfffffffc00f09947 */ /* 0x010fea000383ffff */
[----:B------:R-:W-:Y:S05]  /*84b0*/  BRA `(.L_x_215) ;  /* 0xfffffff000487947 */ /* 0x000fea000383ffff */
.L_x_187:
[----:B-1----:R1:W2:Y:S02]  /*84c0*/  SYNCS.PHASECHK.TRANS64.TRYWAIT P1, [R11+URZ+0x30828], R12 ;  /* 0x0308280c0b0075a7 */ /* 0x0022a4000802017f */
[----:B--2---:R-:W-:Y:S05]  /*84d0*/  @!P1 NANOSLEEP.SYNCS 0x989680 ;  /* 0x009896800000995d */ /* 0x004fea0003900000 */
[----:B------:R-:W2:Y:S02]  /*84e0*/  @!P1 SYNCS.PHASECHK.TRANS64 P1, [R11+URZ+0x30828], R12 ;  /* 0x0308280c0b0095a7 */ /* 0x000ea4000802007f */
[----:B--2---:R-:W-:Y:S05]  /*84f0*/  @!P1 BRA `(.L_x_187) ;  /* 0xfffffffc00f09947 */ /* 0x004fea000383ffff */
[----:B------:R-:W-:Y:S05]  /*8500*/  BRA `(.L_x_216) ;  /* 0xfffffff000d07947 */ /* 0x000fea000383ffff */
.L_x_189:
[----:B-1----:R1:W2:Y:S02]  /*8510*/  SYNCS.PHASECHK.TRANS64.TRYWAIT P0, [R4+URZ+0x30840], R3 ;  /* 0x03084003040075a7 */ /* 0x0022a4000800017f */
[----:B--2---:R-:W-:Y:S05]  /*8520*/  @!P0 NANOSLEEP.SYNCS 0x989680 ;  /* 0x009896800000895d */ /* 0x004fea0003900000 */
[----:B------:R-:W2:Y:S02]  /*8530*/  @!P0 SYNCS.PHASECHK.TRANS64 P0, [R4+URZ+0x30840], R3 ;  /* 0x03084003040085a7 */ /* 0x000ea4000800007f */
[----:B--2---:R-:W-:Y:S05]  /*8540*/  @!P0 BRA `(.L_x_189) ;  /* 0xfffffffc00f08947 */ /* 0x004fea000383ffff */
[----:B------:R-:W-:Y:S05]  /*8550*/  BRA `(.L_x_217) ;  /* 0xfffffff400587947 */ /* 0x000fea000383ffff */
.L_x_191:
[----:B------:R-:W-:Y:S01]  /*8560*/  BSSY B0, `(.L_x_218) ;  /* 0x0000006000007945 */ /* 0x000fe20003800000 */
[----:B------:R-:W-:-:S07]  /*8570*/  IMAD.MOV.U32 R15, RZ, RZ, -0x1 ;  /* 0xffffffffff0f7424 */ /* 0x000fce00078e00ff */
[----:B------:R-:W-:Y:S05]  /*8580*/  WARPSYNC.COLLECTIVE R15, `(.L_x_219) ;  /* 0x000000000f0c7348 */ /* 0x000fea0003c00000 */
[----:B------:R-:W-:Y:S02]  /*8590*/  ELECT P6, UR62, PT ;  /* 0x00000000003e782f */ /* 0x000fe400038c0000 */
[----:B------:R-:W-:Y:S01]  /*85a0*/  MOV R14, UR62 ;  /* 0x0000003e000e7c02 */ /* 0x000fe20008000f00 */
[----:B------:R-:W-:Y:S10]  /*85b0*/  ENDCOLLECTIVE ;  /* 0x000000000000791b */ /* 0x000ff40003800000 */
.L_x_219:
[----:B------:R-:W-:Y:S05]  /*85c0*/  BSYNC B0 ;  /* 0x0000000000007941 */ /* 0x000fea0003800000 */
.L_x_218:
[----:B------:R-:W-:Y:S01]  /*85d0*/  PLOP3.LUT P0, PT, P6, PT, PT, 0x80, 0x0 ;  /* 0x000000000000781c */ /* 0x000fe2000370f070 */
[----:B------:R-:W-:-:S12]  /*85e0*/  BRA `(.L_x_220) ;  /* 0xfffffff800007947 */ /* 0x000fd8000383ffff */
.L_x_193:
[----:B-1----:R1:W2:Y:S02]  /*85f0*/  SYNCS.PHASECHK.TRANS64.TRYWAIT P1, [R6+URZ], R5 ;  /* 0x00000005060075a7 */ /* 0x0022a4000802017f */
[----:B--2---:R-:W-:Y:S05]  /*8600*/  @!P1 NANOSLEEP.SYNCS 0x989680 ;  /* 0x009896800000995d */ /* 0x004fea0003900000 */
[----:B------:R-:W2:Y:S02]  /*8610*/  @!P1 SYNCS.PHASECHK.TRANS64 P1, [R6+URZ], R5 ;  /* 0x00000005060095a7 */ /* 0x000ea4000802007f */
[----:B--2---:R-:W-:Y:S05]  /*8620*/  @!P1 BRA `(.L_x_193) ;  /* 0xfffffffc00f09947 */ /* 0x004fea000383ffff */
[----:B------:R-:W-:Y:S05]  /*8630*/  BRA `(.L_x_221) ;  /* 0xfffffff8003c7947 */ /* 0x000fea000383ffff */
.L_x_194:
[----:B--2---:R2:W3:Y:S02]  /*8640*/  SYNCS.PHASECHK.TRANS64.TRYWAIT P1, [R3+URZ], R2 ;  /* 0x00000002030075a7 */ /* 0x0044e4000802017f */
[----:B---3--:R-:W-:Y:S05]  /*8650*/  @!P1 NANOSLEEP.SYNCS 0x989680 ;  /* 0x009896800000995d */ /* 0x008fea0003900000 */
[----:B------:R-:W3:Y:S02]  /*8660*/  @!P1 SYNCS.PHASECHK.TRANS64 P1, [R3+URZ], R2 ;  /* 0x00000002030095a7 */ /* 0x000ee4000802007f */
[----:B---3--:R-:W-:Y:S05]  /*8670*/  @!P1 BRA `(.L_x_194) ;  /* 0xfffffffc00f09947 */ /* 0x008fea000383ffff */
[----:B------:R-:W-:Y:S05]  /*8680*/  BRA `(.L_x_222) ;  /* 0xfffffff800307947 */ /* 0x000fea000383ffff */
.L_x_196:
[----:B--2---:R2:W3:Y:S02]  /*8690*/  SYNCS.PHASECHK.TRANS64.TRYWAIT P0, [R0+URZ], R5 ;  /* 0x00000005000075a7 */ /* 0x0044e4000800017f */
[----:B---3--:R-:W-:Y:S05]  /*86a0*/  @!P0 NANOSLEEP.SYNCS 0x989680 ;  /* 0x009896800000895d */ /* 0x008fea0003900000 */
[----:B------:R-:W3:Y:S02]  /*86b0*/  @!P0 SYNCS.PHASECHK.TRANS64 P0, [R0+URZ], R5 ;  /* 0x00000005000085a7 */ /* 0x000ee4000800007f */
[----:B---3--:R-:W-:Y:S05]  /*86c0*/  @!P0 BRA `(.L_x_196) ;  /* 0xfffffffc00f08947 */ /* 0x008fea000383ffff */
[----:B------:R-:W-:Y:S05]  /*86d0*/  BRA `(.L_x_223) ;  /* 0xfffffff800347947 */ /* 0x000fea000383ffff */
.L_x_224:
        /* <DEDUP_REMOVED lines=10> */
.L_x_3654:


//--------------------- .text._ZN7cutlass13device_kernelIN5flash11enable_sm90INS1_16FlashAttnBwdSm90INS1_25CollectiveMainloopBwdSm90ILi2ELi2ELi2EN4cute5tupleIJNS5_1CILi1EEES8_S8_EEENS6_IJNS7_ILi64EEENS7_ILi128EEESB_EEENS_6half_tEfNS_4arch4Sm90ELb0ELb0ELb1ELb0ELb0ELb1ELb0ELb0ELi2ELi1ELi2ELi1ELb0EEENS1_24CollectiveEpilogueBwdGQAISC_fSF_Li256ELb0ELb0EEENS1_19SingleTileSchedulerILb0ELb0ELb0ELi128EEEEEEEEEvNT_6ParamsE --------------------------
	.section	.text._ZN7cutlass13device_kernelIN5flash11enable_sm90INS1_16FlashAttnBwdSm90INS1_25CollectiveMainloopBwdSm90ILi2ELi2ELi2EN4cute5tupleIJNS5_1CILi1EEES8_S8_EEENS6_IJNS7_ILi64EEENS7_ILi128EEESB_EEENS_6half_tEfNS_4arch4Sm90ELb0ELb0ELb1ELb0ELb0ELb1ELb0ELb0ELi2ELi1ELi2ELi1ELb0EEENS1_24CollectiveEpilogueBwdGQAISC_fSF_Li256ELb0ELb0EEENS1_19SingleTileSchedulerILb0ELb0ELb0ELi128EEEEEEEEEvNT_6ParamsE,"ax",@progbits
	.align	128
.text._ZN7cutlass13device_kernelIN5flash11enable_sm90INS1_16FlashAttnBwdSm90INS1_25CollectiveMainloopBwdSm90ILi2ELi2ELi2EN4cute5tupleIJNS5_1CILi1EEES8_S8_EEENS6_IJNS7_ILi64EEENS7_ILi128EEESB_EEENS_6half_tEfNS_4arch4Sm90ELb0ELb0ELb1ELb0ELb0ELb1ELb0ELb0ELi2ELi1ELi2ELi1ELb0EEENS1_24CollectiveEpilogueBwdGQAISC_fSF_Li256ELb0ELb0EEENS1_19SingleTileSchedulerILb0ELb0ELb0ELi128EEEEEEEEEvNT_6ParamsE:
        .type           _ZN7cutlass13device_kernelIN5flash11enable_sm90INS1_16FlashAttnBwdSm90INS1_25CollectiveMainloopBwdSm90ILi2ELi2ELi2EN4cute5tupleIJNS5_1CILi1EEES8_S8_EEENS6_IJNS7_ILi64EEENS7_ILi128EEESB_EEENS_6half_tEfNS_4arch4Sm90ELb0ELb0ELb1ELb0ELb0ELb1ELb0ELb0ELi2ELi1ELi2ELi1ELb0EEENS1_24CollectiveEpilogueBwdGQAISC_fSF_Li256ELb0ELb0EEENS1_19SingleTileSchedulerILb0ELb0ELb0ELi128EEEEEEEEEvNT_6ParamsE,@function
        .size           _ZN7cutlass13device_kernelIN5flash11enable_sm90INS1_16FlashAttnBwdSm90INS1_25CollectiveMainloopBwdSm90ILi2ELi2ELi2EN4cute5tupleIJNS5_1CILi1EEES8_S8_EEENS6_IJNS7_ILi64EEENS7_ILi128EEESB_EEENS_6half_tEfNS_4arch4Sm90ELb0ELb0ELb1ELb0ELb0ELb1ELb0ELb0ELi2ELi1ELi2ELi1ELb0EEENS1_24CollectiveEpilogueBwdGQAISC_fSF_Li256ELb0ELb0EEENS1_19SingleTileSchedulerILb0ELb0ELb0ELi128EEEEEEEEEvNT_6ParamsE,(.L_x_3655 - _ZN7cutlass13device_kernelIN5flash11enable_sm90INS1_16FlashAttnBwdSm90INS1_25CollectiveMainloopBwdSm90ILi2ELi2ELi2EN4cute5tupleIJNS5_1CILi1EEES8_S8_EEENS6_IJNS7_ILi64EEENS7_ILi128EEESB_EEENS_6half_tEfNS_4arch4Sm90ELb0ELb0ELb1ELb0ELb0ELb1ELb0ELb0ELi2ELi1ELi2ELi1ELb0EEENS1_24CollectiveEpilogueBwdGQAISC_fSF_Li256ELb0ELb0EEENS1_19SingleTileSchedulerILb0ELb0ELb0ELi128EEEEEEEEEvNT_6ParamsE)
        .other          _ZN7cutlass13device_kernelIN5flash11enable_sm90INS1_16FlashAttnBwdSm90INS1_25CollectiveMainloopBwdSm90ILi2ELi2ELi2EN4cute5tupleIJNS5_1CILi1EEES8_S8_EEENS6_IJNS7_ILi64EEENS7_ILi128EEESB_EEENS_6half_tEfNS_4arch4Sm90ELb0ELb0ELb1ELb0ELb0ELb1ELb0ELb0ELi2ELi1ELi2ELi1ELb0EEENS1_24CollectiveEpilogueBwdGQAISC_fSF_Li256ELb0ELb0EEENS1_19SingleTileSchedulerILb0ELb0ELb0ELi128EEEEEEEEEvNT_6ParamsE,@"STO_CUDA_ENTRY STV_DEFAULT"
_ZN7cutlass13device_kernelIN5flash11enable_sm90INS1_16FlashAttnBwdSm90INS1_25CollectiveMainloopBwdSm90ILi2ELi2ELi2EN4cute5tupleIJNS5_1CILi1EEES8_S8_EEENS6_IJNS7_ILi64EEENS7_ILi128EEESB_EEENS_6half_tEfNS_4arch4Sm90ELb0ELb0ELb1ELb0ELb0ELb1ELb0ELb0ELi2ELi1ELi2ELi1ELb0EEENS1_24CollectiveEpilogueBwdGQAISC_fSF_Li256ELb0ELb0EEENS1_19SingleTileSchedulerILb0ELb0ELb0ELi128EEEEEEEEEvNT_6ParamsE:
        /* <DEDUP_REMOVED lines=13> */
[----:B------:R-:W-:-:S02]  /*00d0*/  UIADD3.X UR7, URZ, UR5, URZ, UP0, !UPT ;  /* 0x000000053f077290 */ /* 0x000fc400087fe43f */
[----:B------:R-:W-:Y:S02]  /*00e0*/  UIADD3.X UR9, URZ, UR5, URZ, UP1, !UPT ;  /* 0x000000053f097290 */ /* 0x000fe40008ffe43f */
[----:B------:R-:W-:Y:S02]  /*00f0*/  UIADD3.X UR11, URZ, UR5, URZ, UP2, !UPT ;  /* 0x000000053f0b7290 */ /* 0x000fe400097fe43f */
[----:B------:R-:W-:-:S03]  /*0100*/  UIADD3.X UR5, URZ, UR5, URZ, UP3, !UPT ;  /* 0x000000053f057290 */ /* 0x000fc60009ffe43f */
[----:B------:R1:W-:Y:S02]  /*0110*/  UTMACCTL.PF [UR6] ;  /* 0x00000000060079b9 */ /* 0x0003e40008040000 */
[----:B------:R1:W-:Y:S02]  /*0120*/  UTMACCTL.PF [UR8] ;  /* 0x00000000080079b9 */ /* 0x0003e40008040000 */
[----:B------:R1:W-:Y:S02]  /*0130*/  UTMACCTL.PF [UR10] ;  /* 0x000000000a0079b9 */ /* 0x0003e40008040000 */
[----:B------:R1:W-:Y:S02]  /*0140*/  UTMACCTL.PF [UR4] ;  /* 0x00000000040079b9 */ /* 0x0003e40008040000 */
[----:B-1----:R-:W-:Y:S01]  /*0150*/  NOP ;  /* 0x0000000000007918 */ /* 0x002fe20000000000 */
.L_x_226:
[----:B------:R-:W-:Y:S05]  /*0160*/  BSYNC B0 ;  /* 0x0000000000007941 */ /* 0x000fea0003800000 */
.L_x_225:
        /* <DEDUP_REMOVED lines=34> */
.L_x_227:
        /* <DEDUP_REMOVED lines=22> */
.L_x_228:
[----:B------:R-:W-:Y:S01]  /*04f0*/  ISETP.NE.AND P0, PT, R2, RZ, PT ;  /* 0x000000ff0200720c */ /* 0x000fe20003f05270 */
[----:B------:R-:W-:Y:S01]  /*0500*/  IMAD.MOV.U32 R17, RZ, RZ, 0x1 ;  /* 0x00000001ff117424 */ /* 0x000fe200078e00ff */
[----:B------:R-:W-:Y:S01]  /*0510*/  NOP ;  /* 0x0000000000007918 */ /* 0x000fe20000000000 */
[----:B------:R-:W-:Y:S03]  /*0520*/  BSSY B6, `(.L_x_229) ;  /* 0x00006ff000067945 */ /* 0x000fe60003800000 */
[----:B------:R-:W-:Y:S01]  /*0530*/  SEL R17, R17, 0x2, !P0 ;  /* 0x0000000211117807 */ /* 0x000fe20004000000 */
[----:B-12-45:R-:W-:Y:S06]  /*0540*/  BAR.SYNC.DEFER_BLOCKING 0x0 ;  /* 0x0000000000007b1d */ /* 0x036fec0000010000 */
[----:B------:R-:W-:Y:S05]  /*0550*/  @!P0 BRA `(.L_x_230) ;  /* 0x0000004400d08947 */ /* 0x000fea0003800000 */
.L_x_231:
        /* <DEDUP_REMOVED lines=13> */
[----:B----4-:R-:W-:Y:S05]  /*0630*/  @!P0 BRA `(.L_x_232) ;  /* 0x0000006c00b48947 */ /* 0x010fea0003800000 */
        /* <DEDUP_REMOVED lines=19> */
.L_x_234:
        /* <DEDUP_REMOVED lines=15> */
.L_x_233:
        /* <DEDUP_REMOVED lines=22> */
.L_x_236:
        /* <DEDUP_REMOVED lines=15> */
.L_x_235:
        /* <DEDUP_REMOVED lines=8> */
.L_x_306:
[----:B------:R-:W-:Y:S01]  /*0b30*/  SHF.L.U32 R11, RZ, 0x1f, RZ ;  /* 0x0000001fff0b7819 */ /* 0x000fe200000006ff */
[----:B------:R-:W-:Y:S01]  /*0b40*/  IMAD.SHL.U32 R4, R0, 0x40, RZ ;  /* 0x0000004000047824 */ /* 0x000fe200078e00ff */
[-C--:B------:R-:W-:Y:S01]  /*0b50*/  LEA.HI R5, R3, R0.reuse, RZ, 0x5 ;  /* 0x0000000003057211 */ /* 0x080fe200078f28ff */
[----:B------:R-:W-:Y:S01]  /*0b60*/  IMAD.SHL.U32 R10, R13, 0x1000, RZ ;  /* 0x000010000d0a7824 */ /* 0x000fe200078e00ff */
[----:B------:R-:W3:Y:S01]  /*0b70*/  SYNCS.PHASECHK.TRANS64.TRYWAIT P0, [R16+URZ+0x30800], R11 ;  /* 0x0308000b100075a7 */ /* 0x000ee2000800017f */
[----:B------:R-:W-:Y:S02]  /*0b80*/  LEA.HI R6, R3, R0, RZ, 0x4 ;  /* 0x0000000003067211 */ /* 0x000fe400078f20ff */
[----:B------:R-:W-:Y:S02]  /*0b90*/  SHF.R.S32.HI R5, RZ, 0x5, R5 ;  /* 0x00000005ff057819 */ /* 0x000fe40000011405 */
[----:B------:R-:W-:Y:S02]  /*0ba0*/  SHF.R.S32.HI R9, RZ, 0x4, R6 ;  /* 0x00000004ff097819 */ /* 0x000fe40000011406 */
[----:B------:R-:W-:Y:S01]  /*0bb0*/  LOP3.LUT R4, R4, 0x1c0, RZ, 0xc0, !PT ;  /* 0x000001c004047812 */ /* 0x000fe200078ec0ff */
[----:B------:R-:W-:Y:S01]  /*0bc0*/  IMAD.SHL.U32 R5, R5, 0x10, RZ ;  /* 0x0000001005057824 */ /* 0x000fe200078e00ff */
[----:B------:R-:W-:-:S02]  /*0bd0*/  LEA.HI R7, R6, R9, RZ, 0x1 ;  /* 0x0000000906077211 */ /* 0x000fc400078f08ff */
[----:B------:R-:W-:Y:S02]  /*0be0*/  LEA.HI R6, R3, R0, RZ, 0x3 ;  /* 0x0000000003067211 */ /* 0x000fe400078f18ff */
[----:B------:R-:W-:Y:S02]  /*0bf0*/  LOP3.LUT R5, R4, 0x30, R5, 0xf8, !PT ;  /* 0x0000003004057812 */ /* 0x000fe400078ef805 */
[----:B------:R-:W-:Y:S02]  /*0c00*/  LOP3.LUT R8, R7, 0x7ffffe, RZ, 0xc0, !PT ;  /* 0x007ffffe07087812 */ /* 0x000fe400078ec0ff */
[----:B--2---:R-:W-:Y:S02]  /*0c10*/  LEA.HI R3, R14, R14, RZ, 0x1 ;  /* 0x0000000e0e037211 */ /* 0x004fe400078f08ff */
[----:B------:R-:W-:Y:S01]  /*0c20*/  LOP3.LUT R7, R5, 0x8, R6, 0xf8, !PT ;  /* 0x0000000805077812 */ /* 0x000fe200078ef806 */
[----:B------:R-:W-:Y:S01]  /*0c30*/  IMAD.IADD R9, R9, 0x1, -R8 ;  /* 0x0000000109097824 */ /* 0x000fe200078e0a08 */
[----:B------:R-:W-:-:S02]  /*0c40*/  LOP3.LUT R5, R2, 0xffffff80, RZ, 0xc0, !PT ;  /* 0xffffff8002057812 */ /* 0x000fc400078ec0ff */
[----:B------:R-:W-:Y:S01]  /*0c50*/  LOP3.LUT R3, R3, 0xfffffffe, RZ, 0xc0, !PT ;  /* 0xfffffffe03037812 */ /* 0x000fe200078ec0ff */
[----:B------:R-:W-:Y:S01]  /*0c60*/  IMAD R9, R9, 0x200, R10 ;  /* 0x0000020009097824 */ /* 0x000fe200078e020a */
[----:B------:R-:W-:Y:S01]  /*0c70*/  SHF.R.U32.HI R4, RZ, 0x3, R4 ;  /* 0x00000003ff047819 */ /* 0x000fe20000011604 */
[----:B------:R-:W-:Y:S02]  /*0c80*/  IMAD.IADD R5, R0, 0x1, -R5 ;  /* 0x0000000100057824 */ /* 0x000fe400078e0a05 */
[----:B------:R-:W-:Y:S01]  /*0c90*/  IMAD.IADD R8, R14, 0x1, -R3 ;  /* 0x000000010e087824 */ /* 0x000fe200078e0a03 */
[----:B------:R-:W-:Y:S01]  /*0ca0*/  LOP3.LUT R4, R7, R4, RZ, 0x3c, !PT ;  /* 0x0000000407047212 */ /* 0x000fe200078e3cff */
[----:B---3--:R-:W-:Y:S06]  /*0cb0*/  @P0 BRA `(.L_x_238) ;  /* 0x0000000000080947 */ /* 0x008fec0003800000 */
[----:B------:R-:W2:Y:S02]  /*0cc0*/  SYNCS.PHASECHK.TRANS64.TRYWAIT P0, [R16+URZ+0x30800], R11 ;  /* 0x0308000b100075a7 */ /* 0x000ea4000800017f */
[----:B--2---:R-:W-:Y:S05]  /*0cd0*/  @!P0 BRA `(.L_x_239) ;  /* 0x0000006800308947 */ /* 0x004fea0003800000 */
.L_x_238:
[----:B------:R-:W3:Y:S01]  /*0ce0*/  LDC R6, c[0x0][0x280] ;  /* 0x0000a000ff067b82 */ /* 0x000ee20000000800 */
[----:B------:R-:W-:Y:S01]  /*0cf0*/  SHF.R.S32.HI R0, RZ, 0x1f, R5 ;  /* 0x0000001fff007819 */ /* 0x000fe20000011405 */
[----:B------:R-:W-:Y:S01]  /*0d00*/  IMAD.IADD R12, R4, 0x1, R9 ;  /* 0x00000001040c7824 */ /* 0x000fe200078e0209 */
[----:B------:R-:W-:Y:S02]  /*0d10*/  CS2R R24, SRZ ;  /* 0x0000000000187805 */ /* 0x000fe4000001ff00 */
[----:B------:R-:W-:Y:S02]  /*0d20*/  CS2R R88, SRZ ;  /* 0x0000000000587805 */ /* 0x000fe4000001ff00 */
[----:B------:R-:W-:Y:S02]  /*0d30*/  LEA.HI R2, R0, R5, RZ, 0x2 ;  /* 0x0000000500027211 */ /* 0x000fe400078f10ff */
[----:B------:R-:W-:Y:S02]  /*0d40*/  CS2R R90, SRZ ;  /* 0x00000000005a7805 */ /* 0x000fe4000001ff00 */
[----:B------:R-:W-:-:S02]  /*0d50*/  CS2R R92, SRZ ;  /* 0x00000000005c7805 */ /* 0x000fc4000001ff00 */
[----:B------:R-:W-:Y:S02]  /*0d60*/  CS2R R94, SRZ ;  /* 0x00000000005e7805 */ /* 0x000fe4000001ff00 */
[----:B------:R-:W-:Y:S02]  /*0d70*/  LOP3.LUT R228, R2, 0x7ffffffc, RZ, 0xc0, !PT ;  /* 0x7ffffffc02e47812 */ /* 0x000fe400078ec0ff */
        /* <DEDUP_REMOVED lines=59> */
[----:B------:R-:W-:Y:S01]  /*1130*/  CS2R R86, SRZ ;  /* 0x0000000000567805 */ /* 0x000fe2000001ff00 */
[C---:B------:R-:W-:Y:S02]  /*1140*/  IMAD.SHL.U32 R9, R5.reuse, 0x4, RZ ;  /* 0x0000000405097824 */ /* 0x040fe400078e00ff */
[----:B------:R-:W-:Y:S01]  /*1150*/  IMAD.IADD R228, R5, 0x1, -R228 ;  /* 0x0000000105e47824 */ /* 0x000fe200078e0ae4 */
[----:B------:R-:W-:Y:S06]  /*1160*/  @!P0 BRA `(.L_x_240) ;  /* 0x0000002c00ac8947 */ /* 0x000fec0003800000 */
[----:B------:R-:W3:Y:S01]  /*1170*/  S2R R4, SR_CTAID.X ;  /* 0x0000000000047919 */ /* 0x000ee20000002500 */
[----:B------:R-:W3:Y:S01]  /*1180*/  LDC R7, c[0x0][0x290] ;  /* 0x0000a400ff077b82 */ /* 0x000ee20000000800 */
[----:B------:R-:W-:Y:S02]  /*1190*/  LEA.HI R5, R0, R5, RZ, 0x5 ;  /* 0x0000000500057211 */ /* 0x000fe400078f28ff */
[----:B------:R-:W-:Y:S02]  /*11a0*/  CS2R R150, SRZ ;  /* 0x0000000000967805 */ /* 0x000fe4000001ff00 */
[----:B------:R-:W-:Y:S02]  /*11b0*/  SHF.R.S32.HI R0, RZ, 0x2, R2 ;  /* 0x00000002ff007819 */ /* 0x000fe40000011402 */
[----:B------:R-:W-:Y:S02]  /*11c0*/  CS2R R148, SRZ ;  /* 0x0000000000947805 */ /* 0x000fe4000001ff00 */
[----:B------:R-:W-:-:S02]  /*11d0*/  SHF.R.S32.HI R5, RZ, 0x5, R5 ;  /* 0x00000005ff057819 */ /* 0x000fc40000011405 */
[----:B------:R-:W-:Y:S02]  /*11e0*/  CS2R R146, SRZ ;  /* 0x0000000000927805 */ /* 0x000fe4000001ff00 */
[----:B------:R-:W-:Y:S02]  /*11f0*/  SHF.R.S32.HI R3, RZ, 0x1f, R2 ;  /* 0x0000001fff037819 */ /* 0x000fe40000011402 */
[----:B------:R-:W-:Y:S02]  /*1200*/  CS2R R144, SRZ ;  /* 0x0000000000907805 */ /* 0x000fe4000001ff00 */
[----:B------:R-:W-:Y:S02]  /*1210*/  LEA.HI R2, R13, R13, RZ, 0x1 ;  /* 0x0000000d0d027211 */ /* 0x000fe400078f08ff */
[----:B------:R-:W-:Y:S02]  /*1220*/  CS2R R142, SRZ ;  /* 0x00000000008e7805 */ /* 0x000fe4000001ff00 */
[----:B------:R-:W-:-:S02]  /*1230*/  LEA.HI R3, R3, R0, RZ, 0x3 ;  /* 0x0000000003037211 */ /* 0x000fc400078f18ff */
[----:B------:R-:W-:Y:S02]  /*1240*/  CS2R R140, SRZ ;  /* 0x00000000008c7805 */ /* 0x000fe4000001ff00 */
[----:B------:R-:W-:Y:S02]  /*1250*/  LOP3.LUT R2, R2, 0xfffffffe, RZ, 0xc0, !PT ;  /* 0xfffffffe02027812 */ /* 0x000fe400078ec0ff */
[----:B------:R-:W-:Y:S02]  /*1260*/  CS2R R138, SRZ ;  /* 0x00000000008a7805 */ /* 0x000fe4000001ff00 */
[----:B------:R-:W-:Y:S02]  /*1270*/  LOP3.LUT R3, R3, 0xfffffff8, RZ, 0xc0, !PT ;  /* 0xfffffff803037812 */ /* 0x000fe400078ec0ff */
[----:B------:R-:W-:Y:S02]  /*1280*/  CS2R R136, SRZ ;  /* 0x0000000000887805 */ /* 0x000fe4000001ff00 */
[----:B------:R-:W-:Y:S01]  /*1290*/  CS2R R134, SRZ ;  /* 0x0000000000867805 */ /* 0x000fe2000001ff00 */
[----:B------:R-:W-:Y:S01]  /*12a0*/  IMAD.IADD R2, R13, 0x1, -R2 ;  /* 0x000000010d027824 */ /* 0x000fe200078e0a02 */
        /* <DEDUP_REMOVED lines=11> */
[----:B------:R-:W-:Y:S01]  /*1360*/  CS2R R110, SRZ ;  /* 0x00000000006e7805 */ /* 0x000fe2000001ff00 */
[----:B---3--:R-:W-:Y:S01]  /*1370*/  IMAD R4, R4, -0x80, R7 ;  /* 0xffffff8004047824 */ /* 0x008fe200078e0207 */
[----:B------:R-:W-:-:S02]  /*1380*/  LOP3.LUT R7, R17, 0x1, RZ, 0xfc, !PT ;  /* 0x0000000111077812 */ /* 0x000fc400078efcff */
[----:B------:R-:W-:Y:S02]  /*1390*/  CS2R R108, SRZ ;  /* 0x00000000006c7805 */ /* 0x000fe4000001ff00 */
[----:B------:R-:W-:Y:S01]  /*13a0*/  CS2R R106, SRZ ;  /* 0x00000000006a7805 */ /* 0x000fe2000001ff00 */
[----:B------:R-:W-:Y:S01]  /*13b0*/  IMAD R4, R5, -0x10, R4 ;  /* 0xfffffff005047824 */ /* 0x000fe200078e0204 */
[----:B------:R-:W-:Y:S01]  /*13c0*/  CS2R R104, SRZ ;  /* 0x0000000000687805 */ /* 0x000fe2000001ff00 */
[----:B------:R-:W-:Y:S01]  /*13d0*/  VIADD R5, R6, 0x3f ;  /* 0x0000003f06057836 */ /* 0x000fe20000000000 */
[----:B------:R-:W-:Y:S02]  /*13e0*/  CS2R R102, SRZ ;  /* 0x0000000000667805 */ /* 0x000fe4000001ff00 */
[----:B------:R-:W-:Y:S02]  /*13f0*/  CS2R R100, SRZ ;  /* 0x0000000000647805 */ /* 0x000fe4000001ff00 */
[----:B------:R-:W-:-:S02]  /*1400*/  IADD3 R3, R4, R3, -R0 ;  /* 0x0000000304037210 */ /* 0x000fc40007ffe800 */
[----:B------:R-:W-:Y:S02]  /*1410*/  CS2R R98, SRZ ;  /* 0x0000000000627805 */ /* 0x000fe4000001ff00 */
[----:B------:R-:W-:Y:S02]  /*1420*/  SHF.R.S32.HI R6, RZ, 0x1f, R5 ;  /* 0x0000001fff067819 */ /* 0x000fe40000011405 */
[----:B------:R-:W-:Y:S02]  /*1430*/  CS2R R96, SRZ ;  /* 0x0000000000607805 */ /* 0x000fe4000001ff00 */
[----:B------:R-:W-:Y:S02]  /*1440*/  CS2R R94, SRZ ;  /* 0x00000000005e7805 */ /* 0x000fe4000001ff00 */
[----:B------:R-:W-:Y:S02]  /*1450*/  CS2R R92, SRZ ;  /* 0x00000000005c7805 */ /* 0x000fe4000001ff00 */
[----:B--2---:R-:W-:Y:S01]  /*1460*/  LEA.HI R11, R6, R5, RZ, 0x6 ;  /* 0x00000005060b7211 */ /* 0x004fe200078f30ff */
[----:B------:R-:W-:Y:S01]  /*1470*/  IMAD R6, R2, -0x40, R3 ;  /* 0xffffffc002067824 */ /* 0x000fe200078e0203 */
[----:B------:R-:W-:Y:S01]  /*1480*/  CS2R R4, SRZ ;  /* 0x0000000000047805 */ /* 0x000fe2000001ff00 */
[----:B------:R-:W-:Y:S01]  /*1490*/  IMAD.MOV.U32 R3, RZ, RZ, RZ ;  /* 0x000000ffff037224 */ /* 0x000fe200078e00ff */
        /* <DEDUP_REMOVED lines=34> */
[----:B------:R-:W-:-:S07]  /*16c0*/  SHF.R.S32.HI R11, RZ, 0x6, R11 ;  /* 0x00000006ff0b7819 */ /* 0x000fce000001140b */
.L_x_251:
[----:B------:R-:W-:-:S13]  /*16d0*/  ISETP.NE.AND P0, PT, R7, 0x3, PT ;  /* 0x000000030700780c */ /* 0x000fda0003f05270 */
[----:B---3--:R-:W-:Y:S05]  /*16e0*/  @!P0 BRA `(.L_x_241) ;  /* 0x0000000000048947 */ /* 0x008fea0003800000 */
[----:B------:R-:W-:Y:S01]  /*16f0*/  BPT.TRAP 0x1 ;  /* 0x000000040000795c */ /* 0x000fe20000300000 */
.L_x_241:
[----:B------:R-:W-:Y:S01]  /*1700*/  IMAD R2, R3, 0x8, R16 ;  /* 0x0000000803027824 */ /* 0x000fe200078e0210 */
[----:B------:R-:W-:-:S04]  /*1710*/  SHF.L.U32 R153, R4, 0x1f, RZ ;  /* 0x0000001f04997819 */ /* 0x000fc800000006ff */
[----:B------:R2:W3:Y:S01]  /*1720*/  SYNCS.PHASECHK.TRANS64.TRYWAIT P1, [R2+URZ+0x30810], R153 ;  /* 0x03081099020075a7 */ /* 0x0004e2000802017f */
[----:B------:R-:W-:Y:S05]  /*1730*/  @!P0 BRA `(.L_x_242) ;  /* 0x0000000000048947 */ /* 0x000fea0003800000 */
[----:B------:R-:W-:Y:S01]  /*1740*/  BPT.TRAP 0x1 ;  /* 0x000000040000795c */ /* 0x000fe20000300000 */
.L_x_242:
[----:B---3--:R-:W-:Y:S05]  /*1750*/  @P1 BRA `(.L_x_243) ;  /* 0x0000000000081947 */ /* 0x008fea0003800000 */
[----:B------:R-:W3:Y:S02]  /*1760*/  SYNCS.PHASECHK.TRANS64.TRYWAIT P1, [R2+URZ+0x30810], R153 ;  /* 0x03081099020075a7 */ /* 0x000ee4000802017f */
[----:B---3--:R-:W-:Y:S05]  /*1770*/  @!P1 BRA `(.L_x_244) ;  /* 0x0000005c009c9947 */ /* 0x008fea0003800000 */
.L_x_243:
[----:B------:R-:W-:Y:S05]  /*1780*/  WARPSYNC.ALL ;  /* 0x0000000000007948 */ /* 0x000fea0003800000 */
[----:B------:R-:W-:Y:S01]  /*1790*/  VIADD R0, R16, 0x18000 ;  /* 0x0001800010007836 */ /* 0x000fe20000000000 */
[----:B------:R-:W-:Y:S01]  /*17a0*/  WARPGROUP.ARRIVE ;  /* 0x00000000000079c5 */ /* 0x000fe20000000000 */
[----:B-1----:R-:W-:Y:S01]  /*17b0*/  IMAD R13, R8, 0x2000, R16 ;  /* 0x00002000080d7824 */ /* 0x002fe200078e0210 */
[----:B------:R-:W-:Y:S01]  /*17c0*/  UMOV UR5, 0x40000040 ;  /* 0x4000004000057882 */ /* 0x000fe20000000000 */
[----:B------:R-:W-:Y:S01]  /*17d0*/  UMOV UR7, 0x40000040 ;  /* 0x4000004000077882 */ /* 0x000fe20000000000 */
[----:B------:R-:W-:-:S02]  /*17e0*/  SHF.R.U32.HI R0, RZ, 0x4, R0 ;  /* 0x00000004ff007819 */ /* 0x000fc40000011600 */
[----:B------:R-:W-:Y:S01]  /*17f0*/  R2UR UR9, R13 ;  /* 0x000000000d0972ca */ /* 0x000fe200000e0000 */
[----:B------:R-:W-:Y:S01]  /*1800*/  IMAD R13, R3, 0x20, R228 ;  /* 0x00000020030d7824 */ /* 0x000fe200078e02e4 */
[----:B------:R-:W-:-:S03]  /*1810*/  LOP3.LUT R0, R0, 0x3fff, RZ, 0xc0, !PT ;  /* 0x00003fff00007812 */ /* 0x000fc600078ec0ff */
[----:B------:R-:W-:Y:S01]  /*1820*/  IMAD.SHL.U32 R13, R13, 0x2, RZ ;  /* 0x000000020d0d7824 */ /* 0x000fe200078e00ff */
[----:B------:R-:W-:-:S03]  /*1830*/  LOP3.LUT R14, R0, 0x10000, RZ, 0xfc, !PT ;  /* 0x00010000000e7812 */ /* 0x000fc600078efcff */
[----:B------:R-:W-:Y:S02]  /*1840*/  IMAD R13, R13, 0x4, R16 ;  /* 0x000000040d0d7824 */ /* 0x000fe400078e0210 */
[----:B------:R-:W-:Y:S02]  /*1850*/  IMAD R14, R3, 0x400, R14 ;  /* 0x00000400030e7824 */ /* 0x000fe400078e020e */
[----:B------:R-:W-:-:S03]  /*1860*/  USHF.R.U32.HI UR4, URZ, 0x4, UR9 ;  /* 0x000000043f047899 */ /* 0x000fc60008011609 */
[----:B------:R-:W-:Y:S01]  /*1870*/  R2UR UR8, R14 ;  /* 0x000000000e0872ca */ /* 0x000fe200000e0000 */
[----:B------:R-:W-:-:S04]  /*1880*/  ULOP3.LUT UR4, UR4, 0x3fff, URZ, 0xc0, !UPT ;  /* 0x00003fff04047892 */ /* 0x000fc8000f8ec03f */
[----:B------:R-:W-:-:S07]  /*1890*/  ULOP3.LUT UR10, UR4, 0x10000, URZ, 0xfc, !UPT ;  /* 0x00010000040a7892 */ /* 0x000fce000f8efc3f */
[----:B------:R-:W-:Y:S01]  /*18a0*/  UMOV UR4, UR10 ;  /* 0x0000000a00047c82 */ /* 0x000fe20008000000 */
[----:B------:R-:W-:Y:S02]  /*18b0*/  UMOV UR6, UR8 ;  /* 0x0000000800067c82 */ /* 0x000fe40008000000 */
[----:B------:R-:W-:Y:S01]  /*18c0*/  HGMMA.64x64x16.F32 R184, gdesc[UR4], RZ, !UPT, gsb0 ;  /* 0x00e0000004b879f0 */ /* 0x000fe2000c0008ff */
        /* <DEDUP_REMOVED lines=60> */
.L_x_245:
[----:B------:R1:W1:Y:S01]  /*1c90*/  SYNCS.PHASECHK.TRANS64.TRYWAIT P1, [R2+URZ+0x30830], R153 ;  /* 0x03083099020075a7 */ /* 0x000262000802017f */
[----:B------:R-:W-:Y:S05]  /*1ca0*/  @!P0 BRA `(.L_x_246) ;  /* 0x0000000000048947 */ /* 0x000fea0003800000 */
[----:B------:R-:W-:Y:S01]  /*1cb0*/  BPT.TRAP 0x1 ;  /* 0x000000040000795c */ /* 0x000fe20000300000 */
.L_x_246:
[----:B------:R-:W-:-:S05]  /*1cc0*/  VIADD R17, R16, 0x20000 ;  /* 0x0002000010117836 */ /* 0x000fca0000000000 */
[----:B------:R-:W-:-:S04]  /*1cd0*/  SHF.R.U32.HI R17, RZ, 0x4, R17 ;  /* 0x00000004ff117819 */ /* 0x000fc80000011611 */
[----:B------:R-:W-:-:S04]  /*1ce0*/  LOP3.LUT R17, R17, 0x3fff, RZ, 0xc0, !PT ;  /* 0x00003fff11117812 */ /* 0x000fc800078ec0ff */
[----:B------:R-:W-:Y:S01]  /*1cf0*/  LOP3.LUT R152, R17, 0x10000, RZ, 0xfc, !PT ;  /* 0x0001000011987812 */ /* 0x000fe200078efcff */
[----:B-1----:R-:W-:Y:S06]  /*1d00*/  @P1 BRA `(.L_x_247) ;  /* 0x0000000000081947 */ /* 0x002fec0003800000 */
[----:B------:R-:W1:Y:S02]  /*1d10*/  SYNCS.PHASECHK.TRANS64.TRYWAIT P1, [R2+URZ+0x30830], R153 ;  /* 0x03083099020075a7 */ /* 0x000e64000802017f */
[----:B-1----:R-:W-:Y:S05]  /*1d20*/  @!P1 BRA `(.L_x_248) ;  /* 0x0000005800449947 */ /* 0x002fea0003800000 */
.L_x_247:
[----:B------:R-:W-:Y:S01]  /*1d30*/  UIADD3 UR9, UR9, 0x8000, URZ ;  /* 0x0000800009097890 */ /* 0x000fe2000fffe03f */
[----:B------:R-:W-:Y:S01]  /*1d40*/  IMAD R152, R3, 0x400, R152 ;  /* 0x0000040003987824 */ /* 0x000fe200078e0298 */
[----:B------:R-:W-:Y:S01]  /*1d50*/  UMOV UR7, 0x40000040 ;  /* 0x4000004000077882 */ /* 0x000fe20000000000 */
[----:B------:R-:W-:Y:S01]  /*1d60*/  UMOV UR5, 0x40000040 ;  /* 0x4000004000057882 */ /* 0x000fe20000000000 */
[----:B------:R-:W-:Y:S01]  /*1d70*/  USHF.R.U32.HI UR9, URZ, 0x4, UR9 ;  /* 0x000000043f097899 */ /* 0x000fe20008011609 */
[----:B------:R-:W-:Y:S01]  /*1d80*/  ISETP.GT.AND P1, PT, R6, 0x8, PT ;  /* 0x000000080600780c */ /* 0x000fe20003f24270 */
[----:B------:R-:W-:Y:S01]  /*1d90*/  ULDC UR10, c[0x0][0x75c] ;  /* 0x0001d700000a7ab9 */ /* 0x000fe20000000800 */
[----:B------:R-:W-:Y:S01]  /*1da0*/  R2UR UR8, R152 ;  /* 0x00000000980872ca */ /* 0x000fe200000e0000 */
[----:B------:R-:W-:Y:S01]  /*1db0*/  ULOP3.LUT UR9, UR9, 0x3fff, URZ, 0xc0, !UPT ;  /* 0x00003fff09097892 */ /* 0x000fe2000f8ec03f */
[----:B--23--:R-:W-:Y:S01]  /*1dc0*/  WARPGROUP.ARRIVE ;  /* 0x00000000000079c5 */ /* 0x00cfe20000000000 */
[----:B------:R-:W-:Y:S01]  /*1dd0*/  FMUL.FTZ R224, R188, UR10 ;  /* 0x0000000abce07c20 */ /* 0x000fe20008410000 */
[----:B------:R-:W-:Y:S01]  /*1de0*/  FMUL.FTZ R225, R189, UR10 ;  /* 0x0000000abde17c20 */ /* 0x000fe20008410000 */
[----:B------:R-:W-:Y:S01]  /*1df0*/  ULOP3.LUT UR9, UR9, 0x10000, URZ, 0xfc, !UPT ;  /* 0x0001000009097892 */ /* 0x000fe2000f8efc3f */
[----:B------:R-:W-:Y:S01]  /*1e00*/  FMUL.FTZ R186, R186, UR10 ;  /* 0x0000000ababa7c20 */ /* 0x000fe20008410000 */
[----:B------:R-:W-:Y:S01]  /*1e10*/  FMUL.FTZ R184, R184, UR10 ;  /* 0x0000000ab8b87c20 */ /* 0x000fe20008410000 */
[----:B------:R-:W-:Y:S01]  /*1e20*/  FMUL.FTZ R185, R185, UR10 ;  /* 0x0000000ab9b97c20 */ /* 0x000fe20008410000 */
[----:B------:R-:W-:Y:S01]  /*1e30*/  FMUL.FTZ R226, R200, UR10 ;  /* 0x0000000ac8e27c20 */ /* 0x000fe20008410000 */
[----:B------:R-:W-:Y:S01]  /*1e40*/  LOP3.LUT R200, R17, 0x2000000, RZ, 0xfc, !PT ;  /* 0x0200000011c87812 */ /* 0x000fe200078efcff */
[----:B------:R-:W-:Y:S01]  /*1e50*/  FMUL.FTZ R187, R187, UR10 ;  /* 0x0000000abbbb7c20 */ /* 0x000fe20008410000 */
[----:B------:R-:W-:Y:S01]  /*1e60*/  UMOV UR4, UR9 ;  /* 0x0000000900047c82 */ /* 0x000fe20008000000 */
[----:B------:R-:W-:Y:S01]  /*1e70*/  UMOV UR6, UR8 ;  /* 0x0000000800067c82 */ /* 0x000fe20008000000 */
[----:B------:R-:W1:Y:S01]  /*1e80*/  MUFU.TANH R186, R186 ;  /* 0x000000ba00ba7308 */ /* 0x000e620000002400 */
[----:B------:R-:W-:Y:S01]  /*1e90*/  HGMMA.64x64x16.F32 R152, gdesc[UR4], RZ, !UPT, gsb0 ;  /* 0x00e00000049879f0 */ /* 0x000fe2000c0008ff */
[----:B------:R-:W-:Y:S01]  /*1ea0*/  UIADD3 UR6, UR8, 0x2, URZ ;  /* 0x0000000208067890 */ /* 0x000fe2000fffe03f */
[----:B------:R-:W-:Y:S01]  /*1eb0*/  IMAD R200, R3, 0x400, R200 ;  /* 0x0000040003c87824 */ /* 0x000fe200078e02c8 */
[----:B------:R-:W-:Y:S01]  /*1ec0*/  UIADD3 UR4, UR9, 0x2, URZ ;  /* 0x0000000209047890 */ /* 0x000fe2000fffe03f */
[----:B------:R-:W-:Y:S01]  /*1ed0*/  ISETP.GT.AND P2, PT, R6, RZ, PT ;  /* 0x000000ff0600720c */ /* 0x000fe20003f44270 */
[----:B------:R-:W-:Y:S01]  /*1ee0*/  UMOV UR7, 0x40000040 ;  /* 0x4000004000077882 */ /* 0x000fe20000000000 */
[----:B------:R-:W-:Y:S01]  /*1ef0*/  UMOV UR5, 0x40000040 ;  /* 0x4000004000057882 */ /* 0x000fe20000000000 */
[----:B------:R-:W2:Y:S01]  /*1f00*/  MUFU.TANH R184, R184 ;  /* 0x000000b800b87308 */ /* 0x000ea20000002400 */
        /* <DEDUP_REMOVED lines=8> */
[----:B-1----:R-:W-:Y:S01]  /*1f90*/  FSEL R201, R186, -INF , P1 ;  /* 0xff800000bac97808 */ /* 0x002fe20000800000 */
[----:B------:R-:W-:Y:S01]  /*1fa0*/  FMUL.FTZ R197, R197, UR10 ;  /* 0x0000000ac5c57c20 */ /* 0x000fe20008410000 */
[----:B------:R-:W-:Y:S01]  /*1fb0*/  FMUL.FTZ R199, R199, UR10 ;  /* 0x0000000ac7c77c20 */ /* 0x000fe20008410000 */
[----:B------:R-:W-:Y:S01]  /*1fc0*/  FMUL.FTZ R196, R196, UR10 ;  /* 0x0000000ac4c47c20 */ /* 0x000fe20008410000 */
[----:B------:R-:W-:Y:S01]  /*1fd0*/  FMUL.FTZ R198, R198, UR10 ;  /* 0x0000000ac6c67c20 */ /* 0x000fe20008410000 */
[----:B------:R-:W-:Y:S01]  /*1fe0*/  FMUL.FTZ R202, R202, UR10 ;  /* 0x0000000acaca7c20 */ /* 0x000fe20008410000 */
[----:B------:R-:W-:Y:S01]  /*1ff0*/  FMUL.FTZ R210, R210, UR10 ;  /* 0x0000000ad2d27c20 */ /* 0x000fe20008410000 */
[----:B------:R-:W1:Y:S01]  /*2000*/  MUFU.TANH R187, R187 ;  /* 0x000000bb00bb7308 */ /* 0x000e620000002400 */
[C---:B--2---:R-:W-:Y:S01]  /*2010*/  FSEL R17, R184.reuse, -INF , P2 ;  /* 0xff800000b8117808 */ /* 0x044fe20001000000 */
[----:B------:R-:W-:Y:S01]  /*2020*/  FFMA.FTZ R184, -R184, R184, 1 ;  /* 0x3f800000b8b87423 */ /* 0x000fe200000101b8 */
[----:B------:R-:W-:Y:S01]  /*2030*/  FMUL.FTZ R209, R209, UR10 ;  /* 0x0000000ad1d17c20 */ /* 0x000fe20008410000 */
[----:B------:R-:W-:Y:S01]  /*2040*/  FMUL.FTZ R212, R212, UR10 ;  /* 0x0000000ad4d47c20 */ /* 0x000fe20008410000 */
[----:B------:R-:W-:-:S03]  /*2050*/  FFMA.FTZ R186, -R186, R186, 1 ;  /* 0x3f800000baba7423 */ /* 0x000fc600000101ba */
[----:B------:R-:W-:Y:S08]  /*2060*/  MUFU.TANH R225, R225 ;  /* 0x000000e100e17308 */ /* 0x000ff00000002400 */
[----:B------:R-:W-:Y:S01]  /*2070*/  MUFU.TANH R191, R191 ;  /* 0x000000bf00bf7308 */ /* 0x000fe20000002400 */
[C---:B-1----:R-:W-:Y:S01]  /*2080*/  FSEL R230, R187.reuse, -INF , P1 ;  /* 0xff800000bbe67808 */ /* 0x042fe20000800000 */
[----:B------:R-:W-:-:S06]  /*2090*/  FFMA.FTZ R187, -R187, R187, 1 ;  /* 0x3f800000bbbb7423 */ /* 0x000fcc00000101bb */
        /* <DEDUP_REMOVED lines=61> */
[----:B------:R-:W-:Y:S01]  /*2470*/  R2UR UR4, R200 ;  /* 0x00000000c80472ca */ /* 0x000fe200000e0000 */
[----:B------:R-:W-:Y:S01]  /*2480*/  ULDC UR5, c[0x0][0x744] ;  /* 0x0001d10000057ab9 */ /* 0x000fe20000000800 */
[----:B------:R-:W-:Y:S01]  /*2490*/  UMOV UR7, 0x40000040 ;  /* 0x4000004000077882 */ /* 0x000fe20000000000 */
[--C-:B----4-:R-:W-:Y:S01]  /*24a0*/  FFMA.FTZ R232, R201, UR5, -R222.reuse ;  /* 0x00000005c9e87c23 */ /* 0x110fe200080108de */
[----:B------:R-:W-:Y:S01]  /*24b0*/  FFMA.FTZ R17, R17, UR5, -R222 ;  /* 0x0000000511117c23 */ /* 0x000fe200080108de */
[----:B------:R-:W-:-:S05]  /*24c0*/  FFMA.FTZ R230, R230, UR5, -R223 ;  /* 0x00000005e6e67c23 */ /* 0x000fca00080108df */
[----:B------:R-:W1:Y:S03]  /*24d0*/  MUFU.EX2 R17, R17 ;  /* 0x0000001100117308 */ /* 0x000e660000000800 */
[----:B------:R-:W-:Y:S01]  /*24e0*/  UMOV UR6, UR4 ;  /* 0x0000000400067c82 */ /* 0x000fe20008000000 */
[----:B------:R-:W-:Y:S02]  /*24f0*/  WARPGROUP.DEPBAR.LE gsb0, 0x0 ;  /* 0x00008000000079c5 */ /* 0x000fe40000010000 */
[----:B------:R-:W2:Y:S02]  /*2500*/  LDS.64 R188, [R13+0x28200] ;  /* 0x028200000dbc7984 */ /* 0x000ea40000000a00 */
[--C-:B--2---:R-:W-:Y:S01]  /*2510*/  FADD.FTZ R200, R152, -R188.reuse ;  /* 0x800000bc98c87221 */ /* 0x104fe20000010000 */
[----:B------:R-:W-:Y:S01]  /*2520*/  FSEL R152, R185, -INF , P2 ;  /* 0xff800000b9987808 */ /* 0x000fe20001000000 */
[--C-:B------:R-:W-:Y:S01]  /*2530*/  FADD.FTZ R201, R155, -R189.reuse ;  /* 0x800000bd9bc97221 */ /* 0x100fe20000010000 */
[----:B------:R-:W-:Y:S01]  /*2540*/  FADD.FTZ R222, R153, -R189 ;  /* 0x800000bd99de7221 */ /* 0x000fe20000010000 */
[----:B-1----:R-:W-:Y:S01]  /*2550*/  FMUL.FTZ R189, R17, R200 ;  /* 0x000000c811bd7220 */ /* 0x002fe20000410000 */
[----:B------:R-:W-:Y:S01]  /*2560*/  FADD.FTZ R231, R154, -R188 ;  /* 0x800000bc9ae77221 */ /* 0x000fe20000010000 */
[----:B------:R-:W-:Y:S01]  /*2570*/  FFMA.FTZ R155, R152, UR5, -R223 ;  /* 0x00000005989b7c23 */ /* 0x000fe200080108df */
[----:B------:R-:W1:Y:S01]  /*2580*/  MUFU.EX2 R200, R230 ;  /* 0x000000e600c87308 */ /* 0x000e620000000800 */
[----:B------:R-:W2:Y:S01]  /*2590*/  LDS.64 R152, [R13+0x28220] ;  /* 0x028220000d987984 */ /* 0x000ea20000000a00 */
[----:B------:R-:W-:Y:S01]  /*25a0*/  FMUL.FTZ R184, R184, R189 ;  /* 0x000000bdb8b87220 */ /* 0x000fe20000410000 */
[----:B------:R-:W-:Y:S01]  /*25b0*/  FMUL.FTZ R189, R204, UR10 ;  /* 0x0000000accbd7c20 */ /* 0x000fe20008410000 */
[----:B------:R-:W-:Y:S01]  /*25c0*/  FMUL.FTZ R188, R203, UR10 ;  /* 0x0000000acbbc7c20 */ /* 0x000fe20008410000 */
[----:B------:R-:W-:Y:S01]  /*25d0*/  FFMA.FTZ R185, -R185, R185, 1 ;  /* 0x3f800000b9b97423 */ /* 0x000fe200000101b9 */
[----:B------:R-:W-:-:S02]  /*25e0*/  FSEL R203, R224, -INF , P2 ;  /* 0xff800000e0cb7808 */ /* 0x000fc40001000000 */
[----:B------:R-:W3:Y:S08]  /*25f0*/  MUFU.EX2 R155, R155 ;  /* 0x0000009b009b7308 */ /* 0x000ef00000000800 */
[----:B------:R-:W-:Y:S01]  /*2600*/  MUFU.TANH R188, R188 ;  /* 0x000000bc00bc7308 */ /* 0x000fe20000002400 */
[----:B-1----:R-:W-:-:S04]  /*2610*/  FMUL.FTZ R204, R200, R201 ;  /* 0x000000c9c8cc7220 */ /* 0x002fc80000410000 */
[----:B------:R-:W-:Y:S01]  /*2620*/  FMUL.FTZ R187, R187, R204 ;  /* 0x000000ccbbbb7220 */ /* 0x000fe20000410000 */
[----:B------:R-:W-:Y:S02]  /*2630*/  FMUL.FTZ R204, R206, UR10 ;  /* 0x0000000acecc7c20 */ /* 0x000fe40008410000 */
[----:B------:R-:W-:Y:S01]  /*2640*/  MUFU.TANH R189, R189 ;  /* 0x000000bd00bd7308 */ /* 0x000fe20000002400 */
[----:B---3--:R-:W-:-:S04]  /*2650*/  FMUL.FTZ R222, R155, R222 ;  /* 0x000000de9bde7220 */ /* 0x008fc80000410000 */
[----:B------:R-:W-:Y:S01]  /*2660*/  FMUL.FTZ R185, R185, R222 ;  /* 0x000000deb9b97220 */ /* 0x000fe20000410000 */
[----:B-----5:R-:W-:Y:S01]  /*2670*/  FFMA.FTZ R222, R203, UR5, -R220 ;  /* 0x00000005cbde7c23 */ /* 0x020fe200080108dc */
[----:B------:R-:W-:Y:S01]  /*2680*/  FMUL.FTZ R203, R205, UR10 ;  /* 0x0000000acdcb7c20 */ /* 0x000fe20008410000 */
[C---:B------:R-:W-:Y:S01]  /*2690*/  FSEL R205, R190.reuse, -INF , P1 ;  /* 0xff800000becd7808 */ /* 0x040fe20000800000 */
[----:B------:R-:W-:Y:S01]  /*26a0*/  FFMA.FTZ R190, -R190, R190, 1 ;  /* 0x3f800000bebe7423 */ /* 0x000fe200000101be */
[----:B------:R1:W3:Y:S01]  /*26b0*/  MUFU.EX2 R201, R222 ;  /* 0x000000de00c97308 */ /* 0x0002e20000000800 */
[----:B------:R-:W-:Y:S01]  /*26c0*/  F2FP.F16.F32.PACK_AB R184, R185, R184 ;  /* 0x000000b8b9b8723e */ /* 0x000fe200000000ff */
[--C-:B--2---:R-:W-:Y:S01]  /*26d0*/  FADD.FTZ R230, R156, -R152.reuse ;  /* 0x800000989ce67221 */ /* 0x104fe20000010000 */
[----:B------:R-:W-:Y:S01]  /*26e0*/  FADD.FTZ R223, R158, -R152 ;  /* 0x800000989edf7221 */ /* 0x000fe20000010000 */
[----:B------:R-:W-:Y:S01]  /*26f0*/  FSEL R152, R225, -INF , P2 ;  /* 0xff800000e1987808 */ /* 0x000fe20001000000 */
[--C-:B------:R-:W-:Y:S01]  /*2700*/  FADD.FTZ R206, R157, -R153.reuse ;  /* 0x800000999dce7221 */ /* 0x100fe20000010000 */
[----:B------:R-:W-:Y:S01]  /*2710*/  FADD.FTZ R159, R159, -R153 ;  /* 0x800000999f9f7221 */ /* 0x000fe20000010000 */
[----:B------:R-:W-:Y:S01]  /*2720*/  FFMA.FTZ R225, -R225, R225, 1 ;  /* 0x3f800000e1e17423 */ /* 0x000fe200000101e1 */
[----:B------:R-:W-:Y:S01]  /*2730*/  FFMA.FTZ R156, R205, UR5, -R220 ;  /* 0x00000005cd9c7c23 */ /* 0x000fe200080108dc */
[--C-:B------:R-:W-:Y:S01]  /*2740*/  FFMA.FTZ R157, R152, UR5, -R221.reuse ;  /* 0x00000005989d7c23 */ /* 0x100fe200080108dd */
[----:B------:R-:W-:Y:S01]  /*2750*/  FSEL R152, R191, -INF , P1 ;  /* 0xff800000bf987808 */ /* 0x000fe20000800000 */
[----:B------:R-:W-:Y:S01]  /*2760*/  FMUL.FTZ R220, R207, UR10 ;  /* 0x0000000acfdc7c20 */ /* 0x000fe20008410000 */
[----:B------:R-:W-:Y:S01]  /*2770*/  FSEL R207, R194, -INF , P1 ;  /* 0xff800000c2cf7808 */ /* 0x000fe20000800000 */
[----:B------:R-:W-:Y:S01]  /*2780*/  FFMA.FTZ R191, -R191, R191, 1 ;  /* 0x3f800000bfbf7423 */ /* 0x000fe200000101bf */
[----:B------:R-:W2:Y:S01]  /*2790*/  MUFU.EX2 R156, R156 ;  /* 0x0000009c009c7308 */ /* 0x000ea20000000800 */
[----:B------:R-:W-:Y:S01]  /*27a0*/  FFMA.FTZ R158, R152, UR5, -R221 ;  /* 0x00000005989e7c23 */ /* 0x000fe200080108dd */
[----:B------:R-:W-:Y:S01]  /*27b0*/  FMUL.FTZ R221, R208, UR10 ;  /* 0x0000000ad0dd7c20 */ /* 0x000fe20008410000 */
[----:B------:R-:W4:Y:S01]  /*27c0*/  LDS.64 R152, [R13+0x28240] ;  /* 0x028240000d987984 */ /* 0x000f220000000a00 */
[----:B-1----:R-:W-:Y:S01]  /*27d0*/  FFMA.FTZ R222, R207, UR5, -R218 ;  /* 0x00000005cfde7c23 */ /* 0x002fe200080108da */
[----:B------:R-:W-:Y:S01]  /*27e0*/  FFMA.FTZ R205, -R224, R224, 1 ;  /* 0x3f800000e0cd7423 */ /* 0x000fe200000101e0 */
[----:B---3--:R-:W-:-:S02]  /*27f0*/  FMUL.FTZ R230, R201, R230 ;  /* 0x000000e6c9e67220 */ /* 0x008fc40000410000 */
[----:B------:R-:W1:Y:S02]  /*2800*/  MUFU.EX2 R157, R157 ;  /* 0x0000009d009d7308 */ /* 0x000e640000000800 */
[----:B------:R-:W-:-:S06]  /*2810*/  FMUL.FTZ R205, R205, R230 ;  /* 0x000000e6cdcd7220 */ /* 0x000fcc0000410000 */
[----:B------:R-:W3:Y:S01]  /*2820*/  MUFU.EX2 R158, R158 ;  /* 0x0000009e009e7308 */ /* 0x000ee20000000800 */
[----:B--2---:R-:W-:-:S04]  /*2830*/  FMUL.FTZ R223, R156, R223 ;  /* 0x000000df9cdf7220 */ /* 0x004fc80000410000 */
[----:B------:R-:W-:-:S03]  /*2840*/  FMUL.FTZ R190, R190, R223 ;  /* 0x000000dfbebe7220 */ /* 0x000fc60000410000 */
[----:B------:R-:W-:Y:S01]  /*2850*/  MUFU.TANH R204, R204 ;  /* 0x000000cc00cc7308 */ /* 0x000fe20000002400 */
[----:B-1----:R-:W-:-:S04]  /*2860*/  FMUL.FTZ R206, R157, R206 ;  /* 0x000000ce9dce7220 */ /* 0x002fc80000410000 */
[----:B------:R-:W-:-:S03]  /*2870*/  FMUL.FTZ R208, R225, R206 ;  /* 0x000000cee1d07220 */ /* 0x000fc60000410000 */
[----:B------:R-:W-:Y:S01]  /*2880*/  MUFU.TANH R203, R203 ;  /* 0x000000cb00cb7308 */ /* 0x000fe20000002400 */
[----:B---3--:R-:W-:Y:S01]  /*2890*/  FMUL.FTZ R206, R158, R159 ;  /* 0x0000009f9ece7220 */ /* 0x008fe20000410000 */
[C---:B------:R-:W-:Y:S01]  /*28a0*/  FSEL R159, R192.reuse, -INF , P2 ;  /* 0xff800000c09f7808 */ /* 0x040fe20001000000 */
[----:B------:R-:W-:Y:S02]  /*28b0*/  FFMA.FTZ R192, -R192, R192, 1 ;  /* 0x3f800000c0c07423 */ /* 0x000fe400000101c0 */
[----:B------:R-:W-:Y:S02]  /*28c0*/  FMUL.FTZ R191, R191, R206 ;  /* 0x000000cebfbf7220 */ /* 0x000fe40000410000 */
[----:B------:R-:W-:Y:S01]  /*28d0*/  FFMA.FTZ R159, R159, UR5, -R218 ;  /* 0x000000059f9f7c23 */ /* 0x000fe200080108da */
[C---:B------:R-:W-:Y:S01]  /*28e0*/  FSEL R218, R195.reuse, -INF , P1 ;  /* 0xff800000c3da7808 */ /* 0x040fe20000800000 */
[----:B------:R-:W-:Y:S01]  /*28f0*/  FFMA.FTZ R195, -R195, R195, 1 ;  /* 0x3f800000c3c37423 */ /* 0x000fe200000101c3 */
[----:B------:R-:W-:Y:S01]  /*2900*/  MUFU.TANH R220, R220 ;  /* 0x000000dc00dc7308 */ /* 0x000fe20000002400 */
[--C-:B----4-:R-:W-:Y:S01]  /*2910*/  FADD.FTZ R206, R160, -R152.reuse ;  /* 0x80000098a0ce7221 */ /* 0x110fe20000010000 */
[----:B------:R-:W-:Y:S01]  /*2920*/  FADD.FTZ R207, R162, -R152 ;  /* 0x80000098a2cf7221 */ /* 0x000fe20000010000 */
[----:B------:R-:W-:Y:S01]  /*2930*/  FSEL R152, R193, -INF , P2 ;  /* 0xff800000c1987808 */ /* 0x000fe20001000000 */
[--C-:B------:R-:W-:Y:S01]  /*2940*/  FADD.FTZ R160, R161, -R153.reuse ;  /* 0x80000099a1a07221 */ /* 0x100fe20000010000 */
[----:B------:R-:W-:Y:S01]  /*2950*/  FADD.FTZ R161, R163, -R153 ;  /* 0x80000099a3a17221 */ /* 0x000fe20000010000 */
[----:B------:R-:W-:-:S02]  /*2960*/  FFMA.FTZ R193, -R193, R193, 1 ;  /* 0x3f800000c1c17423 */ /* 0x000fc400000101c1 */
[----:B------:R-:W1:Y:S01]  /*2970*/  MUFU.EX2 R159, R159 ;  /* 0x0000009f009f7308 */ /* 0x000e620000000800 */
[--C-:B------:R-:W-:Y:S01]  /*2980*/  FFMA.FTZ R163, R152, UR5, -R219.reuse ;  /* 0x0000000598a37c23 */ /* 0x100fe200080108db */
[----:B------:R-:W-:Y:S01]  /*2990*/  FFMA.FTZ R219, R218, UR5, -R219 ;  /* 0x00000005dadb7c23 */ /* 0x000fe200080108db */
[----:B------:R-:W2:Y:S01]  /*29a0*/  LDS.64 R152, [R13+0x28260] ;  /* 0x028260000d987984 */ /* 0x000ea20000000a00 */
[----:B------:R-:W-:Y:S01]  /*29b0*/  FMUL.FTZ R218, R211, UR10 ;  /* 0x0000000ad3da7c20 */ /* 0x000fe20008410000 */
[----:B------:R-:W-:-:S03]  /*29c0*/  FFMA.FTZ R211, -R194, R194, 1 ;  /* 0x3f800000c2d37423 */ /* 0x000fc600000101c2 */
[----:B------:R-:W3:Y:S08]  /*29d0*/  MUFU.EX2 R162, R222 ;  /* 0x000000de00a27308 */ /* 0x000ef00000000800 */
[----:B------:R-:W4:Y:S01]  /*29e0*/  MUFU.EX2 R163, R163 ;  /* 0x000000a300a37308 */ /* 0x000f220000000800 */
[----:B-1----:R-:W-:-:S04]  /*29f0*/  FMUL.FTZ R223, R159, R206 ;  /* 0x000000ce9fdf7220 */ /* 0x002fc80000410000 */
[----:B------:R-:W-:-:S03]  /*2a00*/  FMUL.FTZ R194, R192, R223 ;  /* 0x000000dfc0c27220 */ /* 0x000fc60000410000 */
[----:B------:R-:W-:Y:S01]  /*2a10*/  MUFU.TANH R221, R221 ;  /* 0x000000dd00dd7308 */ /* 0x000fe20000002400 */
[----:B---3--:R-:W-:Y:S01]  /*2a20*/  FMUL.FTZ R206, R162, R207 ;  /* 0x000000cfa2ce7220 */ /* 0x008fe20000410000 */
[----:B------:R-:W-:-:S03]  /*2a30*/  FSEL R207, R196, -INF , P2 ;  /* 0xff800000c4cf7808 */ /* 0x000fc60001000000 */
[----:B------:R-:W-:Y:S01]  /*2a40*/  FMUL.FTZ R192, R211, R206 ;  /* 0x000000ced3c07220 */ /* 0x000fe20000410000 */
[----:B------:R-:W-:Y:S01]  /*2a50*/  FSEL R211, R198, -INF , P1 ;  /* 0xff800000c6d37808 */ /* 0x000fe20000800000 */
[--C-:B------:R-:W-:Y:S01]  /*2a60*/  FFMA.FTZ R207, R207, UR5, -R216.reuse ;  /* 0x00000005cfcf7c23 */ /* 0x100fe200080108d8 */
[----:B------:R-:W1:Y:S01]  /*2a70*/  MUFU.EX2 R206, R219 ;  /* 0x000000db00ce7308 */ /* 0x000e620000000800 */
[----:B----4-:R-:W-:Y:S02]  /*2a80*/  FMUL.FTZ R160, R163, R160 ;  /* 0x000000a0a3a07220 */ /* 0x010fe40000410000 */
[----:B------:R-:W-:Y:S02]  /*2a90*/  FFMA.FTZ R216, R211, UR5, -R216 ;  /* 0x00000005d3d87c23 */ /* 0x000fe400080108d8 */
[----:B------:R-:W-:-:S03]  /*2aa0*/  FMUL.FTZ R193, R193, R160 ;  /* 0x000000a0c1c17220 */ /* 0x000fc60000410000 */
[----:B------:R-:W3:Y:S01]  /*2ab0*/  MUFU.EX2 R207, R207 ;  /* 0x000000cf00cf7308 */ /* 0x000ee20000000800 */
[--C-:B--2---:R-:W-:Y:S01]  /*2ac0*/  FADD.FTZ R222, R164, -R152.reuse ;  /* 0x80000098a4de7221 */ /* 0x104fe20000010000 */
[----:B------:R-:W-:Y:S01]  /*2ad0*/  FADD.FTZ R223, R166, -R152 ;  /* 0x80000098a6df7221 */ /* 0x000fe20000010000 */
[----:B------:R-:W-:Y:S01]  /*2ae0*/  FSEL R152, R197, -INF , P2 ;  /* 0xff800000c5987808 */ /* 0x000fe20001000000 */
[----:B------:R-:W-:Y:S01]  /*2af0*/  FADD.FTZ R211, R165, -R153 ;  /* 0x80000099a5d37221 */ /* 0x000fe20000010000 */
[----:B------:R-:W-:-:S03]  /*2b00*/  FFMA.FTZ R197, -R197, R197, 1 ;  /* 0x3f800000c5c57423 */ /* 0x000fc600000101c5 */
[----:B------:R-:W2:Y:S01]  /*2b10*/  MUFU.EX2 R164, R216 ;  /* 0x000000d800a47308 */ /* 0x000ea20000000800 */
[----:B-1----:R-:W-:Y:S01]  /*2b20*/  FMUL.FTZ R160, R206, R161 ;  /* 0x000000a1cea07220 */ /* 0x002fe20000410000 */
[----:B------:R-:W-:Y:S01]  /*2b30*/  FFMA.FTZ R166, R152, UR5, -R217 ;  /* 0x0000000598a67c23 */ /* 0x000fe200080108d9 */
[----:B------:R-:W-:Y:S01]  /*2b40*/  FFMA.FTZ R152, -R196, R196, 1 ;  /* 0x3f800000c4987423 */ /* 0x000fe200000101c4 */
[----:B------:R-:W-:Y:S01]  /*2b50*/  FADD.FTZ R196, R167, -R153 ;  /* 0x80000099a7c47221 */ /* 0x000fe20000010000 */
[----:B------:R-:W-:Y:S01]  /*2b60*/  FMUL.FTZ R195, R195, R160 ;  /* 0x000000a0c3c37220 */ /* 0x000fe20000410000 */
[----:B------:R-:W-:Y:S01]  /*2b70*/  FSEL R160, R199, -INF , P1 ;  /* 0xff800000c7a07808 */ /* 0x000fe20000800000 */
[----:B------:R-:W-:Y:S01]  /*2b80*/  FFMA.FTZ R153, -R198, R198, 1 ;  /* 0x3f800000c6997423 */ /* 0x000fe200000101c6 */
[----:B------:R-:W1:Y:S01]  /*2b90*/  MUFU.EX2 R166, R166 ;  /* 0x000000a600a67308 */ /* 0x000e620000000800 */
[----:B------:R-:W-:Y:S01]  /*2ba0*/  FMUL.FTZ R198, R213, UR10 ;  /* 0x0000000ad5c67c20 */ /* 0x000fe20008410000 */
[----:B------:R-:W-:Y:S01]  /*2bb0*/  FSEL R167, R226, -INF , P2 ;  /* 0xff800000e2a77808 */ /* 0x000fe20001000000 */
[----:B------:R-:W-:Y:S01]  /*2bc0*/  FFMA.FTZ R217, R160, UR5, -R217 ;  /* 0x00000005a0d97c23 */ /* 0x000fe200080108d9 */
[----:B------:R-:W-:Y:S01]  /*2bd0*/  FSEL R213, R202, -INF , P1 ;  /* 0xff800000cad57808 */ /* 0x000fe20000800000 */
[----:B------:R-:W4:Y:S01]  /*2be0*/  LDS.64 R160, [R13+0x28280] ;  /* 0x028280000da07984 */ /* 0x000f220000000a00 */
[----:B---3--:R-:W-:Y:S01]  /*2bf0*/  FMUL.FTZ R219, R207, R222 ;  /* 0x000000decfdb7220 */ /* 0x008fe20000410000 */
[--C-:B------:R-:W-:Y:S01]  /*2c00*/  FFMA.FTZ R167, R167, UR5, -R22.reuse ;  /* 0x00000005a7a77c23 */ /* 0x100fe20008010816 */
[----:B------:R3:W5:Y:S01]  /*2c10*/  MUFU.EX2 R165, R217 ;  /* 0x000000d900a57308 */ /* 0x0007620000000800 */
[----:B------:R-:W-:Y:S01]  /*2c20*/  FFMA.FTZ R213, R213, UR5, -R22 ;  /* 0x00000005d5d57c23 */ /* 0x000fe20008010816 */
[----:B------:R-:W-:Y:S01]  /*2c30*/  FMUL.FTZ R152, R152, R219 ;  /* 0x000000db98987220 */ /* 0x000fe20000410000 */
[----:B------:R-:W-:Y:S01]  /*2c40*/  FFMA.FTZ R199, -R199, R199, 1 ;  /* 0x3f800000c7c77423 */ /* 0x000fe200000101c7 */
[----:B------:R-:W-:Y:S01]  /*2c50*/  FFMA.FTZ R226, -R226, R226, 1 ;  /* 0x3f800000e2e27423 */ /* 0x000fe200000101e2 */
[----:B--2---:R-:W-:-:S03]  /*2c60*/  FMUL.FTZ R216, R164, R223 ;  /* 0x000000dfa4d87220 */ /* 0x004fc60000410000 */
[----:B------:R-:W2:Y:S01]  /*2c70*/  MUFU.EX2 R167, R167 ;  /* 0x000000a700a77308 */ /* 0x000ea20000000800 */
[----:B-1----:R-:W-:Y:S01]  /*2c80*/  FMUL.FTZ R22, R166, R211 ;  /* 0x000000d3a6167220 */ /* 0x002fe20000410000 */
[----:B------:R-:W-:Y:S01]  /*2c90*/  FMUL.FTZ R153, R153, R216 ;  /* 0x000000d899997220 */ /* 0x000fe20000410000 */
[----:B------:R-:W-:Y:S01]  /*2ca0*/  FMUL.FTZ R216, R214, UR10 ;  /* 0x0000000ad6d87c20 */ /* 0x000fe20008410000 */
[----:B------:R-:W-:Y:S01]  /*2cb0*/  FFMA.FTZ R214, -R188, R188, 1 ;  /* 0x3f800000bcd67423 */ /* 0x000fe200000101bc */
[----:B------:R-:W-:Y:S01]  /*2cc0*/  FMUL.FTZ R197, R197, R22 ;  /* 0x00000016c5c57220 */ /* 0x000fe20000410000 */
[----:B------:R-:W-:Y:S01]  /*2cd0*/  FSEL R22, R227, -INF , P2 ;  /* 0xff800000e3167808 */ /* 0x000fe20001000000 */
[----:B---3--:R-:W-:Y:S01]  /*2ce0*/  FMUL.FTZ R217, R215, UR10 ;  /* 0x0000000ad7d97c20 */ /* 0x008fe20008410000 */
[----:B------:R1:W3:Y:S01]  /*2cf0*/  MUFU.EX2 R211, R213 ;  /* 0x000000d500d37308 */ /* 0x0002e20000000800 */
[----:B-----5:R-:W-:Y:S01]  /*2d00*/  FMUL.FTZ R196, R165, R196 ;  /* 0x000000c4a5c47220 */ /* 0x020fe20000410000 */
[----:B------:R-:W-:-:S03]  /*2d10*/  FFMA.FTZ R215, -R189, R189, 1 ;  /* 0x3f800000bdd77423 */ /* 0x000fc600000101bd */
[----:B------:R-:W-:Y:S01]  /*2d20*/  FMUL.FTZ R196, R199, R196 ;  /* 0x000000c4c7c47220 */ /* 0x000fe20000410000 */
[----:B------:R-:W-:Y:S02]  /*2d30*/  FFMA.FTZ R199, -R202, R202, 1 ;  /* 0x3f800000cac77423 */ /* 0x000fe400000101ca */
[----:B------:R-:W-:Y:S01]  /*2d40*/  MUFU.TANH R218, R218 ;  /* 0x000000da00da7308 */ /* 0x000fe20000002400 */
[----:B-1----:R-:W-:-:S07]  /*2d50*/  FFMA.FTZ R213, -R227, R227, 1 ;  /* 0x3f800000e3d57423 */ /* 0x002fce00000101e3 */
[----:B------:R-:W-:Y:S01]  /*2d60*/  MUFU.TANH R216, R216 ;  /* 0x000000d800d87308 */ /* 0x000fe20000002400 */
[--C-:B----4-:R-:W-:Y:S01]  /*2d70*/  FADD.FTZ R168, R168, -R160.reuse ;  /* 0x800000a0a8a87221 */ /* 0x110fe20000010000 */
[----:B------:R-:W-:Y:S01]  /*2d80*/  FADD.FTZ R222, R170, -R160 ;  /* 0x800000a0aade7221 */ /* 0x000fe20000010000 */
[----:B------:R-:W-:Y:S01]  /*2d90*/  FFMA.FTZ R160, R22, UR5, -R23 ;  /* 0x0000000516a07c23 */ /* 0x000fe20008010817 */
[----:B------:R-:W-:Y:S01]  /*2da0*/  FSEL R22, R188, -INF , P1 ;  /* 0xff800000bc167808 */ /* 0x000fe20000800000 */
[--C-:B------:R-:W-:Y:S01]  /*2db0*/  FADD.FTZ R219, R169, -R161.reuse ;  /* 0x800000a1a9db7221 */ /* 0x100fe20000010000 */
[----:B------:R-:W-:Y:S01]  /*2dc0*/  FADD.FTZ R170, R171, -R161 ;  /* 0x800000a1abaa7221 */ /* 0x000fe20000010000 */
[----:B--2---:R-:W-:Y:S01]  /*2dd0*/  FMUL.FTZ R169, R167, R168 ;  /* 0x000000a8a7a97220 */ /* 0x004fe20000410000 */
[----:B---3--:R-:W-:Y:S01]  /*2de0*/  FMUL.FTZ R222, R211, R222 ;  /* 0x000000ded3de7220 */ /* 0x008fe20000410000 */
[----:B------:R-:W1:Y:S01]  /*2df0*/  MUFU.EX2 R160, R160 ;  /* 0x000000a000a07308 */ /* 0x000e620000000800 */
[----:B------:R-:W-:Y:S01]  /*2e00*/  FFMA.FTZ R161, R22, UR5, -R23 ;  /* 0x0000000516a17c23 */ /* 0x000fe20008010817 */
[----:B------:R-:W-:Y:S01]  /*2e10*/  FMUL.FTZ R202, R226, R169 ;  /* 0x000000a9e2ca7220 */ /* 0x000fe20000410000 */
[----:B------:R-:W2:Y:S01]  /*2e20*/  LDS.64 R22, [R13+0x282a0] ;  /* 0x0282a0000d167984 */ /* 0x000ea20000000a00 */
[----:B------:R-:W-:Y:S01]  /*2e30*/  FSEL R169, R189, -INF , P2 ;  /* 0xff800000bda97808 */ /* 0x000fe20001000000 */
[----:B------:R-:W-:Y:S01]  /*2e40*/  FMUL.FTZ R199, R199, R222 ;  /* 0x000000dec7c77220 */ /* 0x000fe20000410000 */
[----:B------:R-:W-:-:S02]  /*2e50*/  FFMA.FTZ R222, -R203, R203, 1 ;  /* 0x3f800000cbde7423 */ /* 0x000fc400000101cb */
[----:B------:R-:W3:Y:S08]  /*2e60*/  MUFU.EX2 R161, R161 ;  /* 0x000000a100a17308 */ /* 0x000ef00000000800 */
[----:B------:R-:W-:Y:S01]  /*2e70*/  MUFU.TANH R198, R198 ;  /* 0x000000c600c67308 */ /* 0x000fe20000002400 */
[C---:B-1----:R-:W-:Y:S01]  /*2e80*/  FMUL.FTZ R168, R160.reuse, R219 ;  /* 0x000000dba0a87220 */ /* 0x042fe20000410000 */
[----:B------:R-:W-:-:S03]  /*2e90*/  F2FP.F16.F32.PACK_AB R160, R160, R167 ;  /* 0x000000a7a0a0723e */ /* 0x000fc600000000ff */
[----:B------:R-:W-:Y:S01]  /*2ea0*/  FMUL.FTZ R213, R213, R168 ;  /* 0x000000a8d5d57220 */ /* 0x000fe20000410000 */
[--C-:B------:R-:W-:Y:S01]  /*2eb0*/  FFMA.FTZ R168, R169, UR5, -R20.reuse ;  /* 0x00000005a9a87c23 */ /* 0x100fe20008010814 */
[C---:B------:R-:W-:Y:S01]  /*2ec0*/  FSEL R169, R204.reuse, -INF , P1 ;  /* 0xff800000cca97808 */ /* 0x040fe20000800000 */
[----:B------:R-:W-:Y:S01]  /*2ed0*/  FFMA.FTZ R204, -R204, R204, 1 ;  /* 0x3f800000cccc7423 */ /* 0x000fe200000101cc */
[C---:B---3--:R-:W-:Y:S01]  /*2ee0*/  FMUL.FTZ R171, R161.reuse, R170 ;  /* 0x000000aaa1ab7220 */ /* 0x048fe20000410000 */
[----:B------:R-:W-:Y:S01]  /*2ef0*/  MUFU.TANH R217, R217 ;  /* 0x000000d900d97308 */ /* 0x000fe20000002400 */
[----:B------:R-:W-:Y:S01]  /*2f00*/  F2FP.F16.F32.PACK_AB R161, R161, R211 ;  /* 0x000000d3a1a1723e */ /* 0x000fe200000000ff */
[----:B------:R-:W-:Y:S01]  /*2f10*/  FFMA.FTZ R169, R169, UR5, -R20 ;  /* 0x00000005a9a97c23 */ /* 0x000fe20008010814 */
[----:B------:R-:W-:Y:S01]  /*2f20*/  FSEL R20, R203, -INF , P2 ;  /* 0xff800000cb147808 */ /* 0x000fe20001000000 */
[----:B------:R-:W-:Y:S01]  /*2f30*/  FMUL.FTZ R214, R214, R171 ;  /* 0x000000abd6d67220 */ /* 0x000fe20000410000 */
[----:B------:R-:W-:-:S03]  /*2f40*/  FFMA.FTZ R203, -R220, R220, 1 ;  /* 0x3f800000dccb7423 */ /* 0x000fc600000101dc */
[----:B------:R-:W1:Y:S01]  /*2f50*/  MUFU.EX2 R168, R168 ;  /* 0x000000a800a87308 */ /* 0x000e620000000800 */
[----:B------:R-:W-:Y:S01]  /*2f60*/  FFMA.FTZ R170, R20, UR5, -R21 ;  /* 0x0000000514aa7c23 */ /* 0x000fe20008010815 */
[----:B------:R-:W-:-:S05]  /*2f70*/  FSEL R20, R220, -INF , P1 ;  /* 0xff800000dc147808 */ /* 0x000fca0000800000 */
[----:B------:R-:W-:Y:S01]  /*2f80*/  FFMA.FTZ R188, R20, UR5, -R21 ;  /* 0x0000000514bc7c23 */ /* 0x000fe20008010815 */
[----:B------:R-:W-:Y:S01]  /*2f90*/  FSEL R21, R221, -INF , P2 ;  /* 0xff800000dd157808 */ /* 0x000fe20001000000 */
[----:B--2---:R-:W-:Y:S01]  /*2fa0*/  FADD.FTZ R171, R172, -R22 ;  /* 0x80000016acab7221 */ /* 0x004fe20000010000 */
[----:B------:R-:W2:Y:S01]  /*2fb0*/  MUFU.EX2 R170, R170 ;  /* 0x000000aa00aa7308 */ /* 0x000ea20000000800 */
[--C-:B------:R-:W-:Y:S01]  /*2fc0*/  FADD.FTZ R173, R173, -R23.reuse ;  /* 0x80000017adad7221 */ /* 0x100fe20000010000 */
[----:B------:R-:W-:Y:S01]  /*2fd0*/  FADD.FTZ R175, R175, -R23 ;  /* 0x80000017afaf7221 */ /* 0x000fe20000010000 */
[----:B------:R-:W-:Y:S01]  /*2fe0*/  FFMA.FTZ R23, R21, UR5, -R18 ;  /* 0x0000000515177c23 */ /* 0x000fe20008010812 */
[----:B------:R-:W-:Y:S01]  /*2ff0*/  FADD.FTZ R174, R174, -R22 ;  /* 0x80000016aeae7221 */ /* 0x000fe20000010000 */
[----:B-1----:R-:W-:Y:S01]  /*3000*/  FMUL.FTZ R20, R168, R171 ;  /* 0x000000aba8147220 */ /* 0x002fe20000410000 */
[----:B------:R-:W-:Y:S02]  /*3010*/  FSEL R171, R210, -INF , P1 ;  /* 0xff800000d2ab7808 */ /* 0x000fe40000800000 */
[----:B------:R-:W1:Y:S01]  /*3020*/  MUFU.EX2 R169, R169 ;  /* 0x000000a900a97308 */ /* 0x000e620000000800 */
[----:B------:R-:W-:-:S02]  /*3030*/  FMUL.FTZ R215, R215, R20 ;  /* 0x00000014d7d77220 */ /* 0x000fc40000410000 */
[----:B------:R-:W-:Y:S01]  /*3040*/  FFMA.FTZ R171, R171, UR5, -R18 ;  /* 0x00000005abab7c23 */ /* 0x000fe20008010812 */
[----:B------:R-:W-:Y:S01]  /*3050*/  FSEL R18, R209, -INF , P2 ;  /* 0xff800000d1127808 */ /* 0x000fe20001000000 */
[----:B------:R-:W3:Y:S03]  /*3060*/  LDS.64 R20, [R13+0x282c0] ;  /* 0x0282c0000d147984 */ /* 0x000ee60000000a00 */
[----:B------:R4:W5:Y:S01]  /*3070*/  MUFU.EX2 R22, R188 ;  /* 0x000000bc00167308 */ /* 0x0009620000000800 */
[----:B------:R-:W-:Y:S01]  /*3080*/  FFMA.FTZ R172, R18, UR5, -R19 ;  /* 0x0000000512ac7c23 */ /* 0x000fe20008010813 */
[----:B------:R-:W-:-:S06]  /*3090*/  FSEL R18, R218, -INF , P1 ;  /* 0xff800000da127808 */ /* 0x000fcc0000800000 */
[----:B------:R-:W-:Y:S01]  /*30a0*/  MUFU.EX2 R171, R171 ;  /* 0x000000ab00ab7308 */ /* 0x000fe20000000800 */
[----:B----4-:R-:W-:Y:S01]  /*30b0*/  FFMA.FTZ R188, R18, UR5, -R19 ;  /* 0x0000000512bc7c23 */ /* 0x010fe20008010813 */
[----:B--2---:R-:W-:Y:S01]  /*30c0*/  FMUL.FTZ R19, R170, R173 ;  /* 0x000000adaa137220 */ /* 0x004fe20000410000 */
[----:B-1----:R-:W-:-:S03]  /*30d0*/  FMUL.FTZ R189, R169, R174 ;  /* 0x000000aea9bd7220 */ /* 0x002fc60000410000 */
[----:B------:R-:W-:Y:S01]  /*30e0*/  FMUL.FTZ R222, R222, R19 ;  /* 0x00000013dede7220 */ /* 0x000fe20000410000 */
[----:B------:R-:W-:Y:S01]  /*30f0*/  FMUL.FTZ R204, R204, R189 ;  /* 0x000000bdcccc7220 */ /* 0x000fe20000410000 */
[----:B------:R-:W-:Y:S01]  /*3100*/  FSEL R189, R212, -INF , P2 ;  /* 0xff800000d4bd7808 */ /* 0x000fe20001000000 */
[----:B------:R1:W2:Y:S01]  /*3110*/  LDS.64 R18, [R13+0x282e0] ;  /* 0x0282e0000d127984 */ /* 0x0002a20000000a00 */
[----:B-----5:R-:W-:Y:S01]  /*3120*/  FMUL.FTZ R220, R22, R175 ;  /* 0x000000af16dc7220 */ /* 0x020fe20000410000 */
[----:B------:R-:W4:Y:S01]  /*3130*/  MUFU.EX2 R154, R232 ;  /* 0x000000e8009a7308 */ /* 0x000f220000000800 */
[----:B------:R-:W-:Y:S01]  /*3140*/  FFMA.FTZ R212, -R212, R212, 1 ;  /* 0x3f800000d4d47423 */ /* 0x000fe200000101d4 */
[----:B------:R-:W-:Y:S01]  /*3150*/  FFMA.FTZ R174, R189, UR5, -R14 ;  /* 0x00000005bdae7c23 */ /* 0x000fe2000801080e */
[C---:B------:R-:W-:Y:S01]  /*3160*/  FSEL R189, R216.reuse, -INF , P1 ;  /* 0xff800000d8bd7808 */ /* 0x040fe20000800000 */
[----:B------:R-:W-:Y:S01]  /*3170*/  FMUL.FTZ R203, R203, R220 ;  /* 0x000000dccbcb7220 */ /* 0x000fe20000410000 */
[----:B------:R-:W-:-:S03]  /*3180*/  FFMA.FTZ R216, -R216, R216, 1 ;  /* 0x3f800000d8d87423 */ /* 0x000fc600000101d8 */
[----:B------:R-:W-:Y:S01]  /*3190*/  FFMA.FTZ R175, R189, UR5, -R14 ;  /* 0x00000005bdaf7c23 */ /* 0x000fe2000801080e */
[C---:B------:R-:W-:Y:S01]  /*31a0*/  FSEL R14, R198.reuse, -INF , P2 ;  /* 0xff800000c60e7808 */ /* 0x040fe20001000000 */
[----:B------:R-:W-:Y:S01]  /*31b0*/  MUFU.EX2 R23, R23 ;  /* 0x0000001700177308 */ /* 0x000fe20000000800 */
[----:B------:R-:W-:-:S03]  /*31c0*/  FFMA.FTZ R198, -R198, R198, 1 ;  /* 0x3f800000c6c67423 */ /* 0x000fc600000101c6 */
[--C-:B-1----:R-:W-:Y:S01]  /*31d0*/  FFMA.FTZ R13, R14, UR5, -R15.reuse ;  /* 0x000000050e0d7c23 */ /* 0x102fe2000801080f */
[C---:B------:R-:W-:Y:S01]  /*31e0*/  FSEL R14, R217.reuse, -INF , P1 ;  /* 0xff800000d90e7808 */ /* 0x040fe20000800000 */
[----:B------:R-:W-:Y:S01]  /*31f0*/  FFMA.FTZ R217, -R217, R217, 1 ;  /* 0x3f800000d9d97423 */ /* 0x000fe200000101d9 */
[----:B----4-:R-:W-:Y:S01]  /*3200*/  FMUL.FTZ R231, R154, R231 ;  /* 0x000000e79ae77220 */ /* 0x010fe20000410000 */
[----:B------:R-:W1:Y:S01]  /*3210*/  MUFU.EX2 R172, R172 ;  /* 0x000000ac00ac7308 */ /* 0x000e620000000800 */
[----:B---3--:R-:W-:Y:S01]  /*3220*/  FADD.FTZ R178, R178, -R20 ;  /* 0x80000014b2b27221 */ /* 0x008fe20000010000 */
[----:B------:R-:W-:Y:S01]  /*3230*/  FFMA.FTZ R14, R14, UR5, -R15 ;  /* 0x000000050e0e7c23 */ /* 0x000fe2000801080f */
[--C-:B------:R-:W-:Y:S01]  /*3240*/  FADD.FTZ R189, R177, -R21.reuse ;  /* 0x80000015b1bd7221 */ /* 0x100fe20000010000 */
[----:B------:R-:W-:Y:S01]  /*3250*/  FMUL.FTZ R186, R186, R231 ;  /* 0x000000e7baba7220 */ /* 0x000fe20000410000 */
[----:B------:R-:W-:Y:S01]  /*3260*/  FMUL.FTZ R177, R171, R178 ;  /* 0x000000b2abb17220 */ /* 0x000fe20000410000 */
[----:B------:R-:W-:Y:S01]  /*3270*/  FADD.FTZ R220, R179, -R21 ;  /* 0x80000015b3dc7221 */ /* 0x000fe20000010000 */
[----:B------:R-:W-:Y:S01]  /*3280*/  FFMA.FTZ R15, -R221, R221, 1 ;  /* 0x3f800000dd0f7423 */ /* 0x000fe200000101dd */
[----:B------:R-:W-:Y:S01]  /*3290*/  MUFU.EX2 R175, R175 ;  /* 0x000000af00af7308 */ /* 0x000fe20000000800 */
[----:B------:R-:W-:Y:S01]  /*32a0*/  F2FP.F16.F32.PACK_AB R185, R187, R186 ;  /* 0x000000babbb9723e */ /* 0x000fe200000000ff */
[----:B------:R-:W-:Y:S01]  /*32b0*/  FFMA.FTZ R21, -R218, R218, 1 ;  /* 0x3f800000da157423 */ /* 0x000fe200000101da */
[----:B------:R-:W-:-:S02]  /*32c0*/  F2FP.F16.F32.PACK_AB R187, R191, R190 ;  /* 0x000000bebfbb723e */ /* 0x000fc400000000ff */
[----:B------:R-:W-:Y:S01]  /*32d0*/  F2FP.F16.F32.PACK_AB R191, R196, R153 ;  /* 0x00000099c4bf723e */ /* 0x000fe200000000ff */
[----:B------:R-:W-:Y:S01]  /*32e0*/  IMAD R153, R3, 0x2000, R12 ;  /* 0x0000200003997824 */ /* 0x000fe200078e020c */
[----:B------:R-:W-:Y:S01]  /*32f0*/  F2FP.F16.F32.PACK_AB R186, R208, R205 ;  /* 0x000000cdd0ba723e */ /* 0x000fe200000000ff */
[----:B------:R3:W4:Y:S01]  /*3300*/  MUFU.EX2 R173, R188 ;  /* 0x000000bc00ad7308 */ /* 0x0007220000000800 */
[----:B-1----:R-:W-:Y:S01]  /*3310*/  FMUL.FTZ R189, R172, R189 ;  /* 0x000000bdacbd7220 */ /* 0x002fe20000410000 */
[----:B------:R-:W-:Y:S01]  /*3320*/  F2FP.F16.F32.PACK_AB R190, R197, R152 ;  /* 0x00000098c5be723e */ /* 0x000fe200000000ff */
[--C-:B--2---:R-:W-:Y:S01]  /*3330*/  FADD.FTZ R178, R181, -R19.reuse ;  /* 0x80000013b5b27221 */ /* 0x104fe20000010000 */
[----:B------:R-:W-:Y:S01]  /*3340*/  FADD.FTZ R183, R183, -R19 ;  /* 0x80000013b7b77221 */ /* 0x000fe20000010000 */
[----:B------:R-:W-:Y:S01]  /*3350*/  F2FP.F16.F32.PACK_AB R152, R155, R17 ;  /* 0x000000119b98723e */ /* 0x000fe200000000ff */
[----:B------:R-:W-:Y:S02]  /*3360*/  IMAD R17, R8, 0x4000, R16 ;  /* 0x0000400008117824 */ /* 0x000fe400078e0210 */
[----:B------:R-:W1:Y:S01]  /*3370*/  MUFU.EX2 R174, R174 ;  /* 0x000000ae00ae7308 */ /* 0x000e620000000800 */
[----:B---3--:R-:W-:Y:S01]  /*3380*/  FADD.FTZ R188, R176, -R20 ;  /* 0x80000014b0bc7221 */ /* 0x008fe20000010000 */
[----:B------:R-:W-:Y:S01]  /*3390*/  FFMA.FTZ R20, -R210, R210, 1 ;  /* 0x3f800000d2147423 */ /* 0x000fe200000101d2 */
[----:B------:R-:W-:Y:S01]  /*33a0*/  FFMA.FTZ R176, -R209, R209, 1 ;  /* 0x3f800000d1b07423 */ /* 0x000fe200000101d1 */
[----:B------:R-:W-:Y:S01]  /*33b0*/  F2FP.F16.F32.PACK_AB R155, R158, R156 ;  /* 0x0000009c9e9b723e */ /* 0x000fe200000000ff */
[----:B------:R-:W-:Y:S01]  /*33c0*/  FMUL.FTZ R188, R23, R188 ;  /* 0x000000bc17bc7220 */ /* 0x000fe20000410000 */
[----:B------:R-:W-:Y:S01]  /*33d0*/  FMUL.FTZ R20, R20, R177 ;  /* 0x000000b114147220 */ /* 0x000fe20000410000 */
[--C-:B------:R-:W-:Y:S01]  /*33e0*/  FADD.FTZ R177, R180, -R18.reuse ;  /* 0x80000012b4b17221 */ /* 0x100fe20000010000 */
[----:B------:R-:W2:Y:S01]  /*33f0*/  MUFU.EX2 R13, R13 ;  /* 0x0000000d000d7308 */ /* 0x000ea20000000800 */
[----:B------:R-:W-:Y:S01]  /*3400*/  FADD.FTZ R18, R182, -R18 ;  /* 0x80000012b6127221 */ /* 0x000fe20000010000 */
[----:B----4-:R-:W-:Y:S01]  /*3410*/  FMUL.FTZ R220, R173, R220 ;  /* 0x000000dcaddc7220 */ /* 0x010fe20000410000 */
[----:B------:R-:W-:Y:S01]  /*3420*/  FMUL.FTZ R15, R15, R188 ;  /* 0x000000bc0f0f7220 */ /* 0x000fe20000410000 */
[----:B------:R-:W-:Y:S01]  /*3430*/  FMUL.FTZ R176, R176, R189 ;  /* 0x000000bdb0b07220 */ /* 0x000fe20000410000 */
[----:B------:R-:W-:Y:S01]  /*3440*/  FMUL.FTZ R19, R175, R18 ;  /* 0x00000012af137220 */ /* 0x000fe20000410000 */
[----:B------:R-:W-:Y:S01]  /*3450*/  FMUL.FTZ R21, R21, R220 ;  /* 0x000000dc15157220 */ /* 0x000fe20000410000 */
[----:B------:R-:W-:Y:S01]  /*3460*/  F2FP.F16.F32.PACK_AB R188, R193, R194 ;  /* 0x000000c2c1bc723e */ /* 0x000fe200000000ff */
[----:B------:R-:W3:Y:S01]  /*3470*/  MUFU.EX2 R14, R14 ;  /* 0x0000000e000e7308 */ /* 0x000ee20000000800 */
[----:B-1----:R-:W-:Y:S01]  /*3480*/  FMUL.FTZ R177, R174, R177 ;  /* 0x000000b1aeb17220 */ /* 0x002fe20000410000 */
[----:B------:R-:W-:Y:S01]  /*3490*/  FMUL.FTZ R19, R216, R19 ;  /* 0x00000013d8137220 */ /* 0x000fe20000410000 */
[----:B------:R-:W-:Y:S01]  /*34a0*/  F2FP.F16.F32.PACK_AB R196, R176, R15 ;  /* 0x0000000fb0c4723e */ /* 0x000fe200000000ff */
[----:B------:R-:W-:-:S02]  /*34b0*/  IMAD R15, R153, 0x2, R16 ;  /* 0x00000002990f7824 */ /* 0x000fc400078e0210 */
[----:B------:R-:W-:Y:S01]  /*34c0*/  FMUL.FTZ R177, R212, R177 ;  /* 0x000000b1d4b17220 */ /* 0x000fe20000410000 */
[----:B------:R-:W-:Y:S02]  /*34d0*/  F2FP.F16.F32.PACK_AB R189, R195, R192 ;  /* 0x000000c0c3bd723e */ /* 0x000fe400000000ff */
[----:B------:R-:W-:Y:S01]  /*34e0*/  F2FP.F16.F32.PACK_AB R192, R213, R202 ;  /* 0x000000cad5c0723e */ /* 0x000fe200000000ff */
[----:B--2---:R-:W-:Y:S01]  /*34f0*/  FMUL.FTZ R179, R13, R178 ;  /* 0x000000b20db37220 */ /* 0x004fe20000410000 */
[----:B------:R-:W-:Y:S01]  /*3500*/  F2FP.F16.F32.PACK_AB R193, R214, R199 ;  /* 0x000000c7d6c1723e */ /* 0x000fe200000000ff */
[----:B------:R-:W-:Y:S01]  /*3510*/  STSM.16.MT88.4 [R15+0x28800], R184 ;  /* 0x028800b80f007844 */ /* 0x000fe20000004200 */
[----:B------:R-:W-:Y:S01]  /*3520*/  F2FP.F16.F32.PACK_AB R194, R222, R215 ;  /* 0x000000d7dec2723e */ /* 0x000fe200000000ff */
[----:B------:R-:W-:Y:S01]  /*3530*/  FMUL.FTZ R198, R198, R179 ;  /* 0x000000b3c6c67220 */ /* 0x000fe20000410000 */
[----:B------:R-:W-:Y:S01]  /*3540*/  F2FP.F16.F32.PACK_AB R195, R203, R204 ;  /* 0x000000cccbc3723e */ /* 0x000fe200000000ff */
[----:B------:R-:W-:Y:S01]  /*3550*/  STSM.16.MT88.4 [R15+0x29000], R188 ;  /* 0x029000bc0f007844 */ /* 0x000fe20000004200 */
[----:B------:R-:W-:Y:S01]  /*3560*/  F2FP.F16.F32.PACK_AB R197, R21, R20 ;  /* 0x0000001415c5723e */ /* 0x000fe200000000ff */
[----:B---3--:R-:W-:Y:S01]  /*3570*/  FMUL.FTZ R18, R14, R183 ;  /* 0x000000b70e127220 */ /* 0x008fe20000410000 */
[----:B------:R-:W-:Y:S01]  /*3580*/  F2FP.F16.F32.PACK_AB R198, R198, R177 ;  /* 0x000000b1c6c6723e */ /* 0x000fe200000000ff */
[----:B------:R-:W-:Y:S01]  /*3590*/  STSM.16.MT88.4 [R15+0x29800], R192 ;  /* 0x029800c00f007844 */ /* 0x000fe20000004200 */
[----:B------:R-:W-:Y:S01]  /*35a0*/  F2FP.F16.F32.PACK_AB R153, R200, R154 ;  /* 0x0000009ac899723e */ /* 0x000fe200000000ff */
[----:B------:R-:W-:Y:S01]  /*35b0*/  FMUL.FTZ R18, R217, R18 ;  /* 0x00000012d9127220 */ /* 0x000fe20000410000 */
[----:B------:R-:W-:-:S02]  /*35c0*/  F2FP.F16.F32.PACK_AB R154, R157, R201 ;  /* 0x000000c99d9a723e */ /* 0x000fc400000000ff */
[----:B------:R-:W-:Y:S02]  /*35d0*/  F2FP.F16.F32.PACK_AB R172, R172, R23 ;  /* 0x00000017acac723e */ /* 0x000fe400000000ff */
[----:B------:R-:W-:Y:S02]  /*35e0*/  F2FP.F16.F32.PACK_AB R199, R18, R19 ;  /* 0x0000001312c7723e */ /* 0x000fe400000000ff */
[----:B------:R-:W-:Y:S02]  /*35f0*/  F2FP.F16.F32.PACK_AB R173, R173, R171 ;  /* 0x000000abadad723e */ /* 0x000fe400000000ff */
[----:B------:R-:W-:Y:S01]  /*3600*/  F2FP.F16.F32.PACK_AB R174, R13, R174 ;  /* 0x000000ae0dae723e */ /* 0x000fe200000000ff */
[----:B------:R1:W-:Y:S01]  /*3610*/  STSM.16.MT88.4 [R15+0x2a000], R196 ;  /* 0x02a000c40f007844 */ /* 0x0003e20000004200 */
[----:B------:R-:W-:Y:S01]  /*3620*/  WARPGROUP.ARRIVE ;  /* 0x00000000000079c5 */ /* 0x000fe20000000000 */
[----:B------:R-:W-:Y:S02]  /*3630*/  F2FP.F16.F32.PACK_AB R175, R14, R175 ;  /* 0x000000af0eaf723e */ /* 0x000fe400000000ff */
[----:B------:R-:W-:-:S13]  /*3640*/  R2UR UR5, R17 ;  /* 0x00000000110572ca */ /* 0x000fda00000e0000 */
[----:B------:R-:W-:Y:S01]  /*3650*/  HGMMA.64x128x16.F32 R24, R152, gdesc[UR4].tnspB, R24, gsb0 ;  /* 0x41e0000498187df0 */ /* 0x000fe20008000818 */
[----:B------:R-:W-:Y:S01]  /*3660*/  UIADD3 UR6, UR4, 0x80, URZ ;  /* 0x0000008004067890 */ /* 0x000fe2000fffe03f */
[----:B------:R-:W-:Y:S01]  /*3670*/  UMOV UR7, 0x40000040 ;  /* 0x4000004000077882 */ /* 0x000fe20000000000 */
[----:B-1----:R-:W-:Y:S01]  /*3680*/  SHF.R.U32.HI R15, RZ, 0x4, R229 ;  /* 0x00000004ff0f7819 */ /* 0x002fe200000116e5 */
[----:B------:R-:W-:-:S03]  /*3690*/  USHF.R.U32.HI UR5, URZ, 0x4, UR5 ;  /* 0x000000043f057899 */ /* 0x000fc60008011605 */
[----:B------:R-:W-:Y:S01]  /*36a0*/  LOP3.LUT R15, R15, 0x3fff, RZ, 0xc0, !PT ;  /* 0x00003fff0f0f7812 */ /* 0x000fe200078ec0ff */
[----:B------:R-:W-:-:S03]  /*36b0*/  ULOP3.LUT UR9, UR5, 0x3fff, URZ, 0xc0, !UPT ;  /* 0x00003fff05097892 */ /* 0x000fc6000f8ec03f */
[----:B------:R-:W-:Y:S01]  /*36c0*/  LOP3.LUT R18, R15, 0x10000, RZ, 0xfc, !PT ;  /* 0x000100000f127812 */ /* 0x000fe200078efcff */
[----:B------:R-:W-:-:S04]  /*36d0*/  UMOV UR5, 0x40000040 ;  /* 0x4000004000057882 */ /* 0x000fc80000000000 */
[----:B------:R-:W-:-:S05]  /*36e0*/  IMAD R18, R3, 0x400, R18 ;  /* 0x0000040003127824 */ /* 0x000fca00078e0212 */
[----:B------:R-:W-:Y:S01]  /*36f0*/  R2UR UR8, R18 ;  /* 0x00000000120872ca */ /* 0x000fe200000e0000 */
[----:B------:R-:W-:Y:S02]  /*3700*/  WARPGROUP.DEPBAR.LE gsb0, 0x0 ;  /* 0x00008000000079c5 */ /* 0x000fe40000010000 */
[----:B------:R-:W-:Y:S02]  /*3710*/  F2FP.F16.F32.PACK_AB R152, R163, R159 ;  /* 0x0000009fa398723e */ /* 0x000fe400000000ff */
[----:B------:R-:W-:Y:S02]  /*3720*/  F2FP.F16.F32.PACK_AB R153, R206, R162 ;  /* 0x000000a2ce99723e */ /* 0x000fe400000000ff */
[----:B------:R-:W-:Y:S02]  /*3730*/  F2FP.F16.F32.PACK_AB R154, R166, R207 ;  /* 0x000000cfa69a723e */ /* 0x000fe400000000ff */
[----:B------:R-:W-:Y:S02]  /*3740*/  F2FP.F16.F32.PACK_AB R155, R165, R164 ;  /* 0x000000a4a59b723e */ /* 0x000fe400000000ff */
[----:B------:R-:W-:-:S02]  /*3750*/  F2FP.F16.F32.PACK_AB R162, R170, R168 ;  /* 0x000000a8aaa2723e */ /* 0x000fc400000000ff */
[----:B------:R-:W-:Y:S01]  /*3760*/  WARPGROUP.ARRIVE ;  /* 0x00000000000079c5 */ /* 0x000fe20000000000 */
[----:B------:R-:W-:-:S05]  /*3770*/  F2FP.F16.F32.PACK_AB R163, R22, R169 ;  /* 0x000000a916a3723e */ /* 0x000fca00000000ff */
[----:B------:R-:W-:Y:S01]  /*3780*/  HGMMA.64x128x16.F32 R24, R152, gdesc[UR4].tnspB, R24, gsb0 ;  /* 0x41e0000498187df0 */ /* 0x000fe20008000818 */
[----:B------:R-:W-:Y:S01]  /*3790*/  UIADD3 UR6, UR4, 0x100, URZ ;  /* 0x0000010004067890 */ /* 0x000fe2000fffe03f */
[----:B------:R-:W-:Y:S01]  /*37a0*/  UMOV UR7, 0x40000040 ;  /* 0x4000004000077882 */ /* 0x000fe20000000000 */
[----:B------:R-:W-:Y:S02]  /*37b0*/  WARPGROUP.DEPBAR.LE gsb0, 0x0 ;  /* 0x00008000000079c5 */ /* 0x000fe40000010000 */
[----:B------:R-:W-:-:S07]  /*37c0*/  WARPGROUP.ARRIVE ;  /* 0x00000000000079c5 */ /* 0x000fce0000000000 */
[----:B------:R-:W-:Y:S01]  /*37d0*/  HGMMA.64x128x16.F32 R24, R160, gdesc[UR4].tnspB, R24, gsb0 ;  /* 0x41e00004a0187df0 */ /* 0x000fe20008000818 */
        /* <DEDUP_REMOVED lines=70> */
.L_x_249:
[----:B------:R-:W-:Y:S01]  /*3c40*/  LOP3.LUT R0, R0, 0x2000000, RZ, 0xfc, !PT ;  /* 0x0200000000007812 */ /* 0x000fe200078efcff */
[----:B------:R-:W-:Y:S01]  /*3c50*/  UMOV UR7, 0x40000040 ;  /* 0x4000004000077882 */ /* 0x000fe20000000000 */
[----:B------:R-:W1:Y:S03]  /*3c60*/  S2R R13, SR_TID.X ;  /* 0x00000000000d7919 */ /* 0x000e660000002100 */
[----:B------:R-:W-:-:S05]  /*3c70*/  IMAD R0, R3, 0x400, R0 ;  /* 0x0000040003007824 */ /* 0x000fca00078e0200 */
[----:B------:R-:W-:Y:S01]  /*3c80*/  R2UR UR4, R0 ;  /* 0x00000000000472ca */ /* 0x000fe200000e0000 */
[----:B------:R-:W-:-:S05]  /*3c90*/  VIADD R0, R2, 0x30840 ;  /* 0x0003084002007836 */ /* 0x000fca0000000000 */
[----:B------:R-:W-:-:S04]  /*3ca0*/  PRMT R0, RZ, 0x654, R0 ;  /* 0x00000654ff007816 */ /* 0x000fc80000000000 */
[----:B------:R2:W-:Y:S01]  /*3cb0*/  SYNCS.ARRIVE.TRANS64.RED.A1T0 RZ, [R0+URZ], RZ ;  /* 0x000000ff00ff79a7 */ /* 0x0005e2000810043f */
[----:B------:R-:W-:Y:S02]  /*3cc0*/  WARPGROUP.ARRIVE ;  /* 0x00000000000079c5 */ /* 0x000fe40000000000 */
[----:B------:R-:W-:-:S04]  /*3cd0*/  UMOV UR6, UR4 ;  /* 0x0000000400067c82 */ /* 0x000fc80008000000 */
[----:B------:R-:W-:Y:S01]  /*3ce0*/  HGMMA.64x128x16.F32 R88, R184, gdesc[UR4].tnspB, R88, gsb0 ;  /* 0x41e00004b8587df0 */ /* 0x000fe20008000858 */
[----:B------:R-:W-:Y:S01]  /*3cf0*/  UIADD3 UR6, UR4, 0x80, URZ ;  /* 0x0000008004067890 */ /* 0x000fe2000fffe03f */
[----:B------:R-:W-:Y:S01]  /*3d00*/  UMOV UR7, 0x40000040 ;  /* 0x4000004000077882 */ /* 0x000fe20000000000 */
[----:B-1----:R-:W-:Y:S01]  /*3d10*/  SHF.R.U32.HI R15, RZ, 0x7, R13 ;  /* 0x00000007ff0f7819 */ /* 0x002fe2000001160d */
[----:B------:R-:W-:-:S04]  /*3d20*/  IMAD.IADD R13, R9, 0x1, R10 ;  /* 0x00000001090d7824 */ /* 0x000fc800078e020a */
[----:B------:R-:W-:Y:S02]  /*3d30*/  VIADD R14, R15, 0x9 ;  /* 0x000000090f0e7836 */ /* 0x000fe40000000000 */
[----:B------:R-:W-:Y:S02]  /*3d40*/  IMAD R13, R13, 0x4, R16 ;  /* 0x000000040d0d7824 */ /* 0x000fe400078e0210 */
        /* <DEDUP_REMOVED lines=34> */
.L_x_250:
        /* <DEDUP_REMOVED lines=11> */
.L_x_240:
[----:B------:R-:W4:Y:S01]  /*4020*/  S2UR UR8, SR_CTAID.Y ;  /* 0x00000000000879c3 */ /* 0x000f220000002600 */
[----:B------:R-:W5:Y:S01]  /*4030*/  S2R R8, SR_TID.X ;  /* 0x0000000000087919 */ /* 0x000f620000002100 */
[----:B------:R-:W-:Y:S01]  /*4040*/  ULDC UR4, c[0x0][0x850] ;  /* 0x0002140000047ab9 */ /* 0x000fe20000000800 */
[----:B------:R-:W-:Y:S01]  /*4050*/  ULDC.64 UR12, c[0x0][0x818] ;  /* 0x00020600000c7ab9 */ /* 0x000fe20000000a00 */
[----:B------:R-:W-:-:S04]  /*4060*/  UISETP.NE.AND UP0, UPT, UR4, 0x1, UPT ;  /* 0x000000010400788c */ /* 0x000fc8000bf05270 */
[----:B------:R-:W1:Y:S07]  /*4070*/  S2UR UR6, SR_CTAID.X ;  /* 0x00000000000679c3 */ /* 0x000e6e0000002500 */
[----:B------:R-:W-:Y:S01]  /*4080*/  @UP0 ULDC UR4, c[0x0][0x854] ;  /* 0x0002150000040ab9 */ /* 0x000fe20000000800 */
[----:B------:R-:W-:Y:S01]  /*4090*/  @UP0 ULDC UR7, c[0x0][0x858] ;  /* 0x0002160000070ab9 */ /* 0x000fe20000000800 */
[----:B------:R-:W3:Y:S01]  /*40a0*/  S2UR UR11, SR_CTAID.Z ;  /* 0x00000000000b79c3 */ /* 0x000ee20000002700 */
[----:B----4-:R-:W-:-:S07]  /*40b0*/  UIMAD.WIDE.U32 UR4, UR8, UR4, URZ ;  /* 0x00000004080472a5 */ /* 0x010fce000f8e003f */
[----:B--2---:R-:W2:Y:S01]  /*40c0*/  LDC.64 R10, c[0x0][0x820] ;  /* 0x00020800ff0a7b82 */ /* 0x004ea20000000a00 */
[----:B------:R-:W-:Y:S02]  /*40d0*/  @UP0 USHF.R.U32.HI UR8, URZ, UR7, UR5 ;  /* 0x000000073f080299 */ /* 0x000fe40008011605 */
[----:B-1----:R-:W-:-:S05]  /*40e0*/  USHF.L.U32 UR6, UR6, 0xe, URZ ;  /* 0x0000000e06067899 */ /* 0x002fca000800063f */
[----:B------:R-:W1:Y:S01]  /*40f0*/  LDC.64 R12, c[0x0][0x848] ;  /* 0x00021200ff0c7b82 */ /* 0x000e620000000a00 */
[----:B------:R-:W-:Y:S01]  /*4100*/  USHF.R.S32.HI UR9, URZ, 0x1f, UR8 ;  /* 0x0000001f3f097899 */ /* 0x000fe20008011408 */
[----:B-----5:R-:W-:Y:S01]  /*4110*/  VIADD R0, R8, 0xffffff80 ;  /* 0xffffff8008007836 */ /* 0x020fe20000000000 */
[----:B------:R-:W-:Y:S02]  /*4120*/  USHF.R.S32.HI UR7, URZ, 0x1f, UR6 ;  /* 0x0000001f3f077899 */ /* 0x000fe40008011406 */
[----:B------:R-:W-:Y:S02]  /*4130*/  UIMAD UR10, UR9, UR12, URZ ;  /* 0x0000000c090a72a4 */ /* 0x000fe4000f8e023f */
[----:B------:R-:W-:Y:S01]  /*4140*/  UIMAD.WIDE.U32 UR4, UR8, UR12, UR6 ;  /* 0x0000000c080472a5 */ /* 0x000fe2000f8e0006 */
[----:B------:R-:W-:Y:S01]  /*4150*/  SHF.R.S32.HI R3, RZ, 0x1f, R0 ;  /* 0x0000001fff037819 */ /* 0x000fe20000011400 */
[----:B------:R-:W-:-:S03]  /*4160*/  UIMAD UR10, UR8, UR13, UR10 ;  /* 0x0000000d080a72a4 */ /* 0x000fc6000f8e020a */
[----:B------:R-:W-:Y:S01]  /*4170*/  ULDC.64 UR12, c[0x0][0x840] ;  /* 0x00021000000c7ab9 */ /* 0x000fe20000000a00 */
[----:B------:R-:W-:Y:S01]  /*4180*/  LEA.HI R3, R3, R0, RZ, 0x7 ;  /* 0x0000000003037211 */ /* 0x000fe200078f38ff */
[----:B------:R-:W-:Y:S01]  /*4190*/  UIMAD UR9, UR9, UR12, URZ ;  /* 0x0000000c090972a4 */ /* 0x000fe2000f8e023f */
[----:B---3--:R-:W-:Y:S01]  /*41a0*/  IMAD.U32 R2, RZ, RZ, UR4 ;  /* 0x00000004ff027e24 */ /* 0x008fe2000f8e00ff */
[----:B------:R-:W-:Y:S01]  /*41b0*/  UIMAD.WIDE.U32 UR6, UR8, UR12, UR6 ;  /* 0x0000000c080672a5 */ /* 0x000fe2000f8e0006 */
[----:B------:R-:W-:Y:S01]  /*41c0*/  SHF.R.S32.HI R0, RZ, 0x7, R3 ;  /* 0x00000007ff007819 */ /* 0x000fe20000011403 */
[----:B------:R-:W-:Y:S01]  /*41d0*/  UIMAD UR8, UR8, UR13, UR9 ;  /* 0x0000000d080872a4 */ /* 0x000fe2000f8e0209 */
[----:B------:R-:W-:Y:S01]  /*41e0*/  IMAD.U32 R3, RZ, RZ, UR5 ;  /* 0x00000005ff037e24 */ /* 0x000fe2000f8e00ff */
[----:B------:R-:W-:Y:S02]  /*41f0*/  UIADD3 UR9, UR5, UR10, URZ ;  /* 0x0000000a05097290 */ /* 0x000fe4000fffe03f */
[----:B------:R-:W-:Y:S01]  /*4200*/  USHF.R.S32.HI UR10, URZ, 0x1f, UR11 ;  /* 0x0000001f3f0a7899 */ /* 0x000fe2000801140b */
[----:B------:R-:W-:Y:S01]  /*4210*/  IMAD R9, R0, 0x2000, R9 ;  /* 0x0000200000097824 */ /* 0x000fe200078e0209 */
[----:B------:R-:W-:-:S02]  /*4220*/  UIADD3 UR8, UR7, UR8, URZ ;  /* 0x0000000807087290 */ /* 0x000fc4000fffe03f */
[----:B------:R-:W-:Y:S01]  /*4230*/  IMAD.U32 R5, RZ, RZ, UR7 ;  /* 0x00000007ff057e24 */ /* 0x000fe2000f8e00ff */
[----:B------:R-:W-:Y:S01]  /*4240*/  ULDC UR4, c[0x0][0x740] ;  /* 0x0001d00000047ab9 */ /* 0x000fe20000000800 */
[----:B------:R-:W-:Y:S02]  /*4250*/  IMAD.U32 R3, RZ, RZ, UR9 ;  /* 0x00000009ff037e24 */ /* 0x000fe4000f8e00ff */
[----:B------:R-:W-:Y:S01]  /*4260*/  FMUL.FTZ R88, R88, UR4 ;  /* 0x0000000458587c20 */ /* 0x000fe20008410000 */
[----:B--2---:R-:W-:Y:S02]  /*4270*/  IMAD R0, R10, UR10, RZ ;  /* 0x0000000a0a007c24 */ /* 0x004fe4000f8e02ff */
[----:B------:R-:W-:Y:S01]  /*4280*/  FMUL.FTZ R89, R89, UR4 ;  /* 0x0000000459597c20 */ /* 0x000fe20008410000 */
[----:B------:R-:W-:Y:S02]  /*4290*/  IMAD.U32 R4, RZ, RZ, UR6 ;  /* 0x00000006ff047e24 */ /* 0x000fe4000f8e00ff */
[----:B------:R-:W-:Y:S01]  /*42a0*/  FMUL.FTZ R90, R90, UR4 ;  /* 0x000000045a5a7c20 */ /* 0x000fe20008410000 */
[----:B------:R-:W-:-:S02]  /*42b0*/  IMAD.U32 R5, RZ, RZ, UR8 ;  /* 0x00000008ff057e24 */ /* 0x000fc4000f8e00ff */
[----:B------:R-:W-:Y:S01]  /*42c0*/  FMUL.FTZ R91, R91, UR4 ;  /* 0x000000045b5b7c20 */ /* 0x000fe20008410000 */
[----:B-1----:R-:W-:Y:S02]  /*42d0*/  IMAD R6, R12, UR10, RZ ;  /* 0x0000000a0c067c24 */ /* 0x002fe4000f8e02ff */
[----:B------:R-:W-:Y:S01]  /*42e0*/  FMUL.FTZ R92, R92, UR4 ;  /* 0x000000045c5c7c20 */ /* 0x000fe20008410000 */
[----:B------:R-:W-:Y:S02]  /*42f0*/  IMAD R7, R11, UR11, R0 ;  /* 0x0000000b0b077c24 */ /* 0x000fe4000f8e0200 */
[----:B------:R-:W-:Y:S01]  /*4300*/  FMUL.FTZ R93, R93, UR4 ;  /* 0x000000045d5d7c20 */ /* 0x000fe20008410000 */
[----:B------:R-:W-:-:S04]  /*4310*/  IMAD.WIDE.U32 R2, R10, UR11, R2 ;  /* 0x0000000b0a027c25 */ /* 0x000fc8000f8e0002 */
[----:B------:R-:W-:Y:S01]  /*4320*/  FMUL.FTZ R94, R94, UR4 ;  /* 0x000000045e5e7c20 */ /* 0x000fe20008410000 */
[----:B------:R-:W-:Y:S01]  /*4330*/  FMUL.FTZ R95, R95, UR4 ;  /* 0x000000045f5f7c20 */ /* 0x000fe20008410000 */
[----:B------:R-:W-:Y:S01]  /*4340*/  FMUL.FTZ R96, R96, UR4 ;  /* 0x0000000460607c20 */ /* 0x000fe20008410000 */
[----:B------:R-:W-:Y:S02]  /*4350*/  IMAD R11, R13, UR11, R6 ;  /* 0x0000000b0d0b7c24 */ /* 0x000fe4000f8e0206 */
[----:B------:R-:W-:Y:S01]  /*4360*/  FMUL.FTZ R97, R97, UR4 ;  /* 0x0000000461617c20 */ /* 0x000fe20008410000 */
[----:B------:R-:W-:-:S04]  /*4370*/  IMAD.WIDE.U32 R4, R12, UR11, R4 ;  /* 0x0000000b0c047c25 */ /* 0x000fc8000f8e0004 */
        /* <DEDUP_REMOVED lines=54> */
[----:B------:R-:W-:Y:S05]  /*46e0*/  WARPSYNC.ALL ;  /* 0x0000000000007948 */ /* 0x000fea0003800000 */
[----:B------:R-:W-:-:S02]  /*46f0*/  IMAD R9, R9, 0x4, R16 ;  /* 0x0000000409097824 */ /* 0x000fc400078e0210 */
[----:B------:R-:W-:Y:S02]  /*4700*/  IMAD.IADD R6, R3, 0x1, R7 ;  /* 0x0000000103067824 */ /* 0x000fe400078e0207 */
[----:B------:R-:W-:Y:S01]  /*4710*/  IMAD.IADD R0, R5, 0x1, R11 ;  /* 0x0000000105007824 */ /* 0x000fe200078e020b */
[----:B------:R-:W-:Y:S01]  /*4720*/  BAR.SYNC.DEFER_BLOCKING 0x1, 0x100 ;  /* 0x0044000000007b1d */ /* 0x000fe20000010000 */
[----:B------:R-:W-:-:S07]  /*4730*/  ISETP.NE.AND P1, PT, R8, 0x80, PT ;  /* 0x000000800800780c */ /* 0x000fce0003f25270 */
[----:B------:R-:W1:Y:S01]  /*4740*/  LDC.64 R10, c[0x0][0x800] ;  /* 0x00020000ff0a7b82 */ /* 0x000e620000000a00 */
[----:B------:R-:W-:Y:S07]  /*4750*/  BSSY B0, `(.L_x_252) ;  /* 0x000002c000007945 */ /* 0x000fee0003800000 */
[----:B------:R-:W2:Y:S01]  /*4760*/  LDC.64 R12, c[0x0][0x828] ;  /* 0x00020a00ff0c7b82 */ /* 0x000ea20000000a00 */
[----:B------:R3:W-:Y:S04]  /*4770*/  STS.128 [R9], R24 ;  /* 0x0000001809007388 */ /* 0x0007e80000000c00 */
[----:B------:R3:W-:Y:S01]  /*4780*/  STS.128 [R9+0x800], R28 ;  /* 0x0008001c09007388 */ /* 0x0007e20000000c00 */
[----:B-1----:R-:W-:-:S03]  /*4790*/  LEA R10, P0, R2, R10, 0x2 ;  /* 0x0000000a020a7211 */ /* 0x002fc600078010ff */
[----:B------:R3:W-:Y:S01]  /*47a0*/  STS.128 [R9+0x1000], R32 ;  /* 0x0010002009007388 */ /* 0x0007e20000000c00 */
[----:B------:R-:W-:-:S03]  /*47b0*/  LEA.HI.X R6, R2, R11, R6, 0x2, P0 ;  /* 0x0000000b02067211 */ /* 0x000fc600000f1406 */
[----:B------:R3:W-:Y:S01]  /*47c0*/  STS.128 [R9+0x1800], R36 ;  /* 0x0018002409007388 */ /* 0x0007e20000000c00 */
[----:B--2---:R-:W-:-:S03]  /*47d0*/  LEA R12, P2, R4, R12, 0x2 ;  /* 0x0000000c040c7211 */ /* 0x004fc600078410ff */
[----:B------:R3:W-:Y:S01]  /*47e0*/  STS.128 [R9+0x2000], R40 ;  /* 0x0020002809007388 */ /* 0x0007e20000000c00 */
[----:B------:R-:W-:-:S03]  /*47f0*/  LEA.HI.X R0, R4, R13, R0, 0x2, P2 ;  /* 0x0000000d04007211 */ /* 0x000fc600010f1400 */
[----:B------:R3:W-:Y:S04]  /*4800*/  STS.128 [R9+0x2800], R44 ;  /* 0x0028002c09007388 */ /* 0x0007e80000000c00 */
        /* <DEDUP_REMOVED lines=15> */
[----:B-1----:R-:W1:Y:S02]  /*4900*/  FENCE.VIEW.ASYNC.S ;  /* 0x00000000000073c6 */ /* 0x002e640000000000 */
[----:B-1----:R-:W-:Y:S06]  /*4910*/  BAR.SYNC.DEFER_BLOCKING 0x1, 0x100 ;  /* 0x0044000000007b1d */ /* 0x002fec0000010000 */
[----:B------:R-:W-:Y:S05]  /*4920*/  @P1 BRA `(.L_x_253) ;  /* 0x0000000000381947 */ /* 0x000fea0003800000 */
[----:B------:R-:W-:Y:S01]  /*4930*/  R2UR UR4, R12 ;  /* 0x000000000c0472ca */ /* 0x000fe200000e0000 */
[----:B------:R-:W-:Y:S01]  /*4940*/  UMOV UR7, 0x1000 ;  /* 0x0000100000077882 */ /* 0x000fe20000000000 */
[----:B------:R-:W-:Y:S01]  /*4950*/  R2UR UR5, R0 ;  /* 0x00000000000572ca */ /* 0x000fe200000e0000 */
[----:B------:R-:W-:Y:S01]  /*4960*/  UMOV UR8, 0x0 ;  /* 0x0000000000087882 */ /* 0x000fe20000000000 */
[----:B------:R-:W-:Y:S01]  /*4970*/  R2UR UR6, R16 ;  /* 0x00000000100672ca */ /* 0x000fe200000e0000 */
[----:B------:R-:W-:Y:S01]  /*4980*/  UMOV UR9, 0x14f00000 ;  /* 0x14f0000000097882 */ /* 0x000fe20000000000 */
[----:B------:R-:W-:-:S13]  /*4990*/  PLOP3.LUT P0, PT, PT, PT, PT, 0x80, 0x0 ;  /* 0x000000000000781c */ /* 0x000fda0003f0f070 */
.L_x_254:
[----:B------:R-:W-:Y:S01]  /*49a0*/  @P0 ELECT P2, URZ, PT ;  /* 0x00000000003f082f */ /* 0x000fe20003840000 */
[----:B------:R1:W-:-:S12]  /*49b0*/  UBLKRED.G.S.ADD.F32.RN [UR4], [UR6], UR7, desc[UR8] ;  /* 0x00000804060073bb */ /* 0x0003d800080a1407 */
[----:B------:R-:W-:Y:S02]  /*49c0*/  @P2 PLOP3.LUT P0, PT, P2, PT, PT, 0x8, 0x0 ;  /* 0x000000000000281c */ /* 0x000fe4000170e170 */
[----:B------:R-:W-:-:S11]  /*49d0*/  PLOP3.LUT P2, PT, PT, PT, PT, 0x8, 0x0 ;  /* 0x000000000000781c */ /* 0x000fd60003f4e170 */
[----:B-1----:R-:W-:Y:S05]  /*49e0*/  @P0 BRA.U.ANY `(.L_x_254) ;  /* 0xfffffffd00ec0947 */ /* 0x002fea000393ffff */
[----:B------:R0:W-:Y:S01]  /*49f0*/  UTMACMDFLUSH ;  /* 0x00000000000079b7 */ /* 0x0001e20000000000 */
[----:B------:R-:W-:-:S04]  /*4a00*/  DEPBAR.LE SB0, 0x0 ;  /* 0x000080000000791a */ /* 0x000fc80000000000 */
.L_x_253:
[----:B------:R-:W-:Y:S05]  /*4a10*/  BSYNC B0 ;  /* 0x0000000000007941 */ /* 0x000fea0003800000 */
.L_x_252:
[----:B------:R-:W-:Y:S06]  /*4a20*/  BAR.SYNC.DEFER_BLOCKING 0x1, 0x100 ;  /* 0x0044000000007b1d */ /* 0x000fec0000010000 */
[----:B------:R4:W-:Y:S04]  /*4a30*/  STS.128 [R9], R88 ;  /* 0x0000005809007388 */ /* 0x0009e80000000c00 */
        /* <DEDUP_REMOVED lines=30> */
.L_x_255:
[----:B------:R-:W-:Y:S01]  /*4c20*/  @P0 ELECT P1, URZ, PT ;  /* 0x00000000003f082f */ /* 0x000fe20003820000 */
[----:B------:R1:W-:-:S12]  /*4c30*/  UBLKRED.G.S.ADD.F32.RN [UR4], [UR6], UR7, desc[UR8] ;  /* 0x00000804060073bb */ /* 0x0003d800080a1407 */
[----:B------:R-:W-:Y:S02]  /*4c40*/  @P1 PLOP3.LUT P0, PT, P1, PT, PT, 0x8, 0x0 ;  /* 0x000000000000181c */ /* 0x000fe40000f0e170 */
[----:B------:R-:W-:-:S11]  /*4c50*/  PLOP3.LUT P1, PT, PT, PT, PT, 0x8, 0x0 ;  /* 0x000000000000781c */ /* 0x000fd60003f2e170 */
[----:B-1----:R-:W-:Y:S05]  /*4c60*/  @P0 BRA.U.ANY `(.L_x_255) ;  /* 0xfffffffd00ec0947 */ /* 0x002fea000393ffff */
[----:B------:R0:W-:Y:S01]  /*4c70*/  UTMACMDFLUSH ;  /* 0x00000000000079b7 */ /* 0x0001e20000000000 */
[----:B------:R-:W-:-:S04]  /*4c80*/  DEPBAR.LE SB0, 0x0 ;  /* 0x000080000000791a */ /* 0x000fc80000000000 */
[----:B------:R-:W-:Y:S05]  /*4c90*/  BRA `(.L_x_232) ;  /* 0x00000028001c7947 */ /* 0x000fea0003800000 */
.L_x_230:
        /* <DEDUP_REMOVED lines=51> */
.L_x_270:
        /* <DEDUP_REMOVED lines=21> */
.L_x_259:
[----:B------:R-:W-:Y:S05]  /*5120*/  BSYNC B0 ;  /* 0x0000000000007941 */ /* 0x000fea0003800000 */
.L_x_258:
        /* <DEDUP_REMOVED lines=13> */
.L_x_261:
[----:B------:R-:W-:Y:S05]  /*5200*/  BSYNC B0 ;  /* 0x0000000000007941 */ /* 0x000fea0003800000 */
.L_x_260:
[----:B------:R-:W-:Y:S06]  /*5210*/  BAR.ARV 0xa, 0xa0 ;  /* 0x0282800000007b1d */ /* 0x000fec0000002000 */
[----:B------:R-:W-:Y:S04]  /*5220*/  BSSY B0, `(.L_x_262) ;  /* 0x0000003000007945 */ /* 0x000fe80003800000 */
[----:B------:R-:W-:Y:S05]  /*5230*/  @!P0 BRA `(.L_x_263) ;  /* 0x0000000000048947 */ /* 0x000fea0003800000 */
[----:B------:R-:W-:-:S04]  /*5240*/  DEPBAR.LE SB0, 0x0 ;  /* 0x000080000000791a */ /* 0x000fc80000000000 */
.L_x_263:
[----:B------:R-:W-:Y:S05]  /*5250*/  BSYNC B0 ;  /* 0x0000000000007941 */ /* 0x000fea0003800000 */
.L_x_262:
        /* <DEDUP_REMOVED lines=13> */
.L_x_265:
[----:B------:R-:W-:Y:S05]  /*5330*/  BSYNC B0 ;  /* 0x0000000000007941 */ /* 0x000fea0003800000 */
.L_x_264:
        /* <DEDUP_REMOVED lines=13> */
.L_x_267:
[----:B------:R-:W-:Y:S05]  /*5410*/  BSYNC B0 ;  /* 0x0000000000007941 */ /* 0x000fea0003800000 */
.L_x_266:
[----:B------:R-:W-:Y:S01]  /*5420*/  VIADD R0, R0, 0xfffffffe ;  /* 0xfffffffe00007836 */ /* 0x000fe20000000000 */
[----:B------:R-:W-:Y:S06]  /*5430*/  BAR.ARV 0xa, 0xa0 ;  /* 0x0282800000007b1d */ /* 0x000fec0000002000 */
[----:B------:R-:W-:Y:S01]  /*5440*/  BSSY B0, `(.L_x_268) ;  /* 0x0000004000007945 */ /* 0x000fe20003800000 */
[----:B------:R-:W-:-:S03]  /*5450*/  ISETP.NE.AND P1, PT, R0, RZ, PT ;  /* 0x000000ff0000720c */ /* 0x000fc60003f25270 */
[----:B------:R-:W-:Y:S10]  /*5460*/  @!P0 BRA `(.L_x_269) ;  /* 0x0000000000048947 */ /* 0x000ff40003800000 */
[----:B------:R-:W-:-:S04]  /*5470*/  DEPBAR.LE SB0, 0x0 ;  /* 0x000080000000791a */ /* 0x000fc80000000000 */
.L_x_269:
[----:B------:R-:W-:Y:S05]  /*5480*/  BSYNC B0 ;  /* 0x0000000000007941 */ /* 0x000fea0003800000 */
.L_x_268:
[----:B------:R-:W-:Y:S06]  /*5490*/  BAR.ARV 0xb, 0xa0 ;  /* 0x02c2800000007b1d */ /* 0x000fec0000002000 */
[----:B------:R-:W-:Y:S02]  /*54a0*/  UIADD3 UR5, UR5, 0x2, URZ ;  /* 0x0000000205057890 */ /* 0x000fe4000fffe03f */
[----:B------:R-:W-:Y:S01]  /*54b0*/  UIADD3 UR4, UR4, 0x1, URZ ;  /* 0x0000000104047890 */ /* 0x000fe2000fffe03f */
[----:B------:R-:W-:Y:S11]  /*54c0*/  @P1 BRA `(.L_x_270) ;  /* 0xfffffff800c01947 */ /* 0x000ff6000383ffff */
[----:B------:R-:W-:-:S12]  /*54d0*/  USHF.L.U32 UR5, UR5, 0xd, URZ ;  /* 0x0000000d05057899 */ /* 0x000fd8000800063f */
.L_x_257:
        /* <DEDUP_REMOVED lines=19> */
.L_x_272:
[----:B------:R-:W-:Y:S05]  /*5610*/  BSYNC B0 ;  /* 0x0000000000007941 */ /* 0x000fea0003800000 */
.L_x_271:
        /* <DEDUP_REMOVED lines=19> */
.L_x_274:
[----:B------:R-:W-:Y:S05]  /*5750*/  BSYNC B0 ;  /* 0x0000000000007941 */ /* 0x000fea0003800000 */
.L_x_273:
[----:B------:R-:W-:Y:S06]  /*5760*/  BAR.ARV 0xa, 0xa0 ;  /* 0x0282800000007b1d */ /* 0x000fec0000002000 */
[----:B------:R-:W-:Y:S04]  /*5770*/  BSSY B0, `(.L_x_275) ;  /* 0x0000003000007945 */ /* 0x000fe80003800000 */
[----:B------:R-:W-:Y:S05]  /*5780*/  @!P0 BRA `(.L_x_276) ;  /* 0x0000000000048947 */ /* 0x000fea0003800000 */
[----:B------:R-:W-:-:S04]  /*5790*/  DEPBAR.LE SB0, 0x0 ;  /* 0x000080000000791a */ /* 0x000fc80000000000 */
.L_x_276:
[----:B------:R-:W-:Y:S05]  /*57a0*/  BSYNC B0 ;  /* 0x0000000000007941 */ /* 0x000fea0003800000 */
.L_x_275:
[----:B------:R-:W-:Y:S06]  /*57b0*/  BAR.ARV 0xb, 0xa0 ;  /* 0x02c2800000007b1d */ /* 0x000fec0000002000 */
[----:B------:R-:W-:Y:S05]  /*57c0*/  BRA `(.L_x_232) ;  /* 0x0000001c00507947 */ /* 0x000fea0003800000 */
.L_x_256:
        /* <DEDUP_REMOVED lines=55> */
.L_x_307:
[----:B------:R-:W-:Y:S02]  /*5b40*/  IMAD.IADD R10, R7, 0x1, R3 ;  /* 0x00000001070a7824 */ /* 0x000fe400078e0203 */
[----:B-1----:R-:W-:Y:S02]  /*5b50*/  IMAD.SHL.U32 R0, R2, 0x80, RZ ;  /* 0x0000008002007824 */ /* 0x002fe400078e00ff */
[----:B------:R-:W-:Y:S01]  /*5b60*/  IMAD.MOV.U32 R9, RZ, RZ, 0x1 ;  /* 0x00000001ff097424 */ /* 0x000fe200078e00ff */
[----:B------:R-:W-:Y:S06]  /*5b70*/  @P0 BRA `(.L_x_280) ;  /* 0x0000000000180947 */ /* 0x000fec0003800000 */
[----:B------:R-:W1:Y:S01]  /*5b80*/  S2R R4, SR_TID.X ;  /* 0x0000000000047919 */ /* 0x000e620000002100 */
[----:B------:R-:W-:-:S04]  /*5b90*/  IMAD.MOV.U32 R2, RZ, RZ, 0x4100 ;  /* 0x00004100ff027424 */ /* 0x000fc800078e00ff */
[----:B------:R2:W-:Y:S01]  /*5ba0*/  SYNCS.ARRIVE.TRANS64 RZ, [R11+URZ+0x30810], R2 ;  /* 0x030810020bff79a7 */ /* 0x0005e2000800003f */
[----:B-1----:R-:W-:-:S13]  /*5bb0*/  LOP3.LUT P1, RZ, R4, 0x1f, RZ, 0xc0, !PT ;  /* 0x0000001f04ff7812 */ /* 0x002fda000782c0ff */
[----:B--2---:R-:W-:Y:S05]  /*5bc0*/  @!P1 BRA `(.L_x_280) ;  /* 0x0000000000049947 */ /* 0x004fea0003800000 */
[----:B------:R-:W-:Y:S01]  /*5bd0*/  BPT.TRAP 0x1 ;  /* 0x000000040000795c */ /* 0x000fe20000300000 */
.L_x_280:
[----:B------:R-:W1:Y:S01]  /*5be0*/  LDC.64 R2, c[0x0][0x198] ;  /* 0x00006600ff027b82 */ /* 0x000e620000000a00 */
[----:B------:R-:W-:Y:S01]  /*5bf0*/  R2UR UR11, R0 ;  /* 0x00000000000b72ca */ /* 0x000fe200000e0000 */
[----:B------:R-:W-:Y:S01]  /*5c00*/  UMOV UR19, URZ ;  /* 0x0000003f00137c82 */ /* 0x000fe20008000000 */
[----:B------:R-:W-:Y:S01]  /*5c10*/  R2UR UR8, R11 ;  /* 0x000000000b0872ca */ /* 0x000fe200000e0000 */
[----:B------:R-:W-:Y:S01]  /*5c20*/  UMOV UR22, 0x0 ;  /* 0x0000000000167882 */ /* 0x000fe20000000000 */
[----:B------:R-:W-:Y:S01]  /*5c30*/  UMOV UR23, 0x14f00000 ;  /* 0x14f0000000177882 */ /* 0x000fe20000000000 */
[----:B------:R-:W-:Y:S01]  /*5c40*/  UMOV UR18, URZ ;  /* 0x0000003f00127c82 */ /* 0x000fe20008000000 */
[----:B------:R-:W-:Y:S01]  /*5c50*/  UMOV UR26, 0x40 ;  /* 0x00000040001a7882 */ /* 0x000fe20000000000 */
[----:B------:R-:W2:Y:S01]  /*5c60*/  LDC R12, c[0x0][0x280] ;  /* 0x0000a000ff0c7b82 */ /* 0x000ea20000000800 */
[----:B------:R-:W-:Y:S01]  /*5c70*/  UMOV UR28, UR20 ;  /* 0x00000014001c7c82 */ /* 0x000fe20008000000 */
[----:B------:R-:W-:Y:S01]  /*5c80*/  UMOV UR29, UR21 ;  /* 0x00000015001d7c82 */ /* 0x000fe20008000000 */
[----:B------:R-:W-:Y:S01]  /*5c90*/  UMOV UR27, UR19 ;  /* 0x00000013001b7c82 */ /* 0x000fe20008000000 */
[----:B------:R-:W-:Y:S01]  /*5ca0*/  UMOV UR10, 0x10 ;  /* 0x00000010000a7882 */ /* 0x000fe20000000000 */
[----:B------:R-:W-:Y:S01]  /*5cb0*/  IMAD.MOV.U32 R4, RZ, RZ, 0x10000 ;  /* 0x00010000ff047424 */ /* 0x000fe200078e00ff */
[----:B------:R-:W-:Y:S01]  /*5cc0*/  UMOV UR30, 0x0 ;  /* 0x00000000001e7882 */ /* 0x000fe20000000000 */
[----:B------:R-:W-:Y:S01]  /*5cd0*/  UMOV UR31, 0x10000000 ;  /* 0x10000000001f7882 */ /* 0x000fe20000000000 */
[----:B------:R-:W-:Y:S01]  /*5ce0*/  UIADD3 UR16, UR8, 0x18000, URZ ;  /* 0x0001800008107890 */ /* 0x000fe2000fffe03f */
[----:B------:R-:W-:Y:S01]  /*5cf0*/  IMAD.MOV.U32 R20, RZ, RZ, RZ ;  /* 0x000000ffff147224 */ /* 0x000fe200078e00ff */
[----:B------:R-:W-:Y:S01]  /*5d00*/  UIADD3 UR17, UR8, 0x30810, URZ ;  /* 0x0003081008117890 */ /* 0x000fe2000fffe03f */
[----:B------:R-:W-:Y:S01]  /*5d10*/  IMAD.MOV.U32 R5, RZ, RZ, RZ ;  /* 0x000000ffff057224 */ /* 0x000fe200078e00ff */
[----:B------:R-:W-:-:S02]  /*5d20*/  UIADD3 UR24, UR8, 0x1a000, URZ ;  /* 0x0001a00008187890 */ /* 0x000fc4000fffe03f */
[----:B------:R-:W-:Y:S01]  /*5d30*/  UIADD3 UR32, UR8, 0x28000, URZ ;  /* 0x0002800008207890 */ /* 0x000fe2000fffe03f */
[----:B-1----:R-:W-:Y:S02]  /*5d40*/  IMAD.MOV.U32 R8, RZ, RZ, R2 ;  /* 0x000000ffff087224 */ /* 0x002fe400078e0002 */
[----:B------:R-:W-:Y:S01]  /*5d50*/  UMOV UR25, UR17 ;  /* 0x0000001100197c82 */ /* 0x000fe20008000000 */
[----:B------:R-:W-:Y:S01]  /*5d60*/  UMOV UR33, UR17 ;  /* 0x0000001100217c82 */ /* 0x000fe20008000000 */
[----:B------:R-:W-:Y:S01]  /*5d70*/  UIADD3 UR9, UR8, 0x30800, URZ ;  /* 0x0003080008097890 */ /* 0x000fe2000fffe03f */
[----:B------:R-:W-:Y:S01]  /*5d80*/  IADD3 R0, P1, R8, 0x2f0, RZ ;  /* 0x000002f008007810 */ /* 0x000fe20007f3e0ff */
[----:B------:R-:W-:Y:S01]  /*5d90*/  UIADD3 UR40, UR8, 0x4000, URZ ;  /* 0x0000400008287890 */ /* 0x000fe2000fffe03f */
[----:B------:R-:W-:Y:S02]  /*5da0*/  UMOV UR13, UR21 ;  /* 0x00000015000d7c82 */ /* 0x000fe40008000000 */
[----:B------:R-:W-:Y:S01]  /*5db0*/  R2UR UR6, R0 ;  /* 0x00000000000672ca */ /* 0x000fe200000e0000 */
[----:B------:R-:W-:Y:S01]  /*5dc0*/  UMOV UR42, 0x40 ;  /* 0x00000040002a7882 */ /* 0x000fe20000000000 */
        /* <DEDUP_REMOVED lines=11> */
[----:B------:R-:W-:-:S03]  /*5e80*/  UMOV UR34, UR18 ;  /* 0x0000001200227c82 */ /* 0x000fc60008000000 */
[----:B------:R-:W-:Y:S01]  /*5e90*/  R2UR UR7, R2 ;  /* 0x00000000020772ca */ /* 0x000fe200000e0000 */
[----:B------:R-:W-:-:S05]  /*5ea0*/  IMAD.X R2, RZ, RZ, R0, P2 ;  /* 0x000000ffff027224 */ /* 0x000fca00010e0600 */
[----:B------:R-:W-:Y:S02]  /*5eb0*/  R2UR UR39, R2 ;  /* 0x00000000022772ca */ /* 0x000fe400000e0000 */
[----:B------:R-:W-:-:S04]  /*5ec0*/  IADD3 R2, P1, R8, 0xf0, RZ ;  /* 0x000000f008027810 */ /* 0x000fc80007f3e0ff */
[----:B------:R-:W-:Y:S01]  /*5ed0*/  R2UR UR14, R2 ;  /* 0x00000000020e72ca */ /* 0x000fe200000e0000 */
[----:B------:R-:W-:Y:S01]  /*5ee0*/  IMAD.X R3, RZ, RZ, R0, P1 ;  /* 0x000000ffff037224 */ /* 0x000fe200008e0600 */
[----:B--2---:R-:W-:-:S04]  /*5ef0*/  ISETP.GE.AND P1, PT, R12, 0x41, PT ;  /* 0x000000410c00780c */ /* 0x004fc80003f26270 */
        /* <DEDUP_REMOVED lines=33> */
.L_x_291:
[----:B------:R-:W-:-:S04]  /*6110*/  SHF.L.U32 R21, R9, 0x1f, RZ ;  /* 0x0000001f09157819 */ /* 0x000fc800000006ff */
[----:B-1----:R-:W1:Y:S02]  /*6120*/  SYNCS.PHASECHK.TRANS64.TRYWAIT P1, [R11+URZ+0x30840], R21 ;  /* 0x030840150b0075a7 */ /* 0x002e64000802017f */
[----:B-12---:R-:W-:Y:S05]  /*6130*/  @!P1 BRA `(.L_x_283) ;  /* 0x0000001400689947 */ /* 0x006fea0003800000 */
.L_x_308:
[----:B------:R-:W-:Y:S05]  /*6140*/  @P0 BRA `(.L_x_284) ;  /* 0x0000000000140947 */ /* 0x000fea0003800000 */
[----:B------:R-:W-:Y:S01]  /*6150*/  ISETP.NE.AND P1, PT, R14, RZ, PT ;  /* 0x000000ff0e00720c */ /* 0x000fe20003f25270 */
[----:B------:R-:W-:-:S04]  /*6160*/  IMAD.MOV.U32 R0, RZ, RZ, 0x4100 ;  /* 0x00004100ff007424 */ /* 0x000fc800078e00ff */
[----:B------:R2:W-:Y:S08]  /*6170*/  SYNCS.ARRIVE.TRANS64 RZ, [R11+URZ+0x30830], R0 ;  /* 0x030830000bff79a7 */ /* 0x0005f0000800003f */
[----:B------:R-:W-:Y:S05]  /*6180*/  @!P1 BRA `(.L_x_284) ;  /* 0x0000000000049947 */ /* 0x000fea0003800000 */
[----:B------:R-:W-:Y:S01]  /*6190*/  BPT.TRAP 0x1 ;  /* 0x000000040000795c */ /* 0x000fe20000300000 */
.L_x_284:
        /* <DEDUP_REMOVED lines=36> */
.L_x_309:
[----:B------:R-:W-:Y:S05]  /*63e0*/  @P0 BRA `(.L_x_286) ;  /* 0x0000000000140947 */ /* 0x000fea0003800000 */
[----:B------:R-:W-:Y:S01]  /*63f0*/  ISETP.NE.AND P1, PT, R14, RZ, PT ;  /* 0x000000ff0e00720c */ /* 0x000fe20003f25270 */
[----:B------:R-:W-:-:S04]  /*6400*/  IMAD.MOV.U32 R2, RZ, RZ, 0x4100 ;  /* 0x00004100ff027424 */ /* 0x000fc800078e00ff */
[----:B------:R3:W-:Y:S08]  /*6410*/  SYNCS.ARRIVE.TRANS64 RZ, [R11+URZ+0x30818], R2 ;  /* 0x030818020bff79a7 */ /* 0x0007f0000800003f */
[----:B------:R-:W-:Y:S05]  /*6420*/  @!P1 BRA `(.L_x_286) ;  /* 0x0000000000049947 */ /* 0x000fea0003800000 */
[----:B------:R-:W-:Y:S01]  /*6430*/  BPT.TRAP 0x1 ;  /* 0x000000040000795c */ /* 0x000fe20000300000 */
.L_x_286:
        /* <DEDUP_REMOVED lines=27> */
.L_x_310:
        /* <DEDUP_REMOVED lines=9> */
.L_x_288:
        /* <DEDUP_REMOVED lines=31> */
.L_x_312:
[----:B------:R-:W-:Y:S05]  /*6870*/  @P0 BRA `(.L_x_290) ;  /* 0x0000000000140947 */ /* 0x000fea0003800000 */
[----:B------:R-:W-:Y:S01]  /*6880*/  ISETP.NE.AND P1, PT, R14, RZ, PT ;  /* 0x000000ff0e00720c */ /* 0x000fe20003f25270 */
[----:B-1----:R-:W-:-:S04]  /*6890*/  IMAD.MOV.U32 R4, RZ, RZ, 0x4100 ;  /* 0x00004100ff047424 */ /* 0x002fc800078e00ff */
[----:B------:R2:W-:Y:S08]  /*68a0*/  SYNCS.ARRIVE.TRANS64 RZ, [R11+URZ+0x30810], R4 ;  /* 0x030810040bff79a7 */ /* 0x0005f0000800003f */
[----:B------:R-:W-:Y:S05]  /*68b0*/  @!P1 BRA `(.L_x_290) ;  /* 0x0000000000049947 */ /* 0x000fea0003800000 */
[----:B------:R-:W-:Y:S01]  /*68c0*/  BPT.TRAP 0x1 ;  /* 0x000000040000795c */ /* 0x000fe20000300000 */
.L_x_290:
        /* <DEDUP_REMOVED lines=29> */
.L_x_282:
[----:B------:R-:W-:-:S13]  /*6aa0*/  ISETP.NE.AND P1, PT, R19, RZ, PT ;  /* 0x000000ff1300720c */ /* 0x000fda0003f25270 */
[----:B------:R-:W-:Y:S05]  /*6ab0*/  @!P1 BRA `(.L_x_281) ;  /* 0x0000000400289947 */ /* 0x000fea0003800000 */
[----:B------:R-:W-:-:S04]  /*6ac0*/  SHF.L.U32 R12, R9, 0x1f, RZ ;  /* 0x0000001f090c7819 */ /* 0x000fc800000006ff */
[----:B------:R-:W3:Y:S02]  /*6ad0*/  SYNCS.PHASECHK.TRANS64.TRYWAIT P1, [R11+URZ+0x30840], R12 ;  /* 0x0308400c0b0075a7 */ /* 0x000ee4000802017f */
[----:B---3--:R-:W-:Y:S05]  /*6ae0*/  @!P1 BRA `(.L_x_292) ;  /* 0x0000000c00509947 */ /* 0x008fea0003800000 */
.L_x_313:
[----:B------:R-:W-:Y:S05]  /*6af0*/  @P0 BRA `(.L_x_293) ;  /* 0x0000000000140947 */ /* 0x000fea0003800000 */
[----:B------:R-:W-:Y:S01]  /*6b00*/  ISETP.NE.AND P1, PT, R14, RZ, PT ;  /* 0x000000ff0e00720c */ /* 0x000fe20003f25270 */
[----:B-12---:R-:W-:-:S04]  /*6b10*/  IMAD.MOV.U32 R4, RZ, RZ, 0x4100 ;  /* 0x00004100ff047424 */ /* 0x006fc800078e00ff */
[----:B------:R4:W-:Y:S08]  /*6b20*/  SYNCS.ARRIVE.TRANS64 RZ, [R11+URZ+0x30830], R4 ;  /* 0x030830040bff79a7 */ /* 0x0009f0000800003f */
[----:B------:R-:W-:Y:S05]  /*6b30*/  @!P1 BRA `(.L_x_293) ;  /* 0x0000000000049947 */ /* 0x000fea0003800000 */
[----:B------:R-:W-:Y:S01]  /*6b40*/  BPT.TRAP 0x1 ;  /* 0x000000040000795c */ /* 0x000fe20000300000 */
.L_x_293:
        /* <DEDUP_REMOVED lines=33> */
.L_x_314:
[----:B------:R-:W-:Y:S05]  /*6d60*/  @P0 BRA `(.L_x_295) ;  /* 0x0000000000140947 */ /* 0x000fea0003800000 */
[----:B------:R-:W-:Y:S01]  /*6d70*/  ISETP.NE.AND P0, PT, R14, RZ, PT ;  /* 0x000000ff0e00720c */ /* 0x000fe20003f05270 */
[----:B------:R-:W-:-:S04]  /*6d80*/  IMAD.MOV.U32 R4, RZ, RZ, 0x4100 ;  /* 0x00004100ff047424 */ /* 0x000fc800078e00ff */
[----:B------:R2:W-:Y:S08]  /*6d90*/  SYNCS.ARRIVE.TRANS64 RZ, [R11+URZ+0x30818], R4 ;  /* 0x030818040bff79a7 */ /* 0x0005f0000800003f */
[----:B------:R-:W-:Y:S05]  /*6da0*/  @!P0 BRA `(.L_x_295) ;  /* 0x0000000000048947 */ /* 0x000fea0003800000 */
[----:B------:R-:W-:Y:S01]  /*6db0*/  BPT.TRAP 0x1 ;  /* 0x000000040000795c */ /* 0x000fe20000300000 */
.L_x_295:
        /* <DEDUP_REMOVED lines=26> */
.L_x_281:
[----:B-12---:R-:W-:Y:S01]  /*6f60*/  IMAD R4, R20, 0x8, R11 ;  /* 0x0000000814047824 */ /* 0x006fe200078e020b */
[----:B------:R-:W-:Y:S01]  /*6f70*/  SHF.L.U32 R3, R9, 0x1f, RZ ;  /* 0x0000001f09037819 */ /* 0x000fe200000006ff */
[----:B------:R-:W1:Y:S03]  /*6f80*/  S2R R2, SR_TID.X ;  /* 0x0000000000027919 */ /* 0x000e660000002100 */
[----:B------:R-:W2:Y:S01]  /*6f90*/  SYNCS.PHASECHK.TRANS64.TRYWAIT P0, [R4+URZ+0x30840], R3 ;  /* 0x03084003040075a7 */ /* 0x000ea2000800017f */
[----:B-1----:R-:W-:-:S04]  /*6fa0*/  LOP3.LUT R2, R2, 0x7f, RZ, 0xc0, !PT ;  /* 0x0000007f02027812 */ /* 0x002fc800078ec0ff */
[----:B------:R-:W-:Y:S01]  /*6fb0*/  ISETP.NE.AND P1, PT, R2, RZ, PT ;  /* 0x000000ff0200720c */ /* 0x000fe20003f25270 */
[----:B--2---:R-:W-:-:S12]  /*6fc0*/  @!P0 BRA `(.L_x_296) ;  /* 0x0000000800408947 */ /* 0x004fd80003800000 */
.L_x_315:
[----:B------:R-:W-:Y:S05]  /*6fd0*/  @P1 BRA `(.L_x_297) ;  /* 0x0000000000181947 */ /* 0x000fea0003800000 */
[----:B------:R-:W2:Y:S01]  /*6fe0*/  S2R R2, SR_TID.X ;  /* 0x0000000000027919 */ /* 0x000ea20000002100 */
[----:B-1----:R-:W-:-:S04]  /*6ff0*/  IMAD.MOV.U32 R3, RZ, RZ, 0x4100 ;  /* 0x00004100ff037424 */ /* 0x002fc800078e00ff */
[----:B------:R4:W-:Y:S01]  /*7000*/  SYNCS.ARRIVE.TRANS64 RZ, [R4+URZ+0x30830], R3 ;  /* 0x0308300304ff79a7 */ /* 0x0009e2000800003f */
[----:B--2---:R-:W-:-:S13]  /*7010*/  LOP3.LUT P0, RZ, R2, 0x1f, RZ, 0xc0, !PT ;  /* 0x0000001f02ff7812 */ /* 0x004fda000780c0ff */
[----:B----4-:R-:W-:Y:S05]  /*7020*/  @!P0 BRA `(.L_x_297) ;  /* 0x0000000000048947 */ /* 0x010fea0003800000 */
[----:B------:R-:W-:Y:S01]  /*7030*/  BPT.TRAP 0x1 ;  /* 0x000000040000795c */ /* 0x000fe20000300000 */
.L_x_297:
        /* <DEDUP_REMOVED lines=40> */
.L_x_278:
[----:B------:R-:W-:Y:S05]  /*72c0*/  BSYNC B0 ;  /* 0x0000000000007941 */ /* 0x000fea0003800000 */
.L_x_277:
[----:B------:R-:W-:-:S03]  /*72d0*/  UMOV UR6, 0xffffffff ;  /* 0xffffffff00067882 */ /* 0x000fc60000000000 */
[----:B------:R-:W-:Y:S05]  /*72e0*/  BRA.DIV UR6, `(.L_x_298) ;  /* 0x00000006068c7947 */ /* 0x000fea000b800000 */
[----:B------:R-:W-:-:S13]  /*72f0*/  ELECT P0, URZ, PT ;  /* 0x00000000003f782f */ /* 0x000fda0003800000 */
.L_x_318:
[----:B------:R-:W-:Y:S05]  /*7300*/  @!P0 BRA `(.L_x_232) ;  /* 0x0000000000808947 */ /* 0x000fea0003800000 */
[----:B------:R-:W-:-:S04]  /*7310*/  LOP3.LUT R17, R17, 0x2, RZ, 0xfc, !PT ;  /* 0x0000000211117812 */ /* 0x000fc800078efcff */
[----:B------:R-:W-:-:S13]  /*7320*/  ISETP.NE.AND P0, PT, R17, 0x3, PT ;  /* 0x000000031100780c */ /* 0x000fda0003f05270 */
[----:B------:R-:W-:Y:S05]  /*7330*/  @!P0 BRA `(.L_x_299) ;  /* 0x0000000000048947 */ /* 0x000fea0003800000 */
[----:B------:R-:W-:Y:S01]  /*7340*/  BPT.TRAP 0x1 ;  /* 0x000000040000795c */ /* 0x000fe20000300000 */
.L_x_299:
        /* <DEDUP_REMOVED lines=15> */
.L_x_319:
[----:B------:R-:W2:Y:S02]  /*7440*/  SYNCS.PHASECHK.TRANS64.TRYWAIT P1, [R3+URZ], R2 ;  /* 0x00000002030075a7 */ /* 0x000ea4000802017f */
[----:B--2---:R-:W-:Y:S05]  /*7450*/  @!P1 BRA `(.L_x_301) ;  /* 0x0000000400689947 */ /* 0x004fea0003800000 */
.L_x_320:
[----:B------:R-:W-:Y:S05]  /*7460*/  @!P0 BRA `(.L_x_302) ;  /* 0x0000000000048947 */ /* 0x000fea0003800000 */
[----:B------:R-:W-:Y:S01]  /*7470*/  BPT.TRAP 0x1 ;  /* 0x000000040000795c */ /* 0x000fe20000300000 */
.L_x_302:
[----:B--2---:R-:W-:-:S04]  /*7480*/  VIADD R3, R7, 0x30840 ;  /* 0x0003084007037836 */ /* 0x004fc80000000000 */
[----:B------:R-:W-:-:S04]  /*7490*/  IMAD R0, R0, 0x8, R3 ;  /* 0x0000000800007824 */ /* 0x000fc800078e0203 */
[----:B------:R-:W2:Y:S02]  /*74a0*/  SYNCS.PHASECHK.TRANS64.TRYWAIT P0, [R0+URZ], R5 ;  /* 0x00000005000075a7 */ /* 0x000ea4000800017f */
[----:B--2---:R-:W-:Y:S05]  /*74b0*/  @!P0 BRA `(.L_x_303) ;  /* 0x0000000400648947 */ /* 0x004fea0003800000 */
.L_x_321:
[----:B------:R-:W-:-:S07]  /*74c0*/  IMAD R3, R4, 0x8, R3 ;  /* 0x0000000804037824 */ /* 0x000fce00078e0203 */
.L_x_304:
[----:B---3--:R3:W4:Y:S02]  /*74d0*/  SYNCS.PHASECHK.TRANS64.TRYWAIT P0, [R3+URZ], R2 ;  /* 0x00000002030075a7 */ /* 0x008724000800017f */
[----:B----4-:R-:W-:Y:S05]  /*74e0*/  @!P0 NANOSLEEP.SYNCS 0x989680 ;  /* 0x009896800000895d */ /* 0x010fea0003900000 */
[----:B------:R-:W4:Y:S02]  /*74f0*/  @!P0 SYNCS.PHASECHK.TRANS64 P0, [R3+URZ], R2 ;  /* 0x00000002030085a7 */ /* 0x000f24000800007f */
[----:B----4-:R-:W-:Y:S05]  /*7500*/  @!P0 BRA `(.L_x_304) ;  /* 0xfffffffc00f08947 */ /* 0x010fea000383ffff */
.L_x_232:
[----:B------:R-:W-:Y:S05]  /*7510*/  BSYNC B6 ;  /* 0x0000000000067941 */ /* 0x000fea0003800000 */
.L_x_229:
[----:B------:R-:W-:Y:S05]  /*7520*/  EXIT ;  /* 0x000000000000794d */ /* 0x000fea0003800000 */
.L_x_237:
[----:B------:R-:W-:Y:S02]  /*7530*/  IMAD.MOV.U32 R12, RZ, RZ, RZ ;  /* 0x000000ffff0c7224 */ /* 0x000fe400078e00ff */
[----:B------:R-:W-:Y:S02]  /*7540*/  IMAD.MOV.U32 R11, RZ, RZ, 0x1f ;  /* 0x0000001fff0b7424 */ /* 0x000fe400078e00ff */
[----:B------:R-:W-:-:S07]  /*7550*/  IMAD.MOV.U32 R15, RZ, RZ, -0x1 ;  /* 0xffffffffff0f7424 */ /* 0x000fce00078e00ff */
[----:B------:R-:W-:Y:S05]  /*7560*/  WARPSYNC.COLLECTIVE R15, `(.L_x_305) ;  /* 0x000000000f087348 */ /* 0x000fea0003c00000 */
[----:B------:R1:W2:Y:S02]  /*7570*/  SHFL.IDX P6, R14, R13, R12, R11 ;  /* 0x0000000c0d0e7389 */ /* 0x0002a400000c000b */
[----:B-12---:R-:W-:Y:S01]  /*7580*/  ENDCOLLECTIVE ;  /* 0x000000000000791b */ /* 0x006fe20003800000 */
.L_x_305:
[----:B------:R-:W-:Y:S05]  /*7590*/  BRA `(.L_x_306) ;  /* 0xffffff9400647947 */ /* 0x000fea000383ffff */
.L_x_239:
[----:B--2---:R2:W3:Y:S02]  /*75a0*/  SYNCS.PHASECHK.TRANS64.TRYWAIT P0, [R16+URZ+0x30800], R11 ;  /* 0x0308000b100075a7 */ /* 0x0044e4000800017f */
[----:B---3--:R-:W-:Y:S05]  /*75b0*/  @!P0 NANOSLEEP.SYNCS 0x989680 ;  /* 0x009896800000895d */ /* 0x008fea0003900000 */
[----:B------:R-:W3:Y:S02]  /*75c0*/  @!P0 SYNCS.PHASECHK.TRANS64 P0, [R16+URZ+0x30800], R11 ;  /* 0x0308000b100085a7 */ /* 0x000ee4000800007f */
[----:B---3--:R-:W-:Y:S05]  /*75d0*/  @!P0 BRA `(.L_x_239) ;  /* 0xfffffffc00f08947 */ /* 0x008fea000383ffff */
[----:B------:R-:W-:Y:S05]  /*75e0*/  BRA `(.L_x_238) ;  /* 0xffffff9400bc7947 */ /* 0x000fea000383ffff */
.L_x_244:
[----:B---3--:R3:W4:Y:S02]  /*75f0*/  SYNCS.PHASECHK.TRANS64.TRYWAIT P1, [R2+URZ+0x30810], R153 ;  /* 0x03081099020075a7 */ /* 0x008724000802017f */
[----:B----4-:R-:W-:Y:S05]  /*7600*/  @!P1 NANOSLEEP.SYNCS 0x989680 ;  /* 0x009896800000995d */ /* 0x010fea0003900000 */
[----:B------:R-:W4:Y:S02]  /*7610*/  @!P1 SYNCS.PHASECHK.TRANS64 P1, [R2+URZ+0x30810], R153 ;  /* 0x03081099020095a7 */ /* 0x000f24000802007f */
[----:B----4-:R-:W-:Y:S05]  /*7620*/  @!P1 BRA `(.L_x_244) ;  /* 0xfffffffc00f09947 */ /* 0x010fea000383ffff */
[----:B------:R-:W-:Y:S05]  /*7630*/  BRA `(.L_x_243) ;  /* 0xffffffa000507947 */ /* 0x000fea000383ffff */
.L_x_248:
[----:B------:R1:W1:Y:S02]  /*7640*/  SYNCS.PHASECHK.TRANS64.TRYWAIT P1, [R2+URZ+0x30830], R153 ;  /* 0x03083099020075a7 */ /* 0x000264000802017f */
[----:B-1----:R-:W-:Y:S05]  /*7650*/  @!P1 NANOSLEEP.SYNCS 0x989680 ;  /* 0x009896800000995d */ /* 0x002fea0003900000 */
[----:B------:R-:W1:Y:S02]  /*7660*/  @!P1 SYNCS.PHASECHK.TRANS64 P1, [R2+URZ+0x30830], R153 ;  /* 0x03083099020095a7 */ /* 0x000e64000802007f */
[----:B-1----:R-:W-:Y:S05]  /*7670*/  @!P1 BRA `(.L_x_248) ;  /* 0xfffffffc00f09947 */ /* 0x002fea000383ffff */
[----:B------:R-:W-:Y:S05]  /*7680*/  BRA `(.L_x_247) ;  /* 0xffffffa400a87947 */ /* 0x000fea000383ffff */
.L_x_279:
[----:B-1----:R1:W2:Y:S02]  /*7690*/  SYNCS.PHASECHK.TRANS64.TRYWAIT P1, [R11+URZ+0x30820], R0 ;  /* 0x030820000b0075a7 */ /* 0x0022a4000802017f */
[----:B--2---:R-:W-:Y:S05]  /*76a0*/  @!P1 NANOSLEEP.SYNCS 0x989680 ;  /* 0x009896800000995d */ /* 0x004fea0003900000 */
[----:B------:R-:W2:Y:S02]  /*76b0*/  @!P1 SYNCS.PHASECHK.TRANS64 P1, [R11+URZ+0x30820], R0 ;  /* 0x030820000b0095a7 */ /* 0x000ea4000802007f */
[----:B--2---:R-:W-:Y:S05]  /*76c0*/  @!P1 BRA `(.L_x_279) ;  /* 0xfffffffc00f09947 */ /* 0x004fea000383ffff */
[----:B------:R-:W-:Y:S05]  /*76d0*/  BRA `(.L_x_307) ;  /* 0xffffffe400187947 */ /* 0x000fea000383ffff */
.L_x_283:
[----:B-1----:R1:W2:Y:S02]  /*76e0*/  SYNCS.PHASECHK.TRANS64.TRYWAIT P1, [R11+URZ+0x30840], R21 ;  /* 0x030840150b0075a7 */ /* 0x0022a4000802017f */
[----:B--2---:R-:W-:Y:S05]  /*76f0*/  @!P1 NANOSLEEP.SYNCS 0x989680 ;  /* 0x009896800000995d */ /* 0x004fea0003900000 */
[----:B------:R-:W2:Y:S02]  /*7700*/  @!P1 SYNCS.PHASECHK.TRANS64 P1, [R11+URZ+0x30840], R21 ;  /* 0x030840150b0095a7 */ /* 0x000ea4000802007f */
[----:B--2---:R-:W-:Y:S05]  /*7710*/  @!P1 BRA `(.L_x_283) ;  /* 0xfffffffc00f09947 */ /* 0x004fea000383ffff */
[----:B------:R-:W-:Y:S05]  /*7720*/  BRA `(.L_x_308) ;  /* 0xffffffe800847947 */ /* 0x000fea000383ffff */
.L_x_285:
[----:B--2---:R2:W3:Y:S02]  /*7730*/  SYNCS.PHASECHK.TRANS64.TRYWAIT P1, [R11+URZ+0x30828], R21 ;  /* 0x030828150b0075a7 */ /* 0x0044e4000802017f */
[----:B---3--:R-:W-:Y:S05]  /*7740*/  @!P1 NANOSLEEP.SYNCS 0x989680 ;  /* 0x009896800000995d */ /* 0x008fea0003900000 */
[----:B------:R-:W3:Y:S02]  /*7750*/  @!P1 SYNCS.PHASECHK.TRANS64 P1, [R11+URZ+0x30828], R21 ;  /* 0x030828150b0095a7 */ /* 0x000ee4000802007f */
[----:B---3--:R-:W-:Y:S05]  /*7760*/  @!P1 BRA `(.L_x_285) ;  /* 0xfffffffc00f09947 */ /* 0x008fea000383ffff */
[----:B------:R-:W-:Y:S05]  /*7770*/  BRA `(.L_x_309) ;  /* 0xffffffec00187947 */ /* 0x000fea000383ffff */
.L_x_287:
[----:B---3--:R3:W4:Y:S02]  /*7780*/  SYNCS.PHASECHK.TRANS64.TRYWAIT P1, [R11+URZ+0x30848], R21 ;  /* 0x030848150b0075a7 */ /* 0x008724000802017f */
[----:B----4-:R-:W-:Y:S05]  /*7790*/  @!P1 NANOSLEEP.SYNCS 0x989680 ;  /* 0x009896800000995d */ /* 0x010fea0003900000 */
[----:B------:R-:W4:Y:S02]  /*77a0*/  @!P1 SYNCS.PHASECHK.TRANS64 P1, [R11+URZ+0x30848], R21 ;  /* 0x030848150b0095a7 */ /* 0x000f24000802007f */
[----:B----4-:R-:W-:Y:S05]  /*77b0*/  @!P1 BRA `(.L_x_287) ;  /* 0xfffffffc00f09947 */ /* 0x010fea000383ffff */
[----:B------:R-:W-:Y:S05]  /*77c0*/  BRA `(.L_x_310) ;  /* 0xffffffec00887947 */ /* 0x000fea000383ffff */
.L_x_289:
[----:B------:R-:W-:-:S07]  /*77d0*/  SHF.L.U32 R4, R9, 0x1f, RZ ;  /* 0x0000001f09047819 */ /* 0x000fce00000006ff */
.L_x_311:
[----:B-1----:R1:W2:Y:S02]  /*77e0*/  SYNCS.PHASECHK.TRANS64.TRYWAIT P1, [R11+URZ+0x30820], R4 ;  /* 0x030820040b0075a7 */ /* 0x0022a4000802017f */
[----:B--2---:R-:W-:Y:S05]  /*77f0*/  @!P1 NANOSLEEP.SYNCS 0x989680 ;  /* 0x009896800000995d */ /* 0x004fea0003900000 */
[----:B------:R-:W2:Y:S02]  /*7800*/  @!P1 SYNCS.PHASECHK.TRANS64 P1, [R11+URZ+0x30820], R4 ;  /* 0x030820040b0095a7 */ /* 0x000ea4000802007f */
[----:B--2---:R-:W-:Y:S05]  /*7810*/  @!P1 BRA `(.L_x_311) ;  /* 0xfffffffc00f09947 */ /* 0x004fea000383ffff */
[----:B------:R-:W-:Y:S05]  /*7820*/  BRA `(.L_x_312) ;  /* 0xfffffff000107947 */ /* 0x000fea000383ffff */
.L_x_292:
[----:B---3--:R3:W4:Y:S02]  /*7830*/  SYNCS.PHASECHK.TRANS64.TRYWAIT P1, [R11+URZ+0x30840], R12 ;  /* 0x0308400c0b0075a7 */ /* 0x008724000802017f */
[----:B----4-:R-:W-:Y:S05]  /*7840*/  @!P1 NANOSLEEP.SYNCS 0x989680 ;  /* 0x009896800000995d */ /* 0x010fea0003900000 */
[----:B------:R-:W4:Y:S02]  /*7850*/  @!P1 SYNCS.PHASECHK.TRANS64 P1, [R11+URZ+0x30840], R12 ;  /* 0x0308400c0b0095a7 */ /* 0x000f24000802007f */
[----:B----4-:R-:W-:Y:S05]  /*7860*/  @!P1 BRA `(.L_x_292) ;  /* 0xfffffffc00f09947 */ /* 0x010fea000383ffff */
[----:B------:R-:W-:Y:S05]  /*7870*/  BRA `(.L_x_313) ;  /* 0xfffffff0009c7947 */ /* 0x000fea000383ffff */
.L_x_294:
[----:B-1----:R1:W2:Y:S02]  /*7880*/  SYNCS.PHASECHK.TRANS64.TRYWAIT P1, [R11+URZ+0x30828], R12 ;  /* 0x0308280c0b0075a7 */ /* 0x0022a4000802017f */
[----:B--2---:R-:W-:Y:S05]  /*7890*/  @!P1 NANOSLEEP.SYNCS 0x989680 ;  /* 0x009896800000995d */ /* 0x004fea0003900000 */
[----:B------:R-:W2:Y:S02]  /*78a0*/  @!P1 SYNCS.PHASECHK.TRANS64 P1, [R11+URZ+0x30828], R12 ;  /* 0x0308280c0b0095a7 */ /* 0x000ea4000802007f */
[----:B--2---:R-:W-:Y:S05]  /*78b0*/  @!P1 BRA `(.L_x_294) ;  /* 0xfffffffc00f09947 */ /* 0x004fea000383ffff */
[----:B------:R-:W-:Y:S05]  /*78c0*/  BRA `(.L_x_314) ;  /* 0xfffffff400247947 */ /* 0x000fea000383ffff */
.L_x_296:
[----:B-1----:R1:W2:Y:S02]  /*78d0*/  SYNCS.PHASECHK.TRANS64.TRYWAIT P0, [R4+URZ+0x30840], R3 ;  /* 0x03084003040075a7 */ /* 0x0022a4000800017f */
[----:B--2---:R-:W-:Y:S05]  /*78e0*/  @!P0 NANOSLEEP.SYNCS 0x989680 ;  /* 0x009896800000895d */ /* 0x004fea0003900000 */
[----:B------:R-:W2:Y:S02]  /*78f0*/  @!P0 SYNCS.PHASECHK.TRANS64 P0, [R4+URZ+0x30840], R3 ;  /* 0x03084003040085a7 */ /* 0x000ea4000800007f */
[----:B--2---:R-:W-:Y:S05]  /*7900*/  @!P0 BRA `(.L_x_296) ;  /* 0xfffffffc00f08947 */ /* 0x004fea000383ffff */
[----:B------:R-:W-:Y:S05]  /*7910*/  BRA `(.L_x_315) ;  /* 0xfffffff400ac7947 */ /* 0x000fea000383ffff */
.L_x_298:
[----:B------:R-:W-:Y:S01]  /*7920*/  BSSY B0, `(.L_x_316) ;  /* 0x0000006000007945 */ /* 0x000fe20003800000 */
[----:B------:R-:W-:-:S07]  /*7930*/  IMAD.MOV.U32 R15, RZ, RZ, -0x1 ;  /* 0xffffffffff0f7424 */ /* 0x000fce00078e00ff */
[----:B------:R-:W-:Y:S05]  /*7940*/  WARPSYNC.COLLECTIVE R15, `(.L_x_317) ;  /* 0x000000000f0c7348 */ /* 0x000fea0003c00000 */
[----:B------:R-:W-:Y:S02]  /*7950*/  ELECT P6, UR62, PT ;  /* 0x00000000003e782f */ /* 0x000fe400038c0000 */
[----:B------:R-:W-:Y:S01]  /*7960*/  MOV R14, UR62 ;  /* 0x0000003e000e7c02 */ /* 0x000fe20008000f00 */
[----:B------:R-:W-:Y:S10]  /*7970*/  ENDCOLLECTIVE ;  /* 0x000000000000791b */ /* 0x000ff40003800000 */
.L_x_317:
[----:B------:R-:W-:Y:S05]  /*7980*/  BSYNC B0 ;  /* 0x0000000000007941 */ /* 0x000fea0003800000 */
.L_x_316:
[----:B------:R-:W-:Y:S01]  /*7990*/  PLOP3.LUT P0, PT, P6, PT, PT, 0x80, 0x0 ;  /* 0x000000000000781c */ /* 0x000fe2000370f070 */
[----:B------:R-:W-:-:S12]  /*79a0*/  BRA `(.L_x_318) ;  /* 0xfffffff800547947 */ /* 0x000fd8000383ffff */
.L_x_300:
[----:B-1----:R1:W2:Y:S02]  /*79b0*/  SYNCS.PHASECHK.TRANS64.TRYWAIT P1, [R6+URZ], R5 ;  /* 0x00000005060075a7 */ /* 0x0022a4000802017f */
[----:B--2---:R-:W-:Y:S05]  /*79c0*/  @!P1 NANOSLEEP.SYNCS 0x989680 ;  /* 0x009896800000995d */ /* 0x004fea0003900000 */
[----:B------:R-:W2:Y:S02]  /*79d0*/  @!P1 SYNCS.PHASECHK.TRANS64 P1, [R6+URZ], R5 ;  /* 0x00000005060095a7 */ /* 0x000ea4000802007f */
[----:B--2---:R-:W-:Y:S05]  /*79e0*/  @!P1 BRA `(.L_x_300) ;  /* 0xfffffffc00f09947 */ /* 0x004fea000383ffff */
[----:B------:R-:W-:Y:S05]  /*79f0*/  BRA `(.L_x_319) ;  /* 0xfffffff800907947 */ /* 0x000fea000383ffff */
.L_x_301:
[----:B--2---:R2:W3:Y:S02]  /*7a00*/  SYNCS.PHASECHK.TRANS64.TRYWAIT P1, [R3+URZ], R2 ;  /* 0x00000002030075a7 */ /* 0x0044e4000802017f */
[----:B---3--:R-:W-:Y:S05]  /*7a10*/  @!P1 NANOSLEEP.SYNCS 0x989680 ;  /* 0x009896800000995d */ /* 0x008fea0003900000 */
[----:B------:R-:W3:Y:S02]  /*7a20*/  @!P1 SYNCS.PHASECHK.TRANS64 P1, [R3+URZ], R2 ;  /* 0x00000002030095a7 */ /* 0x000ee4000802007f */
[----:B---3--:R-:W-:Y:S05]  /*7a30*/  @!P1 BRA `(.L_x_301) ;  /* 0xfffffffc00f09947 */ /* 0x008fea000383ffff */
[----:B------:R-:W-:Y:S05]  /*7a40*/  BRA `(.L_x_320) ;  /* 0xfffffff800847947 */ /* 0x000fea000383ffff */
.L_x_303:
[----:B--2---:R2:W3:Y:S02]  /*7a50*/  SYNCS.PHASECHK.TRANS64.TRYWAIT P0, [R0+URZ], R5 ;  /* 0x00000005000075a7 */ /* 0x0044e4000800017f */
[----:B---3--:R-:W-:Y:S05]  /*7a60*/  @!P0 NANOSLEEP.SYNCS 0x989680 ;  /* 0x009896800000895d */ /* 0x008fea0003900000 */
[----:B------:R-:W3:Y:S02]  /*7a70*/  @!P0 SYNCS.PHASECHK.TRANS64 P0, [R0+URZ], R5 ;  /* 0x00000005000085a7 */ /* 0x000ee4000800007f */
[----:B---3--:R-:W-:Y:S05]  /*7a80*/  @!P0 BRA `(.L_x_303) ;  /* 0xfffffffc00f08947 */ /* 0x008fea000383ffff */
[----:B------:R-:W-:Y:S05]  /*7a90*/  BRA `(.L_x_321) ;  /* 0xfffffff800887947 */ /* 0x000fea000383ffff */
.L_x_322:
        /* <DEDUP_REMOVED lines=14> */
.L_x_3655:


//--------------------- .text._ZN7cutlass13device_kernelIN5flash11enable_sm90INS1_16FlashAttnBwdSm90INS1_25CollectiveMainloopBwdSm90ILi2ELi2ELi2EN4cute5tupleIJNS5_1CILi1EEES8_S8_EEENS6_IJNS7_ILi64EEENS7_ILi128EEESB_EEENS_6half_tEfNS_4arch4Sm90ELb0ELb0ELb1ELb0ELb1ELb1ELb0ELb0ELi2ELi1ELi2ELi1ELb0EEENS1_24CollectiveEpilogueBwdGQAISC_fSF_Li256ELb0ELb1EEENS1_19SingleTileSchedulerILb0ELb0ELb0ELi128EEEEEEEEEvNT_6ParamsE --------------------------
	.section	.text._ZN7cutlass13device_kernelIN5flash11enable_sm90INS1_16FlashAttnBwdSm90INS1_25CollectiveMainloopBwdSm90ILi2ELi2ELi2EN4cute5tupleIJNS5_1CILi1EEES8_S8_EEENS6_IJNS7_ILi64EEENS7_ILi128EEESB_EEENS_6half_tEfNS_4arch4Sm90ELb0ELb0ELb1ELb0ELb1ELb1ELb0ELb0ELi2ELi1ELi2ELi1ELb0EEENS1_24CollectiveEpilogueBwdGQAISC_fSF_Li256ELb0ELb1EEENS1_19SingleTileSchedulerILb0ELb0ELb0ELi128EEEEEEEEEvNT_6ParamsE,"ax",@progbits
	.align	128
.text._ZN7cutlass13device_kernelIN5flash11enable_sm90INS1_16FlashAttnBwdSm90INS1_25CollectiveMainloopBwdSm90ILi2ELi2ELi2EN4cute5tupleIJNS5_1CILi1EEES8_S8_EEENS6_IJNS7_ILi64EEENS7_ILi128EEESB_EEENS_6half_tEfNS_4arch4Sm90ELb0ELb0ELb1ELb0ELb1ELb1ELb0ELb0ELi2ELi1ELi2ELi1ELb0EEENS1_24CollectiveEpilogueBwdGQAISC_fSF_Li256ELb0ELb1EEENS1_19SingleTileSchedulerILb0ELb0ELb0ELi128EEEEEEEEEvNT_6ParamsE:
        .type           _ZN7cutlass13device_kernelIN5flash11enable_sm90INS1_16FlashAttnBwdSm90INS1_25CollectiveMainloopBwdSm90ILi2ELi2ELi2EN4cute5tupleIJNS5_1CILi1EEES8_S8_EEENS6_IJNS7_ILi64EEENS7_ILi128EEESB_EEENS_6half_tEfNS_4arch4Sm90ELb0ELb0ELb1ELb0ELb1ELb1ELb0ELb0ELi2ELi1ELi2ELi1ELb0EEENS1_24CollectiveEpilogueBwdGQAISC_fSF_Li256ELb0ELb1EEENS1_19SingleTileSchedulerILb0ELb0ELb0ELi128EEEEEEEEEvNT_6ParamsE,@function
        .size           _ZN7cutlass13device_kernelIN5flash11enable_sm90INS1_16FlashAttnBwdSm90INS1_25CollectiveMainloopBwdSm90ILi2ELi2ELi2EN4cute5tupleIJNS5_1CILi1EEES8_S8_EEENS6_IJNS7_ILi64EEENS7_ILi128EEESB_EEENS_6half_tEfNS_4arch4Sm90ELb0ELb0ELb1ELb0ELb1ELb1ELb0ELb0ELi2ELi1ELi2ELi1ELb0EEENS1_24CollectiveEpilogueBwdGQAISC_fSF_Li256ELb0ELb1EEENS1_19SingleTileSchedulerILb0ELb0ELb0ELi128EEEEEEEEEvNT_6ParamsE,(.L_x_3656 - _ZN7cutlass13device_kernelIN5flash11enable_sm90INS1_16FlashAttnBwdSm90INS1_25CollectiveMainloopBwdSm90ILi2ELi2ELi2EN4cute5tupleIJNS5_1CILi1EEES8_S8_EEENS6_IJNS7_ILi64EEENS7_ILi128EEESB_EEENS_6half_tEfNS_4arch4Sm90ELb0ELb0ELb1ELb0ELb1ELb1ELb0ELb0ELi2ELi1ELi2ELi1ELb0EEENS1_24CollectiveEpilogueBwdGQAISC_fSF_Li256ELb0ELb1EEENS1_19SingleTileSchedulerILb0ELb0ELb0ELi128EEEEEEEEEvNT_6ParamsE)
        .other          _ZN7cutlass13device_kernelIN5flash11enable_sm90INS1_16FlashAttnBwdSm90INS1_25CollectiveMainloopBwdSm90ILi2ELi2ELi2EN4cute5tupleIJNS5_1CILi1EEES8_S8_EEENS6_IJNS7_ILi64EEENS7_ILi128EEESB_EEENS_6half_tEfNS_4arch4Sm90ELb0ELb0ELb1ELb0ELb1ELb1ELb0ELb0ELi2ELi1ELi2ELi1ELb0EEENS1_24CollectiveEpilogueBwdGQAISC_fSF_Li256ELb0ELb1EEENS1_19SingleTileSchedulerILb0ELb0ELb0ELi128EEEEEEEEEvNT_6ParamsE,@"STO_CUDA_ENTRY STV_DEFAULT"
_ZN7cutlass13device_kernelIN5flash11enable_sm90INS1_16FlashAttnBwdSm90INS1_25CollectiveMainloopBwdSm90ILi2ELi2ELi2EN4cute5tupleIJNS5_1CILi1EEES8_S8_EEENS6_IJNS7_ILi64EEENS7_ILi128EEESB_EEENS_6half_tEfNS_4arch4Sm90ELb0ELb0ELb1ELb0ELb1ELb1ELb0ELb0ELi2ELi1ELi2ELi1ELb0EEENS1_24CollectiveEpilogueBwdGQAISC_fSF_Li256ELb0ELb1EEENS1_19SingleTileSchedulerILb0ELb0ELb0ELi128EEEEEEEEEvNT_6ParamsE:
        /* <DEDUP_REMOVED lines=22> */
.L_x_324:
[----:B------:R-:W-:Y:S05]  /*0160*/  BSYNC B0 ;  /* 0x0000000000007941 */ /* 0x000fea0003800000 */
.L_x_323:
        /* <DEDUP_REMOVED lines=34> */
.L_x_325:
        /* <DEDUP_REMOVED lines=22> */
.L_x_326:
[----:B---3--:R-:W-:Y:S01]  /*04f0*/  ISETP.NE.AND P0, PT, R2, RZ, PT ;  /* 0x000000ff0200720c */ /* 0x008fe20003f05270 */
[----:B------:R-:W-:Y:S01]  /*0500*/  IMAD.MOV.U32 R17, RZ, RZ, 0x1 ;  /* 0x00000001ff117424 */ /* 0x000fe200078e00ff */
[----:B------:R-:W-:Y:S01]  /*0510*/  NOP ;  /* 0x0000000000007918 */ /* 0x000fe20000000000 */
[----:B------:R-:W-:Y:S01]  /*0520*/  ULDC.64 UR38, c[0x0][0x208] ;  /* 0x0000820000267ab9 */ /* 0x000fe20000000a00 */
[----:B------:R-:W-:Y:S02]  /*0530*/  BSSY B6, `(.L_x_327) ;  /* 0x00007c4000067945 */ /* 0x000fe40003800000 */
[----:B------:R-:W-:Y:S01]  /*0540*/  SEL R17, R17, 0x2, !P0 ;  /* 0x0000000211117807 */ /* 0x000fe20004000000 */
[----:B-12-4-:R-:W-:Y:S06]  /*0550*/  BAR.SYNC.DEFER_BLOCKING 0x0 ;  /* 0x0000000000007b1d */ /* 0x016fec0000010000 */
[----:B------:R-:W-:Y:S05]  /*0560*/  @!P0 BRA `(.L_x_328) ;  /* 0x0000004800e08947 */ /* 0x000fea0003800000 */
.L_x_329:
        /* <DEDUP_REMOVED lines=33> */
.L_x_332:
        /* <DEDUP_REMOVED lines=15> */
.L_x_331:
        /* <DEDUP_REMOVED lines=22> */
.L_x_334:
        /* <DEDUP_REMOVED lines=15> */
.L_x_333:
        /* <DEDUP_REMOVED lines=8> */
.L_x_432:
        /* <DEDUP_REMOVED lines=27> */
.L_x_336:
        /* <DEDUP_REMOVED lines=159> */
.L_x_349:
[----:B------:R-:W-:-:S13]  /*16e0*/  ISETP.NE.AND P0, PT, R7, 0x3, PT ;  /* 0x000000030700780c */ /* 0x000fda0003f05270 */
[----:B---3--:R-:W-:Y:S05]  /*16f0*/  @!P0 BRA `(.L_x_339) ;  /* 0x0000000000048947 */ /* 0x008fea0003800000 */
[----:B------:R-:W-:Y:S01]  /*1700*/  BPT.TRAP 0x1 ;  /* 0x000000040000795c */ /* 0x000fe20000300000 */
.L_x_339:
[----:B------:R-:W-:Y:S01]  /*1710*/  IMAD R2, R3, 0x8, R16 ;  /* 0x0000000803027824 */ /* 0x000fe200078e0210 */
[----:B------:R-:W-:-:S04]  /*1720*/  SHF.L.U32 R153, R4, 0x1f, RZ ;  /* 0x0000001f04997819 */ /* 0x000fc800000006ff */
[----:B------:R2:W3:Y:S01]  /*1730*/  SYNCS.PHASECHK.TRANS64.TRYWAIT P1, [R2+URZ+0x30810], R153 ;  /* 0x03081099020075a7 */ /* 0x0004e2000802017f */
[----:B------:R-:W-:Y:S05]  /*1740*/  @!P0 BRA `(.L_x_340) ;  /* 0x0000000000048947 */ /* 0x000fea0003800000 */
[----:B------:R-:W-:Y:S01]  /*1750*/  BPT.TRAP 0x1 ;  /* 0x000000040000795c */ /* 0x000fe20000300000 */
.L_x_340:
[----:B---3--:R-:W-:Y:S05]  /*1760*/  @P1 BRA `(.L_x_341) ;  /* 0x0000000000081947 */ /* 0x008fea0003800000 */
[----:B------:R-:W3:Y:S02]  /*1770*/  SYNCS.PHASECHK.TRANS64.TRYWAIT P1, [R2+URZ+0x30810], R153 ;  /* 0x03081099020075a7 */ /* 0x000ee4000802017f */
[----:B---3--:R-:W-:Y:S05]  /*1780*/  @!P1 BRA `(.L_x_342) ;  /* 0x0000006800b09947 */ /* 0x008fea0003800000 */
.L_x_341:
        /* <DEDUP_REMOVED lines=81> */
.L_x_343:
[----:B------:R1:W1:Y:S01]  /*1ca0*/  SYNCS.PHASECHK.TRANS64.TRYWAIT P1, [R2+URZ+0x30830], R153 ;  /* 0x03083099020075a7 */ /* 0x000262000802017f */
[----:B------:R-:W-:Y:S05]  /*1cb0*/  @!P0 BRA `(.L_x_344) ;  /* 0x0000000000048947 */ /* 0x000fea0003800000 */
[----:B------:R-:W-:Y:S01]  /*1cc0*/  BPT.TRAP 0x1 ;  /* 0x000000040000795c */ /* 0x000fe20000300000 */
.L_x_344:
[----:B------:R-:W-:-:S05]  /*1cd0*/  VIADD R17, R16, 0x20000 ;  /* 0x0002000010117836 */ /* 0x000fca0000000000 */
[----:B------:R-:W-:-:S04]  /*1ce0*/  SHF.R.U32.HI R17, RZ, 0x4, R17 ;  /* 0x00000004ff117819 */ /* 0x000fc80000011611 */
[----:B------:R-:W-:-:S04]  /*1cf0*/  LOP3.LUT R17, R17, 0x3fff, RZ, 0xc0, !PT ;  /* 0x00003fff11117812 */ /* 0x000fc800078ec0ff */
[----:B------:R-:W-:Y:S01]  /*1d00*/  LOP3.LUT R152, R17, 0x10000, RZ, 0xfc, !PT ;  /* 0x0001000011987812 */ /* 0x000fe200078efcff */
[----:B-1----:R-:W-:Y:S06]  /*1d10*/  @P1 BRA `(.L_x_345) ;  /* 0x0000000000081947 */ /* 0x002fec0003800000 */
[----:B------:R-:W1:Y:S02]  /*1d20*/  SYNCS.PHASECHK.TRANS64.TRYWAIT P1, [R2+URZ+0x30830], R153 ;  /* 0x03083099020075a7 */ /* 0x000e64000802017f */
[----:B-1----:R-:W-:Y:S05]  /*1d30*/  @!P1 BRA `(.L_x_346) ;  /* 0x0000006400589947 */ /* 0x002fea0003800000 */
.L_x_345:
        /* <DEDUP_REMOVED lines=148> */
[----:B------:R-:W-:Y:S01]  /*2680*/  FFMA.FTZ R222, R203, UR5, -R220 ;  /* 0x00000005cbde7c23 */ /* 0x000fe200080108dc */
        /* <DEDUP_REMOVED lines=348> */
.L_x_347:
        /* <DEDUP_REMOVED lines=51> */
.L_x_348:
        /* <DEDUP_REMOVED lines=11> */
.L_x_338:
[----:B------:R-:W4:Y:S01]  /*4030*/  LDC R0, c[0x0][0x850] ;  /* 0x00021400ff007b82 */ /* 0x000f220000000800 */
[----:B------:R-:W5:Y:S01]  /*4040*/  S2R R7, SR_CTAID.Y ;  /* 0x0000000000077919 */ /* 0x000f620000002600 */
[----:B------:R-:W-:Y:S01]  /*4050*/  ULDC.64 UR4, c[0x0][0x818] ;  /* 0x0002060000047ab9 */ /* 0x000fe20000000a00 */
[----:B------:R-:W-:Y:S01]  /*4060*/  ULDC.64 UR6, c[0x0][0x840] ;  /* 0x0002100000067ab9 */ /* 0x000fe20000000a00 */
[----:B------:R-:W1:Y:S01]  /*4070*/  S2R R18, SR_TID.X ;  /* 0x0000000000127919 */ /* 0x000e620000002100 */
[----:B--2---:R-:W2:Y:S01]  /*4080*/  S2R R11, SR_CTAID.X ;  /* 0x00000000000b7919 */ /* 0x004ea20000002500 */
[----:B------:R-:W2:Y:S01]  /*4090*/  S2R R10, SR_CTAID.Z ;  /* 0x00000000000a7919 */ /* 0x000ea20000002700 */
[----:B----4-:R-:W-:Y:S01]  /*40a0*/  ISETP.NE.AND P0, PT, R0, 0x1, PT ;  /* 0x000000010000780c */ /* 0x010fe20003f05270 */
[----:B-----5:R-:W-:-:S12]  /*40b0*/  IMAD.MOV.U32 R6, RZ, RZ, R7 ;  /* 0x000000ffff067224 */ /* 0x020fd800078e0007 */
[----:B---3--:R-:W3:Y:S01]  /*40c0*/  @P0 LDC R2, c[0x0][0x854] ;  /* 0x00021500ff020b82 */ /* 0x008ee20000000800 */
[----:B-1----:R-:W-:Y:S02]  /*40d0*/  VIADD R12, R18, 0xffffff80 ;  /* 0xffffff80120c7836 */ /* 0x002fe40000000000 */
[----:B--2---:R-:W-:-:S05]  /*40e0*/  IMAD.SHL.U32 R4, R11, 0x4000, RZ ;  /* 0x000040000b047824 */ /* 0x004fca00078e00ff */
[----:B------:R-:W1:Y:S01]  /*40f0*/  @P0 LDC R3, c[0x0][0x858] ;  /* 0x00021600ff030b82 */ /* 0x000e620000000800 */
[----:B------:R-:W-:Y:S01]  /*4100*/  SHF.R.S32.HI R5, RZ, 0x1f, R4 ;  /* 0x0000001fff057819 */ /* 0x000fe20000011404 */
[----:B---3--:R-:W-:-:S05]  /*4110*/  @P0 IMAD.HI.U32 R2, R7, R2, RZ ;  /* 0x0000000207020227 */ /* 0x008fca00078e00ff */
[----:B-1----:R-:W-:Y:S02]  /*4120*/  @P0 SHF.R.U32.HI R6, RZ, R3, R2 ;  /* 0x00000003ff060219 */ /* 0x002fe40000011602 */
[----:B------:R-:W-:Y:S02]  /*4130*/  SHF.R.S32.HI R3, RZ, 0x1f, R12 ;  /* 0x0000001fff037819 */ /* 0x000fe4000001140c */
[----:B------:R-:W-:Y:S02]  /*4140*/  SHF.R.S32.HI R8, RZ, 0x1f, R6 ;  /* 0x0000001fff087819 */ /* 0x000fe40000011406 */
[----:B------:R-:W-:Y:S01]  /*4150*/  LEA.HI R12, R3, R12, RZ, 0x7 ;  /* 0x0000000c030c7211 */ /* 0x000fe200078f38ff */
[----:B------:R-:W-:-:S03]  /*4160*/  IMAD.WIDE.U32 R2, R6, UR4, R4 ;  /* 0x0000000406027c25 */ /* 0x000fc6000f8e0004 */
[----:B------:R-:W-:Y:S01]  /*4170*/  SHF.R.S32.HI R14, RZ, 0x7, R12 ;  /* 0x00000007ff0e7819 */ /* 0x000fe2000001140c */
[C---:B------:R-:W-:Y:S01]  /*4180*/  IMAD R13, R8.reuse, UR4, RZ ;  /* 0x00000004080d7c24 */ /* 0x040fe2000f8e02ff */
[----:B------:R-:W-:Y:S01]  /*4190*/  SHF.R.S32.HI R12, RZ, 0x1f, R10 ;  /* 0x0000001fff0c7819 */ /* 0x000fe2000001140a */
[----:B------:R-:W-:Y:S02]  /*41a0*/  IMAD R15, R8, UR6, RZ ;  /* 0x00000006080f7c24 */ /* 0x000fe4000f8e02ff */
[C---:B------:R-:W-:Y:S01]  /*41b0*/  IMAD R13, R6.reuse, UR5, R13 ;  /* 0x00000005060d7c24 */ /* 0x040fe2000f8e020d */
[----:B------:R-:W-:Y:S01]  /*41c0*/  ULDC.64 UR4, c[0x0][0x820] ;  /* 0x0002080000047ab9 */ /* 0x000fe20000000a00 */
[----:B------:R-:W-:-:S04]  /*41d0*/  IMAD.WIDE.U32 R4, R6, UR6, R4 ;  /* 0x0000000606047c25 */ /* 0x000fc8000f8e0004 */
[----:B------:R-:W-:Y:S01]  /*41e0*/  IMAD R15, R6, UR7, R15 ;  /* 0x00000007060f7c24 */ /* 0x000fe2000f8e020f */
[----:B------:R-:W-:Y:S01]  /*41f0*/  ULDC.64 UR6, c[0x0][0x848] ;  /* 0x0002120000067ab9 */ /* 0x000fe20000000a00 */
[----:B------:R-:W-:Y:S02]  /*4200*/  IMAD.IADD R3, R3, 0x1, R13 ;  /* 0x0000000103037824 */ /* 0x000fe400078e020d */
[----:B------:R-:W-:Y:S02]  /*4210*/  IMAD.IADD R5, R5, 0x1, R15 ;  /* 0x0000000105057824 */ /* 0x000fe400078e020f */
[C---:B------:R-:W-:Y:S02]  /*4220*/  IMAD R13, R12.reuse, UR4, RZ ;  /* 0x000000040c0d7c24 */ /* 0x040fe4000f8e02ff */
[----:B------:R-:W-:Y:S02]  /*4230*/  IMAD R15, R12, UR6, RZ ;  /* 0x000000060c0f7c24 */ /* 0x000fe4000f8e02ff */
[----:B------:R-:W-:Y:S01]  /*4240*/  IMAD.WIDE.U32 R2, R10, UR4, R2 ;  /* 0x000000040a027c25 */ /* 0x000fe2000f8e0002 */
[----:B------:R-:W-:-:S03]  /*4250*/  ULDC UR4, c[0x0][0x740] ;  /* 0x0001d00000047ab9 */ /* 0x000fc60000000800 */
[----:B------:R-:W-:Y:S01]  /*4260*/  FMUL.FTZ R88, R88, UR4 ;  /* 0x0000000458587c20 */ /* 0x000fe20008410000 */
[----:B------:R-:W-:Y:S02]  /*4270*/  IMAD R9, R14, 0x2000, R9 ;  /* 0x000020000e097824 */ /* 0x000fe400078e0209 */
[----:B------:R-:W-:Y:S01]  /*4280*/  FMUL.FTZ R89, R89, UR4 ;  /* 0x0000000459597c20 */ /* 0x000fe20008410000 */
[----:B------:R-:W-:Y:S02]  /*4290*/  IMAD R13, R10, UR5, R13 ;  /* 0x000000050a0d7c24 */ /* 0x000fe4000f8e020d */
[----:B------:R-:W-:Y:S01]  /*42a0*/  FMUL.FTZ R90, R90, UR4 ;  /* 0x000000045a5a7c20 */ /* 0x000fe20008410000 */
[C---:B------:R-:W-:Y:S02]  /*42b0*/  IMAD R17, R10.reuse, UR7, R15 ;  /* 0x000000070a117c24 */ /* 0x040fe4000f8e020f */
        /* <DEDUP_REMOVED lines=67> */
[----:B------:R-:W-:-:S05]  /*46f0*/  ISETP.NE.AND P1, PT, R18, 0x80, PT ;  /* 0x000000801200780c */ /* 0x000fca0003f25270 */
[----:B------:R-:W-:Y:S02]  /*4700*/  ULDC UR4, c[0x0][0x870] ;  /* 0x00021c0000047ab9 */ /* 0x000fe40000000800 */
[----:B------:R-:W1:Y:S01]  /*4710*/  LDC.64 R18, c[0x0][0x800] ;  /* 0x00020000ff127b82 */ /* 0x000e620000000a00 */
[----:B------:R-:W-:Y:S01]  /*4720*/  IMAD R11, R11, UR4, RZ ;  /* 0x000000040b0b7c24 */ /* 0x000fe2000f8e02ff */
[----:B------:R-:W-:Y:S01]  /*4730*/  ULDC UR4, c[0x0][0x80c] ;  /* 0x0002030000047ab9 */ /* 0x000fe20000000800 */
[----:B------:R-:W-:Y:S01]  /*4740*/  BSSY B0, `(.L_x_350) ;  /* 0x0000027000007945 */ /* 0x000fe20003800000 */
[----:B------:R-:W-:Y:S02]  /*4750*/  IMAD R9, R10, UR4, RZ ;  /* 0x000000040a097c24 */ /* 0x000fe4000f8e02ff */
[----:B------:R-:W-:Y:S01]  /*4760*/  IMAD R11, R11, UR4, RZ ;  /* 0x000000040b0b7c24 */ /* 0x000fe2000f8e02ff */
[----:B------:R-:W-:Y:S01]  /*4770*/  ULDC.64 UR4, c[0x0][0x868] ;  /* 0x00021a0000047ab9 */ /* 0x000fe20000000a00 */
[----:B------:R-:W2:Y:S01]  /*4780*/  LDC.64 R20, c[0x0][0x828] ;  /* 0x00020a00ff147b82 */ /* 0x000ea20000000a00 */
[----:B------:R-:W-:-:S02]  /*4790*/  SHF.R.S32.HI R13, RZ, 0x1f, R9 ;  /* 0x0000001fff0d7819 */ /* 0x000fc40000011409 */
[--C-:B------:R-:W-:Y:S01]  /*47a0*/  IADD3 R9, P0, P2, R11, R9, R6.reuse ;  /* 0x000000090b097210 */ /* 0x100fe20007a1e006 */
[----:B------:R-:W-:Y:S01]  /*47b0*/  IMAD.MOV R6, RZ, RZ, -R6 ;  /* 0x000000ffff067224 */ /* 0x000fe200078e0a06 */
[----:B------:R-:W-:-:S03]  /*47c0*/  SHF.R.S32.HI R11, RZ, 0x1f, R11 ;  /* 0x0000001fff0b7819 */ /* 0x000fc6000001140b */
[----:B------:R-:W-:Y:S01]  /*47d0*/  IMAD R7, R0, R6, R7 ;  /* 0x0000000600077224 */ /* 0x000fe200078e0207 */
[----:B------:R3:W-:Y:S01]  /*47e0*/  STS.128 [R12], R24 ;  /* 0x000000180c007388 */ /* 0x0007e20000000c00 */
[----:B------:R-:W-:Y:S01]  /*47f0*/  IADD3.X R8, R11, R13, R8, P0, P2 ;  /* 0x0000000d0b087210 */ /* 0x000fe200007e4408 */
[C---:B------:R-:W-:Y:S02]  /*4800*/  IMAD.SHL.U32 R11, R9.reuse, 0x4, RZ ;  /* 0x00000004090b7824 */ /* 0x040fe400078e00ff */
[----:B------:R3:W-:Y:S01]  /*4810*/  STS.128 [R12+0x800], R28 ;  /* 0x0008001c0c007388 */ /* 0x0007e20000000c00 */
[----:B------:R-:W-:Y:S02]  /*4820*/  SHF.L.U64.HI R10, R9, 0x2, R8 ;  /* 0x00000002090a7819 */ /* 0x000fe40000010208 */
[----:B------:R-:W-:Y:S01]  /*4830*/  IADD3 R8, P3, R11, UR4, RZ ;  /* 0x000000040b087c10 */ /* 0x000fe2000ff7e0ff */
[----:B------:R3:W-:Y:S01]  /*4840*/  STS.128 [R12+0x1000], R32 ;  /* 0x001000200c007388 */ /* 0x0007e20000000c00 */
[----:B-1----:R-:W-:-:S02]  /*4850*/  LEA R18, P2, R2, R18, 0x2 ;  /* 0x0000001202127211 */ /* 0x002fc400078410ff */
[----:B------:R-:W-:Y:S01]  /*4860*/  IADD3.X R9, R10, UR5, RZ, P3, !PT ;  /* 0x000000050a097c10 */ /* 0x000fe20009ffe4ff */
[----:B------:R3:W-:Y:S01]  /*4870*/  STS.128 [R12+0x1800], R36 ;  /* 0x001800240c007388 */ /* 0x0007e20000000c00 */
[----:B--2---:R-:W-:-:S03]  /*4880*/  LEA R20, P0, R4, R20, 0x2 ;  /* 0x0000001404147211 */ /* 0x004fc600078010ff */
        /* <DEDUP_REMOVED lines=12> */
[----:B------:R-:W-:Y:S05]  /*4950*/  @P1 BRA `(.L_x_351) ;  /* 0x0000000000141947 */ /* 0x000fea0003800000 */
.L_x_352:
[----:B------:R-:W2:Y:S04]  /*4960*/  LDG.E.STRONG.GPU R0, desc[UR38][R8.64] ;  /* 0x0000002608007981 */ /* 0x000ea8000c1ef900 */
[----:B--2---:R-:W-:Y:S01]  /*4970*/  CCTL.IVALL ;  /* 0x00000000ff00798f */ /* 0x004fe20002000000 */
[----:B------:R-:W-:Y:S05]  /*4980*/  YIELD ;  /* 0x0000000000007946 */ /* 0x000fea0003800000 */
[----:B------:R-:W-:-:S13]  /*4990*/  ISETP.NE.AND P3, PT, R0, R7, PT ;  /* 0x000000070000720c */ /* 0x000fda0003f65270 */
[----:B------:R-:W-:Y:S05]  /*49a0*/  @P3 BRA `(.L_x_352) ;  /* 0xfffffffc00ec3947 */ /* 0x000fea000383ffff */
.L_x_351:
[----:B------:R-:W-:Y:S05]  /*49b0*/  BSYNC B0 ;  /* 0x0000000000007941 */ /* 0x000fea0003800000 */
.L_x_350:
[----:B------:R-:W-:Y:S01]  /*49c0*/  UMOV UR4, 0xffffffff ;  /* 0xffffffff00047882 */ /* 0x000fe20000000000 */
[----:B------:R-:W-:Y:S02]  /*49d0*/  LEA.HI.X R19, R2, R19, R15, 0x2, P2 ;  /* 0x0000001302137211 */ /* 0x000fe400010f140f */
[----:B------:R-:W-:Y:S01]  /*49e0*/  LEA.HI.X R14, R4, R21, R14, 0x2, P0 ;  /* 0x00000015040e7211 */ /* 0x000fe200000f140e */
[----:B------:R-:W-:Y:S06]  /*49f0*/  BRA.DIV UR4, `(.L_x_353) ;  /* 0x0000003a043c7947 */ /* 0x000fec000b800000 */
[----:B------:R-:W-:Y:S01]  /*4a00*/  NOP ;  /* 0x0000000000007918 */ /* 0x000fe20000000000 */
.L_x_435:
[----:B------:R-:W-:Y:S01]  /*4a10*/  @!PT LDS RZ, [RZ] ;  /* 0x00000000fffff984 */ /* 0x000fe20000000800 */
[----:B------:R-:W-:Y:S01]  /*4a20*/  @!PT LDS RZ, [RZ] ;  /* 0x00000000fffff984 */ /* 0x000fe20000000800 */
[----:B------:R-:W-:Y:S01]  /*4a30*/  @!PT LDS RZ, [RZ] ;  /* 0x00000000fffff984 */ /* 0x000fe20000000800 */
[----:B------:R-:W-:Y:S01]  /*4a40*/  @!PT LDS RZ, [RZ] ;  /* 0x00000000fffff984 */ /* 0x000fe20000000800 */
[----:B------:R1:W-:Y:S06]  /*4a50*/  MEMBAR.ALL.CTA ;  /* 0x0000000000007992 */ /* 0x0003ec0000008000 */
[----:B-1----:R-:W1:Y:S01]  /*4a60*/  FENCE.VIEW.ASYNC.S ;  /* 0x00000000000073c6 */ /* 0x002e620000000000 */
[----:B------:R-:W-:Y:S05]  /*4a70*/  WARPSYNC.ALL ;  /* 0x0000000000007948 */ /* 0x000fea0003800000 */
[----:B------:R-:W-:Y:S01]  /*4a80*/  BSSY B0, `(.L_x_354) ;  /* 0x0000011000007945 */ /* 0x000fe20003800000 */
        /* <DEDUP_REMOVED lines=9> */
.L_x_356:
[----:B------:R-:W-:Y:S01]  /*4b20*/  @P0 ELECT P2, URZ, PT ;  /* 0x00000000003f082f */ /* 0x000fe20003840000 */
[----:B------:R1:W-:-:S12]  /*4b30*/  UBLKRED.G.S.ADD.F32.RN [UR4], [UR6], UR7, desc[UR8] ;  /* 0x00000804060073bb */ /* 0x0003d800080a1407 */
[----:B------:R-:W-:Y:S02]  /*4b40*/  @P2 PLOP3.LUT P0, PT, P2, PT, PT, 0x8, 0x0 ;  /* 0x000000000000281c */ /* 0x000fe4000170e170 */
[----:B------:R-:W-:-:S11]  /*4b50*/  PLOP3.LUT P2, PT, PT, PT, PT, 0x8, 0x0 ;  /* 0x000000000000781c */ /* 0x000fd60003f4e170 */
[----:B-1----:R-:W-:Y:S05]  /*4b60*/  @P0 BRA.U.ANY `(.L_x_356) ;  /* 0xfffffffd00ec0947 */ /* 0x002fea000393ffff */
[----:B------:R0:W-:Y:S01]  /*4b70*/  UTMACMDFLUSH ;  /* 0x00000000000079b7 */ /* 0x0001e20000000000 */
[----:B------:R-:W-:-:S04]  /*4b80*/  DEPBAR.LE SB0, 0x0 ;  /* 0x000080000000791a */ /* 0x000fc80000000000 */
.L_x_355:
[----:B------:R-:W-:Y:S05]  /*4b90*/  BSYNC B0 ;  /* 0x0000000000007941 */ /* 0x000fea0003800000 */
.L_x_354:
        /* <DEDUP_REMOVED lines=12> */
[----:B------:R-:W-:-:S05]  /*4c60*/  IMAD.MOV.U32 R3, RZ, RZ, 0x1 ;  /* 0x00000001ff037424 */ /* 0x000fca00078e00ff */
[----:B------:R1:W-:Y:S02]  /*4c70*/  REDG.E.ADD.S32.STRONG.GPU desc[UR38][R8.64], R3 ;  /* 0x000000030800798e */ /* 0x0003e4000c10e3a6 */
.L_x_358:
[----:B------:R-:W-:Y:S05]  /*4c80*/  BSYNC B0 ;  /* 0x0000000000007941 */ /* 0x000fea0003800000 */
.L_x_357:
[----:B------:R-:W-:Y:S06]  /*4c90*/  BAR.SYNC.DEFER_BLOCKING 0x1, 0x100 ;  /* 0x0044000000007b1d */ /* 0x000fec0000010000 */
[----:B------:R-:W-:Y:S01]  /*4ca0*/  ULDC.64 UR4, c[0x0][0x860] ;  /* 0x0002180000047ab9 */ /* 0x000fe20000000a00 */
[----:B------:R-:W-:Y:S01]  /*4cb0*/  BSSY B0, `(.L_x_359) ;  /* 0x0000019000007945 */ /* 0x000fe20003800000 */
[----:B------:R-:W-:-:S04]  /*4cc0*/  IADD3 R2, P0, R11, UR4, RZ ;  /* 0x000000040b027c10 */ /* 0x000fc8000ff1e0ff */
[----:B-1----:R-:W-:Y:S01]  /*4cd0*/  IADD3.X R3, R10, UR5, RZ, P0, !PT ;  /* 0x000000050a037c10 */ /* 0x002fe200087fe4ff */
        /* <DEDUP_REMOVED lines=17> */
.L_x_361:
[----:B------:R-:W2:Y:S04]  /*4df0*/  LDG.E.STRONG.GPU R0, desc[UR38][R2.64] ;  /* 0x0000002602007981 */ /* 0x000ea8000c1ef900 */
[----:B--2---:R-:W-:Y:S01]  /*4e00*/  CCTL.IVALL ;  /* 0x00000000ff00798f */ /* 0x004fe20002000000 */
[----:B------:R-:W-:Y:S05]  /*4e10*/  YIELD ;  /* 0x0000000000007946 */ /* 0x000fea0003800000 */
[----:B------:R-:W-:-:S13]  /*4e20*/  ISETP.NE.AND P0, PT, R0, R7, PT ;  /* 0x000000070000720c */ /* 0x000fda0003f05270 */
[----:B------:R-:W-:Y:S05]  /*4e30*/  @P0 BRA `(.L_x_361) ;  /* 0xfffffffc00ec0947 */ /* 0x000fea000383ffff */
.L_x_360:
[----:B------:R-:W-:Y:S05]  /*4e40*/  BSYNC B0 ;  /* 0x0000000000007941 */ /* 0x000fea0003800000 */
.L_x_359:
[----:B------:R-:W-:-:S03]  /*4e50*/  UMOV UR4, 0xffffffff ;  /* 0xffffffff00047882 */ /* 0x000fc60000000000 */
[----:B------:R-:W-:Y:S05]  /*4e60*/  BRA.DIV UR4, `(.L_x_362) ;  /* 0x00000036043c7947 */ /* 0x000fea000b800000 */
[----:B------:R-:W-:Y:S01]  /*4e70*/  NOP ;  /* 0x0000000000007918 */ /* 0x000fe20000000000 */
.L_x_438:
[----:B------:R-:W-:Y:S01]  /*4e80*/  @!PT LDS RZ, [RZ] ;  /* 0x00000000fffff984 */ /* 0x000fe20000000800 */
[----:B------:R-:W-:Y:S01]  /*4e90*/  @!PT LDS RZ, [RZ] ;  /* 0x00000000fffff984 */ /* 0x000fe20000000800 */
[----:B------:R-:W-:Y:S01]  /*4ea0*/  @!PT LDS RZ, [RZ] ;  /* 0x00000000fffff984 */ /* 0x000fe20000000800 */
[----:B------:R-:W-:Y:S01]  /*4eb0*/  @!PT LDS RZ, [RZ] ;  /* 0x00000000fffff984 */ /* 0x000fe20000000800 */
[----:B------:R2:W-:Y:S06]  /*4ec0*/  MEMBAR.ALL.CTA ;  /* 0x0000000000007992 */ /* 0x0005ec0000008000 */
[----:B--2---:R-:W2:Y:S01]  /*4ed0*/  FENCE.VIEW.ASYNC.S ;  /* 0x00000000000073c6 */ /* 0x004ea20000000000 */
[----:B------:R-:W-:Y:S05]  /*4ee0*/  WARPSYNC.ALL ;  /* 0x0000000000007948 */ /* 0x000fea0003800000 */
[----:B------:R-:W-:Y:S01]  /*4ef0*/  BSSY B0, `(.L_x_363) ;  /* 0x0000011000007945 */ /* 0x000fe20003800000 */
[----:B--2---:R-:W-:Y:S06]  /*4f00*/  BAR.SYNC.DEFER_BLOCKING 0x1, 0x100 ;  /* 0x0044000000007b1d */ /* 0x004fec0000010000 */
        /* <DEDUP_REMOVED lines=8> */
.L_x_365:
[----:B------:R-:W-:Y:S01]  /*4f90*/  @P0 ELECT P2, URZ, PT ;  /* 0x00000000003f082f */ /* 0x000fe20003840000 */
[----:B------:R2:W-:-:S12]  /*4fa0*/  UBLKRED.G.S.ADD.F32.RN [UR4], [UR6], UR7, desc[UR8] ;  /* 0x00000804060073bb */ /* 0x0005d800080a1407 */
[----:B------:R-:W-:Y:S02]  /*4fb0*/  @P2 PLOP3.LUT P0, PT, P2, PT, PT, 0x8, 0x0 ;  /* 0x000000000000281c */ /* 0x000fe4000170e170 */
[----:B------:R-:W-:-:S11]  /*4fc0*/  PLOP3.LUT P2, PT, PT, PT, PT, 0x8, 0x0 ;  /* 0x000000000000781c */ /* 0x000fd60003f4e170 */
[----:B--2---:R-:W-:Y:S05]  /*4fd0*/  @P0 BRA.U.ANY `(.L_x_365) ;  /* 0xfffffffd00ec0947 */ /* 0x004fea000393ffff */
[----:B------:R0:W-:Y:S01]  /*4fe0*/  UTMACMDFLUSH ;  /* 0x00000000000079b7 */ /* 0x0001e20000000000 */
[----:B------:R-:W-:-:S04]  /*4ff0*/  DEPBAR.LE SB0, 0x0 ;  /* 0x000080000000791a */ /* 0x000fc80000000000 */
.L_x_364:
[----:B------:R-:W-:Y:S05]  /*5000*/  BSYNC B0 ;  /* 0x0000000000007941 */ /* 0x000fea0003800000 */
.L_x_363:
[----:B------:R-:W-:Y:S01]  /*5010*/  NOP ;  /* 0x0000000000007918 */ /* 0x000fe20000000000 */
[----:B------:R-:W-:Y:S05]  /*5020*/  @P1 BRA `(.L_x_330) ;  /* 0x0000003000501947 */ /* 0x000fea0003800000 */
[----:B------:R-:W-:Y:S01]  /*5030*/  IMAD.MOV.U32 R5, RZ, RZ, 0x1 ;  /* 0x00000001ff057424 */ /* 0x000fe200078e00ff */
        /* <DEDUP_REMOVED lines=8> */
[----:B012345:R-:W-:Y:S04]  /*50c0*/  CCTL.IVALL ;  /* 0x00000000ff00798f */ /* 0x03ffe80002000000 */
[----:B------:R2:W-:Y:S01]  /*50d0*/  REDG.E.ADD.S32.STRONG.GPU desc[UR38][R2.64], R5 ;  /* 0x000000050200798e */ /* 0x0005e2000c10e3a6 */
[----:B------:R-:W-:Y:S05]  /*50e0*/  BRA `(.L_x_330) ;  /* 0x0000003000207947 */ /* 0x000fea0003800000 */
.L_x_328:
        /* <DEDUP_REMOVED lines=20> */
[----:B------:R-:W-:Y:S02]  /*5230*/  UIMAD UR6, UR8, UR10, URZ ;  /* 0x0000000a080672a4 */ /* 0x000fe4000f8e023f */
[----:B------:R-:W-:Y:S01]  /*5240*/  USHF.R.S32.HI UR10, URZ, 0x1f, UR7 ;  /* 0x0000001f3f0a7899 */ /* 0x000fe20008011407 */
[----:B--2---:R-:W-:Y:S01]  /*5250*/  ISETP.GE.AND P1, PT, R4, 0x1, PT ;  /* 0x000000010400780c */ /* 0x004fe20003f26270 */
[----:B------:R-:W-:Y:S02]  /*5260*/  UIMAD UR6, UR9, UR11, UR6 ;  /* 0x0000000b090672a4 */ /* 0x000fe4000f8e0206 */
[----:B------:R-:W-:-:S02]  /*5270*/  UIMAD UR11, UR7, UR13, URZ ;  /* 0x0000000d070b72a4 */ /* 0x000fc4000f8e023f */
[----:B------:R-:W-:Y:S02]  /*5280*/  UIADD3 UR5, UR5, UR6, URZ ;  /* 0x0000000605057290 */ /* 0x000fe4000fffe03f */
[----:B------:R-:W-:Y:S02]  /*5290*/  UIMAD UR6, UR10, UR14, URZ ;  /* 0x0000000e0a0672a4 */ /* 0x000fe4000f8e023f */
[----:B------:R-:W-:Y:S02]  /*52a0*/  UIADD3 UR10, UP0, UR11, UR9, URZ ;  /* 0x000000090b0a7290 */ /* 0x000fe4000ff1e03f */
        /* <DEDUP_REMOVED lines=13> */
[----:B------:R-:W-:-:S04]  /*5380*/  LEA.HI R3, R3, R0, RZ, 0x6 ;  /* 0x0000000003037211 */ /* 0x000fc800078f30ff */
        /* <DEDUP_REMOVED lines=17> */
.L_x_392:
        /* <DEDUP_REMOVED lines=17> */
.L_x_370:
[----:B------:R-:W2:Y:S04]  /*55b0*/  LDG.E.STRONG.GPU R6, desc[UR38][R2.64] ;  /* 0x0000002602067981 */ /* 0x000ea8000c1ef900 */
[----:B--2---:R-:W-:Y:S01]  /*55c0*/  CCTL.IVALL ;  /* 0x00000000ff00798f */ /* 0x004fe20002000000 */
[----:B------:R-:W-:Y:S05]  /*55d0*/  YIELD ;  /* 0x0000000000007946 */ /* 0x000fea0003800000 */
[----:B------:R-:W-:-:S13]  /*55e0*/  ISETP.NE.AND P3, PT, R6, UR26, PT ;  /* 0x0000001a06007c0c */ /* 0x000fda000bf65270 */
[----:B------:R-:W-:Y:S05]  /*55f0*/  @P3 BRA `(.L_x_370) ;  /* 0xfffffffc00ec3947 */ /* 0x000fea000383ffff */
.L_x_369:
[----:B------:R-:W-:Y:S05]  /*5600*/  BSYNC B0 ;  /* 0x0000000000007941 */ /* 0x000fea0003800000 */
.L_x_368:
[----:B------:R-:W-:-:S03]  /*5610*/  UMOV UR23, 0xffffffff ;  /* 0xffffffff00177882 */ /* 0x000fc60000000000 */
[----:B------:R-:W-:Y:S05]  /*5620*/  BRA.DIV UR23, `(.L_x_371) ;  /* 0x0000002e17687947 */ /* 0x000fea000b800000 */
[----:B------:R-:W-:Y:S01]  /*5630*/  NOP ;  /* 0x0000000000007918 */ /* 0x000fe20000000000 */
.L_x_441:
        /* <DEDUP_REMOVED lines=19> */
.L_x_373:
[----:B------:R-:W-:Y:S05]  /*5770*/  BSYNC B0 ;  /* 0x0000000000007941 */ /* 0x000fea0003800000 */
.L_x_372:
        /* <DEDUP_REMOVED lines=13> */
.L_x_375:
[----:B------:R-:W-:Y:S05]  /*5850*/  BSYNC B0 ;  /* 0x0000000000007941 */ /* 0x000fea0003800000 */
.L_x_374:
[----:B------:R-:W-:Y:S06]  /*5860*/  BAR.ARV 0xa, 0xa0 ;  /* 0x0282800000007b1d */ /* 0x000fec0000002000 */
[----:B------:R-:W-:Y:S04]  /*5870*/  BSSY B0, `(.L_x_376) ;  /* 0x0000003000007945 */ /* 0x000fe80003800000 */
[----:B------:R-:W-:Y:S05]  /*5880*/  @!P0 BRA `(.L_x_377) ;  /* 0x0000000000048947 */ /* 0x000fea0003800000 */
[----:B------:R-:W-:-:S04]  /*5890*/  DEPBAR.LE SB0, 0x0 ;  /* 0x000080000000791a */ /* 0x000fc80000000000 */
.L_x_377:
[----:B------:R-:W-:Y:S05]  /*58a0*/  BSYNC B0 ;  /* 0x0000000000007941 */ /* 0x000fea0003800000 */
.L_x_376:
        /* <DEDUP_REMOVED lines=19> */
.L_x_379:
[----:B------:R-:W-:Y:S05]  /*59e0*/  BSYNC B0 ;  /* 0x0000000000007941 */ /* 0x000fea0003800000 */
.L_x_378:
        /* <DEDUP_REMOVED lines=9> */
.L_x_382:
[----:B------:R-:W2:Y:S04]  /*5a80*/  LDG.E.STRONG.GPU R6, desc[UR38][R2.64] ;  /* 0x0000002602067981 */ /* 0x000ea8000c1ef900 */
[----:B--2---:R-:W-:Y:S01]  /*5a90*/  CCTL.IVALL ;  /* 0x00000000ff00798f */ /* 0x004fe20002000000 */
[----:B------:R-:W-:Y:S05]  /*5aa0*/  YIELD ;  /* 0x0000000000007946 */ /* 0x000fea0003800000 */
[----:B------:R-:W-:-:S13]  /*5ab0*/  ISETP.NE.AND P3, PT, R6, UR26, PT ;  /* 0x0000001a06007c0c */ /* 0x000fda000bf65270 */
[----:B------:R-:W-:Y:S05]  /*5ac0*/  @P3 BRA `(.L_x_382) ;  /* 0xfffffffc00ec3947 */ /* 0x000fea000383ffff */
.L_x_381:
[----:B------:R-:W-:Y:S05]  /*5ad0*/  BSYNC B0 ;  /* 0x0000000000007941 */ /* 0x000fea0003800000 */
.L_x_380:
[----:B------:R-:W-:-:S03]  /*5ae0*/  UMOV UR8, 0xffffffff ;  /* 0xffffffff00087882 */ /* 0x000fc60000000000 */
[----:B------:R-:W-:Y:S05]  /*5af0*/  BRA.DIV UR8, `(.L_x_383) ;  /* 0x0000002a08507947 */ /* 0x000fea000b800000 */
[----:B------:R-:W-:Y:S01]  /*5b00*/  NOP ;  /* 0x0000000000007918 */ /* 0x000fe20000000000 */
.L_x_444:
        /* <DEDUP_REMOVED lines=13> */
.L_x_385:
[----:B------:R-:W-:Y:S05]  /*5be0*/  BSYNC B0 ;  /* 0x0000000000007941 */ /* 0x000fea0003800000 */
.L_x_384:
        /* <DEDUP_REMOVED lines=13> */
.L_x_387:
[----:B------:R-:W-:Y:S05]  /*5cc0*/  BSYNC B0 ;  /* 0x0000000000007941 */ /* 0x000fea0003800000 */
.L_x_386:
[----:B------:R-:W-:Y:S06]  /*5cd0*/  BAR.ARV 0xa, 0xa0 ;  /* 0x0282800000007b1d */ /* 0x000fec0000002000 */
[----:B------:R-:W-:Y:S04]  /*5ce0*/  BSSY B0, `(.L_x_388) ;  /* 0x0000003000007945 */ /* 0x000fe80003800000 */
[----:B------:R-:W-:Y:S05]  /*5cf0*/  @!P0 BRA `(.L_x_389) ;  /* 0x0000000000048947 */ /* 0x000fea0003800000 */
[----:B------:R-:W-:-:S04]  /*5d00*/  DEPBAR.LE SB0, 0x0 ;  /* 0x000080000000791a */ /* 0x000fc80000000000 */
.L_x_389:
[----:B------:R-:W-:Y:S05]  /*5d10*/  BSYNC B0 ;  /* 0x0000000000007941 */ /* 0x000fea0003800000 */
.L_x_388:
        /* <DEDUP_REMOVED lines=19> */
.L_x_391:
[----:B------:R-:W-:Y:S05]  /*5e50*/  BSYNC B0 ;  /* 0x0000000000007941 */ /* 0x000fea0003800000 */
.L_x_390:
[----:B------:R-:W-:Y:S02]  /*5e60*/  UIADD3 UR4, UR4, 0x2, URZ ;  /* 0x0000000204047890 */ /* 0x000fe4000fffe03f */
[----:B------:R-:W-:Y:S01]  /*5e70*/  UIADD3 UR5, UR5, 0x1, URZ ;  /* 0x0000000105057890 */ /* 0x000fe2000fffe03f */
[----:B------:R-:W-:Y:S11]  /*5e80*/  @P2 BRA `(.L_x_392) ;  /* 0xfffffff400842947 */ /* 0x000ff6000383ffff */
.L_x_367:
        /* <DEDUP_REMOVED lines=13> */
.L_x_395:
[----:B------:R-:W2:Y:S04]  /*5f60*/  LDG.E.STRONG.GPU R0, desc[UR38][R2.64] ;  /* 0x0000002602007981 */ /* 0x000ea8000c1ef900 */
[----:B--2---:R-:W-:Y:S01]  /*5f70*/  CCTL.IVALL ;  /* 0x00000000ff00798f */ /* 0x004fe20002000000 */
[----:B------:R-:W-:Y:S05]  /*5f80*/  YIELD ;  /* 0x0000000000007946 */ /* 0x000fea0003800000 */
[----:B------:R-:W-:-:S13]  /*5f90*/  ISETP.NE.AND P2, PT, R0, UR26, PT ;  /* 0x0000001a00007c0c */ /* 0x000fda000bf45270 */
[----:B------:R-:W-:Y:S05]  /*5fa0*/  @P2 BRA `(.L_x_395) ;  /* 0xfffffffc00ec2947 */ /* 0x000fea000383ffff */
.L_x_394:
[----:B------:R-:W-:Y:S05]  /*5fb0*/  BSYNC B0 ;  /* 0x0000000000007941 */ /* 0x000fea0003800000 */
.L_x_393:
[----:B------:R-:W-:-:S03]  /*5fc0*/  UMOV UR5, 0xffffffff ;  /* 0xffffffff00057882 */ /* 0x000fc60000000000 */
[----:B------:R-:W-:Y:S05]  /*5fd0*/  BRA.DIV UR5, `(.L_x_396) ;  /* 0x0000002605347947 */ /* 0x000fea000b800000 */
[----:B------:R-:W-:Y:S01]  /*5fe0*/  NOP ;  /* 0x0000000000007918 */ /* 0x000fe20000000000 */
.L_x_447:
        /* <DEDUP_REMOVED lines=22> */
.L_x_398:
[----:B------:R-:W-:Y:S05]  /*6150*/  BSYNC B0 ;  /* 0x0000000000007941 */ /* 0x000fea0003800000 */
.L_x_397:
        /* <DEDUP_REMOVED lines=20> */
.L_x_400:
[----:B------:R-:W-:Y:S05]  /*62a0*/  BSYNC B0 ;  /* 0x0000000000007941 */ /* 0x000fea0003800000 */
.L_x_399:
[----:B------:R-:W-:Y:S06]  /*62b0*/  BAR.ARV 0xa, 0xa0 ;  /* 0x0282800000007b1d */ /* 0x000fec0000002000 */
[----:B------:R-:W-:Y:S04]  /*62c0*/  BSSY B0, `(.L_x_401) ;  /* 0x0000003000007945 */ /* 0x000fe80003800000 */
[----:B------:R-:W-:Y:S05]  /*62d0*/  @!P0 BRA `(.L_x_402) ;  /* 0x0000000000048947 */ /* 0x000fea0003800000 */
[----:B------:R-:W-:-:S04]  /*62e0*/  DEPBAR.LE SB0, 0x0 ;  /* 0x000080000000791a */ /* 0x000fc80000000000 */
.L_x_402:
[----:B------:R-:W-:Y:S05]  /*62f0*/  BSYNC B0 ;  /* 0x0000000000007941 */ /* 0x000fea0003800000 */
.L_x_401:
        /* <DEDUP_REMOVED lines=19> */
.L_x_366:
        /* <DEDUP_REMOVED lines=55> */
.L_x_448:
        /* <DEDUP_REMOVED lines=10> */
.L_x_406:
        /* <DEDUP_REMOVED lines=83> */
.L_x_417:
[----:B------:R-:W-:-:S04]  /*6d70*/  SHF.L.U32 R21, R9, 0x1f, RZ ;  /* 0x0000001f09157819 */ /* 0x000fc800000006ff */
[----:B-1----:R-:W1:Y:S02]  /*6d80*/  SYNCS.PHASECHK.TRANS64.TRYWAIT P1, [R11+URZ+0x30840], R21 ;  /* 0x030840150b0075a7 */ /* 0x002e64000802017f */
[----:B-12---:R-:W-:Y:S05]  /*6d90*/  @!P1 BRA `(.L_x_409) ;  /* 0x0000001400f49947 */ /* 0x006fea0003800000 */
.L_x_449:
[----:B------:R-:W-:Y:S05]  /*6da0*/  @P0 BRA `(.L_x_410) ;  /* 0x0000000000140947 */ /* 0x000fea0003800000 */
[----:B------:R-:W-:Y:S01]  /*6db0*/  ISETP.NE.AND P1, PT, R14, RZ, PT ;  /* 0x000000ff0e00720c */ /* 0x000fe20003f25270 */
[----:B------:R-:W-:-:S04]  /*6dc0*/  IMAD.MOV.U32 R0, RZ, RZ, 0x4100 ;  /* 0x00004100ff007424 */ /* 0x000fc800078e00ff */
[----:B------:R2:W-:Y:S08]  /*6dd0*/  SYNCS.ARRIVE.TRANS64 RZ, [R11+URZ+0x30830], R0 ;  /* 0x030830000bff79a7 */ /* 0x0005f0000800003f */
[----:B------:R-:W-:Y:S05]  /*6de0*/  @!P1 BRA `(.L_x_410) ;  /* 0x0000000000049947 */ /* 0x000fea0003800000 */
[----:B------:R-:W-:Y:S01]  /*6df0*/  BPT.TRAP 0x1 ;  /* 0x000000040000795c */ /* 0x000fe20000300000 */
.L_x_410:
        /* <DEDUP_REMOVED lines=36> */
.L_x_450:
[----:B------:R-:W-:Y:S05]  /*7040*/  @P0 BRA `(.L_x_412) ;  /* 0x0000000000140947 */ /* 0x000fea0003800000 */
[----:B------:R-:W-:Y:S01]  /*7050*/  ISETP.NE.AND P1, PT, R14, RZ, PT ;  /* 0x000000ff0e00720c */ /* 0x000fe20003f25270 */
[----:B------:R-:W-:-:S04]  /*7060*/  IMAD.MOV.U32 R2, RZ, RZ, 0x4100 ;  /* 0x00004100ff027424 */ /* 0x000fc800078e00ff */
[----:B------:R3:W-:Y:S08]  /*7070*/  SYNCS.ARRIVE.TRANS64 RZ, [R11+URZ+0x30818], R2 ;  /* 0x030818020bff79a7 */ /* 0x0007f0000800003f */
[----:B------:R-:W-:Y:S05]  /*7080*/  @!P1 BRA `(.L_x_412) ;  /* 0x0000000000049947 */ /* 0x000fea0003800000 */
[----:B------:R-:W-:Y:S01]  /*7090*/  BPT.TRAP 0x1 ;  /* 0x000000040000795c */ /* 0x000fe20000300000 */
.L_x_412:
        /* <DEDUP_REMOVED lines=27> */
.L_x_451:
        /* <DEDUP_REMOVED lines=9> */
.L_x_414:
        /* <DEDUP_REMOVED lines=31> */
.L_x_453:
[----:B------:R-:W-:Y:S05]  /*74d0*/  @P0 BRA `(.L_x_416) ;  /* 0x0000000000140947 */ /* 0x000fea0003800000 */
[----:B------:R-:W-:Y:S01]  /*74e0*/  ISETP.NE.AND P1, PT, R14, RZ, PT ;  /* 0x000000ff0e00720c */ /* 0x000fe20003f25270 */
[----:B-1----:R-:W-:-:S04]  /*74f0*/  IMAD.MOV.U32 R4, RZ, RZ, 0x4100 ;  /* 0x00004100ff047424 */ /* 0x002fc800078e00ff */
[----:B------:R2:W-:Y:S08]  /*7500*/  SYNCS.ARRIVE.TRANS64 RZ, [R11+URZ+0x30810], R4 ;  /* 0x030810040bff79a7 */ /* 0x0005f0000800003f */
[----:B------:R-:W-:Y:S05]  /*7510*/  @!P1 BRA `(.L_x_416) ;  /* 0x0000000000049947 */ /* 0x000fea0003800000 */
[----:B------:R-:W-:Y:S01]  /*7520*/  BPT.TRAP 0x1 ;  /* 0x000000040000795c */ /* 0x000fe20000300000 */
.L_x_416:
        /* <DEDUP_REMOVED lines=29> */
.L_x_408:
[----:B------:R-:W-:-:S13]  /*7700*/  ISETP.NE.AND P1, PT, R19, RZ, PT ;  /* 0x000000ff1300720c */ /* 0x000fda0003f25270 */
[----:B------:R-:W-:Y:S05]  /*7710*/  @!P1 BRA `(.L_x_407) ;  /* 0x0000000400289947 */ /* 0x000fea0003800000 */
[----:B------:R-:W-:-:S04]  /*7720*/  SHF.L.U32 R12, R9, 0x1f, RZ ;  /* 0x0000001f090c7819 */ /* 0x000fc800000006ff */
[----:B------:R-:W3:Y:S02]  /*7730*/  SYNCS.PHASECHK.TRANS64.TRYWAIT P1, [R11+URZ+0x30840], R12 ;  /* 0x0308400c0b0075a7 */ /* 0x000ee4000802017f */
[----:B---3--:R-:W-:Y:S05]  /*7740*/  @!P1 BRA `(.L_x_418) ;  /* 0x0000000c00dc9947 */ /* 0x008fea0003800000 */
.L_x_454:
[----:B------:R-:W-:Y:S05]  /*7750*/  @P0 BRA `(.L_x_419) ;  /* 0x0000000000140947 */ /* 0x000fea0003800000 */
[----:B------:R-:W-:Y:S01]  /*7760*/  ISETP.NE.AND P1, PT, R14, RZ, PT ;  /* 0x000000ff0e00720c */ /* 0x000fe20003f25270 */
[----:B-12---:R-:W-:-:S04]  /*7770*/  IMAD.MOV.U32 R4, RZ, RZ, 0x4100 ;  /* 0x00004100ff047424 */ /* 0x006fc800078e00ff */
[----:B------:R4:W-:Y:S08]  /*7780*/  SYNCS.ARRIVE.TRANS64 RZ, [R11+URZ+0x30830], R4 ;  /* 0x030830040bff79a7 */ /* 0x0009f0000800003f */
[----:B------:R-:W-:Y:S05]  /*7790*/  @!P1 BRA `(.L_x_419) ;  /* 0x0000000000049947 */ /* 0x000fea0003800000 */
[----:B------:R-:W-:Y:S01]  /*77a0*/  BPT.TRAP 0x1 ;  /* 0x000000040000795c */ /* 0x000fe20000300000 */
.L_x_419:
        /* <DEDUP_REMOVED lines=33> */
.L_x_455:
[----:B------:R-:W-:Y:S05]  /*79c0*/  @P0 BRA `(.L_x_421) ;  /* 0x0000000000140947 */ /* 0x000fea0003800000 */
[----:B------:R-:W-:Y:S01]  /*79d0*/  ISETP.NE.AND P0, PT, R14, RZ, PT ;  /* 0x000000ff0e00720c */ /* 0x000fe20003f05270 */
[----:B------:R-:W-:-:S04]  /*79e0*/  IMAD.MOV.U32 R4, RZ, RZ, 0x4100 ;  /* 0x00004100ff047424 */ /* 0x000fc800078e00ff */
[----:B------:R2:W-:Y:S08]  /*79f0*/  SYNCS.ARRIVE.TRANS64 RZ, [R11+URZ+0x30818], R4 ;  /* 0x030818040bff79a7 */ /* 0x0005f0000800003f */
[----:B------:R-:W-:Y:S05]  /*7a00*/  @!P0 BRA `(.L_x_421) ;  /* 0x0000000000048947 */ /* 0x000fea0003800000 */
[----:B------:R-:W-:Y:S01]  /*7a10*/  BPT.TRAP 0x1 ;  /* 0x000000040000795c */ /* 0x000fe20000300000 */
.L_x_421:
        /* <DEDUP_REMOVED lines=26> */
.L_x_407:
[----:B-12---:R-:W-:Y:S01]  /*7bc0*/  IMAD R4, R20, 0x8, R11 ;  /* 0x0000000814047824 */ /* 0x006fe200078e020b */
[----:B------:R-:W-:Y:S01]  /*7bd0*/  SHF.L.U32 R3, R9, 0x1f, RZ ;  /* 0x0000001f09037819 */ /* 0x000fe200000006ff */
[----:B------:R-:W1:Y:S03]  /*7be0*/  S2R R2, SR_TID.X ;  /* 0x0000000000027919 */ /* 0x000e660000002100 */
[----:B------:R-:W2:Y:S01]  /*7bf0*/  SYNCS.PHASECHK.TRANS64.TRYWAIT P0, [R4+URZ+0x30840], R3 ;  /* 0x03084003040075a7 */ /* 0x000ea2000800017f */
[----:B-1----:R-:W-:-:S04]  /*7c00*/  LOP3.LUT R2, R2, 0x7f, RZ, 0xc0, !PT ;  /* 0x0000007f02027812 */ /* 0x002fc800078ec0ff */
[----:B------:R-:W-:Y:S01]  /*7c10*/  ISETP.NE.AND P1, PT, R2, RZ, PT ;  /* 0x000000ff0200720c */ /* 0x000fe20003f25270 */
[----:B--2---:R-:W-:-:S12]  /*7c20*/  @!P0 BRA `(.L_x_422) ;  /* 0x0000000800cc8947 */ /* 0x004fd80003800000 */
.L_x_456:
[----:B------:R-:W-:Y:S05]  /*7c30*/  @P1 BRA `(.L_x_423) ;  /* 0x0000000000181947 */ /* 0x000fea0003800000 */
[----:B------:R-:W2:Y:S01]  /*7c40*/  S2R R2, SR_TID.X ;  /* 0x0000000000027919 */ /* 0x000ea20000002100 */
[----:B-1----:R-:W-:-:S04]  /*7c50*/  IMAD.MOV.U32 R3, RZ, RZ, 0x4100 ;  /* 0x00004100ff037424 */ /* 0x002fc800078e00ff */
[----:B------:R4:W-:Y:S01]  /*7c60*/  SYNCS.ARRIVE.TRANS64 RZ, [R4+URZ+0x30830], R3 ;  /* 0x0308300304ff79a7 */ /* 0x0009e2000800003f */
[----:B--2---:R-:W-:-:S13]  /*7c70*/  LOP3.LUT P0, RZ, R2, 0x1f, RZ, 0xc0, !PT ;  /* 0x0000001f02ff7812 */ /* 0x004fda000780c0ff */
[----:B----4-:R-:W-:Y:S05]  /*7c80*/  @!P0 BRA `(.L_x_423) ;  /* 0x0000000000048947 */ /* 0x010fea0003800000 */
[----:B------:R-:W-:Y:S01]  /*7c90*/  BPT.TRAP 0x1 ;  /* 0x000000040000795c */ /* 0x000fe20000300000 */
.L_x_423:
        /* <DEDUP_REMOVED lines=40> */
.L_x_404:
[----:B------:R-:W-:Y:S05]  /*7f20*/  BSYNC B0 ;  /* 0x0000000000007941 */ /* 0x000fea0003800000 */
.L_x_403:
[----:B------:R-:W-:-:S03]  /*7f30*/  UMOV UR6, 0xffffffff ;  /* 0xffffffff00067882 */ /* 0x000fc60000000000 */
[----:B------:R-:W-:Y:S05]  /*7f40*/  BRA.DIV UR6, `(.L_x_424) ;  /* 0x0000000a06187947 */ /* 0x000fea000b800000 */
[----:B------:R-:W-:-:S13]  /*7f50*/  ELECT P0, URZ, PT ;  /* 0x00000000003f782f */ /* 0x000fda0003800000 */
.L_x_459:
[----:B------:R-:W-:Y:S05]  /*7f60*/  @!P0 BRA `(.L_x_330) ;  /* 0x0000000000808947 */ /* 0x000fea0003800000 */
[----:B------:R-:W-:-:S04]  /*7f70*/  LOP3.LUT R17, R17, 0x2, RZ, 0xfc, !PT ;  /* 0x0000000211117812 */ /* 0x000fc800078efcff */
[----:B------:R-:W-:-:S13]  /*7f80*/  ISETP.NE.AND P0, PT, R17, 0x3, PT ;  /* 0x000000031100780c */ /* 0x000fda0003f05270 */
[----:B------:R-:W-:Y:S05]  /*7f90*/  @!P0 BRA `(.L_x_425) ;  /* 0x0000000000048947 */ /* 0x000fea0003800000 */
[----:B------:R-:W-:Y:S01]  /*7fa0*/  BPT.TRAP 0x1 ;  /* 0x000000040000795c */ /* 0x000fe20000300000 */
.L_x_425:
        /* <DEDUP_REMOVED lines=15> */
.L_x_460:
[----:B------:R-:W2:Y:S02]  /*80a0*/  SYNCS.PHASECHK.TRANS64.TRYWAIT P1, [R3+URZ], R2 ;  /* 0x00000002030075a7 */ /* 0x000ea4000802017f */
[----:B--2---:R-:W-:Y:S05]  /*80b0*/  @!P1 BRA `(.L_x_427) ;  /* 0x0000000400f49947 */ /* 0x004fea0003800000 */
.L_x_461:
[----:B------:R-:W-:Y:S05]  /*80c0*/  @!P0 BRA `(.L_x_428) ;  /* 0x0000000000048947 */ /* 0x000fea0003800000 */
[----:B------:R-:W-:Y:S01]  /*80d0*/  BPT.TRAP 0x1 ;  /* 0x000000040000795c */ /* 0x000fe20000300000 */
.L_x_428:
[----:B--2---:R-:W-:-:S04]  /*80e0*/  VIADD R3, R7, 0x30840 ;  /* 0x0003084007037836 */ /* 0x004fc80000000000 */
[----:B------:R-:W-:-:S04]  /*80f0*/  IMAD R0, R0, 0x8, R3 ;  /* 0x0000000800007824 */ /* 0x000fc800078e0203 */
[----:B------:R-:W2:Y:S02]  /*8100*/  SYNCS.PHASECHK.TRANS64.TRYWAIT P0, [R0+URZ], R5 ;  /* 0x00000005000075a7 */ /* 0x000ea4000800017f */
[----:B--2---:R-:W-:Y:S05]  /*8110*/  @!P0 BRA `(.L_x_429) ;  /* 0x0000000400f08947 */ /* 0x004fea0003800000 */
.L_x_462:
[----:B------:R-:W-:-:S07]  /*8120*/  IMAD R3, R4, 0x8, R3 ;  /* 0x0000000804037824 */ /* 0x000fce00078e0203 */
.L_x_430:
[----:B---3--:R3:W4:Y:S02]  /*8130*/  SYNCS.PHASECHK.TRANS64.TRYWAIT P0, [R3+URZ], R2 ;  /* 0x00000002030075a7 */ /* 0x008724000800017f */
[----:B----4-:R-:W-:Y:S05]  /*8140*/  @!P0 NANOSLEEP.SYNCS 0x989680 ;  /* 0x009896800000895d */ /* 0x010fea0003900000 */
[----:B------:R-:W4:Y:S02]  /*8150*/  @!P0 SYNCS.PHASECHK.TRANS64 P0, [R3+URZ], R2 ;  /* 0x00000002030085a7 */ /* 0x000f24000800007f */
[----:B----4-:R-:W-:Y:S05]  /*8160*/  @!P0 BRA `(.L_x_430) ;  /* 0xfffffffc00f08947 */ /* 0x010fea000383ffff */
.L_x_330:
[----:B------:R-:W-:Y:S05]  /*8170*/  BSYNC B6 ;  /* 0x0000000000067941 */ /* 0x000fea0003800000 */
.L_x_327:
[----:B------:R-:W-:Y:S05]  /*8180*/  EXIT ;  /* 0x000000000000794d */ /* 0x000fea0003800000 */
.L_x_335:
[----:B------:R-:W-:Y:S02]  /*8190*/  IMAD.MOV.U32 R12, RZ, RZ, RZ ;  /* 0x000000ffff0c7224 */ /* 0x000fe400078e00ff */
[----:B------:R-:W-:Y:S02]  /*81a0*/  IMAD.MOV.U32 R11, RZ, RZ, 0x1f ;  /* 0x0000001fff0b7424 */ /* 0x000fe400078e00ff */
[----:B------:R-:W-:-:S07]  /*81b0*/  IMAD.MOV.U32 R15, RZ, RZ, -0x1 ;  /* 0xffffffffff0f7424 */ /* 0x000fce00078e00ff */
[----:B------:R-:W-:Y:S05]  /*81c0*/  WARPSYNC.COLLECTIVE R15, `(.L_x_431) ;  /* 0x000000000f087348 */ /* 0x000fea0003c00000 */
[----:B------:R1:W2:Y:S02]  /*81d0*/  SHFL.IDX P6, R14, R13, R12, R11 ;  /* 0x0000000c0d0e7389 */ /* 0x0002a400000c000b */
[----:B-12---:R-:W-:Y:S01]  /*81e0*/  ENDCOLLECTIVE ;  /* 0x000000000000791b */ /* 0x006fe20003800000 */
.L_x_431:
[----:B------:R-:W-:Y:S05]  /*81f0*/  BRA `(.L_x_432) ;  /* 0xffffff8800507947 */ /* 0x000fea000383ffff */
.L_x_337:
[----:B--2---:R2:W3:Y:S02]  /*8200*/  SYNCS.PHASECHK.TRANS64.TRYWAIT P0, [R16+URZ+0x30800], R11 ;  /* 0x0308000b100075a7 */ /* 0x0044e4000800017f */
[----:B---3--:R-:W-:Y:S05]  /*8210*/  @!P0 NANOSLEEP.SYNCS 0x989680 ;  /* 0x009896800000895d */ /* 0x008fea0003900000 */
[----:B------:R-:W3:Y:S02]  /*8220*/  @!P0 SYNCS.PHASECHK.TRANS64 P0, [R16+URZ+0x30800], R11 ;  /* 0x0308000b100085a7 */ /* 0x000ee4000800007f */
[----:B---3--:R-:W-:Y:S05]  /*8230*/  @!P0 BRA `(.L_x_337) ;  /* 0xfffffffc00f08947 */ /* 0x008fea000383ffff */
[----:B------:R-:W-:Y:S05]  /*8240*/  BRA `(.L_x_336) ;  /* 0xffffff8800a87947 */ /* 0x000fea000383ffff */
.L_x_342:
[----:B---3--:R3:W4:Y:S02]  /*8250*/  SYNCS.PHASECHK.TRANS64.TRYWAIT P1, [R2+URZ+0x30810], R153 ;  /* 0x03081099020075a7 */ /* 0x008724000802017f */
[----:B----4-:R-:W-:Y:S05]  /*8260*/  @!P1 NANOSLEEP.SYNCS 0x989680 ;  /* 0x009896800000995d */ /* 0x010fea0003900000 */
[----:B------:R-:W4:Y:S02]  /*8270*/  @!P1 SYNCS.PHASECHK.TRANS64 P1, [R2+URZ+0x30810], R153 ;  /* 0x03081099020095a7 */ /* 0x000f24000802007f */
[----:B----4-:R-:W-:Y:S05]  /*8280*/  @!P1 BRA `(.L_x_342) ;  /* 0xfffffffc00f09947 */ /* 0x010fea000383ffff */
[----:B------:R-:W-:Y:S05]  /*8290*/  BRA `(.L_x_341) ;  /* 0xffffff94003c7947 */ /* 0x000fea000383ffff */
.L_x_346:
[----:B------:R1:W1:Y:S02]  /*82a0*/  SYNCS.PHASECHK.TRANS64.TRYWAIT P1, [R2+URZ+0x30830], R153 ;  /* 0x03083099020075a7 */ /* 0x000264000802017f */
[----:B-1----:R-:W-:Y:S05]  /*82b0*/  @!P1 NANOSLEEP.SYNCS 0x989680 ;  /* 0x009896800000995d */ /* 0x002fea0003900000 */
[----:B------:R-:W1:Y:S02]  /*82c0*/  @!P1 SYNCS.PHASECHK.TRANS64 P1, [R2+URZ+0x30830], R153 ;  /* 0x03083099020095a7 */ /* 0x000e64000802007f */
[----:B-1----:R-:W-:Y:S05]  /*82d0*/  @!P1 BRA `(.L_x_346) ;  /* 0xfffffffc00f09947 */ /* 0x002fea000383ffff */
[----:B------:R-:W-:Y:S05]  /*82e0*/  BRA `(.L_x_345) ;  /* 0xffffff9800947947 */ /* 0x000fea000383ffff */
.L_x_353:
[----:B------:R-:W-:Y:S01]  /*82f0*/  BSSY B0, `(.L_x_433) ;  /* 0x0000005000007945 */ /* 0x000fe20003800000 */
[----:B------:R-:W-:-:S07]  /*8300*/  IMAD.MOV.U32 R15, RZ, RZ, -0x1 ;  /* 0xffffffffff0f7424 */ /* 0x000fce00078e00ff */
[----:B---3--:R-:W-:Y:S05]  /*8310*/  WARPSYNC.COLLECTIVE R15, `(.L_x_434) ;  /* 0x000000000f087348 */ /* 0x008fea0003c00000 */
[----:B------:R-:W-:Y:S01]  /*8320*/  NOP ;  /* 0x0000000000007918 */ /* 0x000fe20000000000 */
[----:B---3--:R-:W-:Y:S01]  /*8330*/  ENDCOLLECTIVE ;  /* 0x000000000000791b */ /* 0x008fe20003800000 */
.L_x_434:
[----:B------:R-:W-:Y:S05]  /*8340*/  BSYNC B0 ;  /* 0x0000000000007941 */ /* 0x000fea0003800000 */
.L_x_433:
[----:B------:R-:W-:Y:S05]  /*8350*/  BRA `(.L_x_435) ;  /* 0xffffffc400ac7947 */ /* 0x000fea000383ffff */
.L_x_362:
[----:B------:R-:W-:Y:S01]  /*8360*/  BSSY B0, `(.L_x_436) ;  /* 0x0000005000007945 */ /* 0x000fe20003800000 */
[----:B------:R-:W-:-:S07]  /*8370*/  IMAD.MOV.U32 R15, RZ, RZ, -0x1 ;  /* 0xffffffffff0f7424 */ /* 0x000fce00078e00ff */
[----:B-1-3--:R-:W-:Y:S05]  /*8380*/  WARPSYNC.COLLECTIVE R15, `(.L_x_437) ;  /* 0x000000000f087348 */ /* 0x00afea0003c00000 */
[----:B------:R-:W-:Y:S01]  /*8390*/  NOP ;  /* 0x0000000000007918 */ /* 0x000fe20000000000 */
[----:B-1-3--:R-:W-:Y:S01]  /*83a0*/  ENDCOLLECTIVE ;  /* 0x000000000000791b */ /* 0x00afe20003800000 */
.L_x_437:
[----:B------:R-:W-:Y:S05]  /*83b0*/  BSYNC B0 ;  /* 0x0000000000007941 */ /* 0x000fea0003800000 */
.L_x_436:
[----:B------:R-:W-:Y:S05]  /*83c0*/  BRA `(.L_x_438) ;  /* 0xffffffc800ac7947 */ /* 0x000fea000383ffff */
.L_x_371:
[----:B------:R-:W-:Y:S01]  /*83d0*/  BSSY B0, `(.L_x_439) ;  /* 0x0000005000007945 */ /* 0x000fe20003800000 */
[----:B------:R-:W-:-:S07]  /*83e0*/  IMAD.MOV.U32 R15, RZ, RZ, -0x1 ;  /* 0xffffffffff0f7424 */ /* 0x000fce00078e00ff */
[----:B------:R-:W-:Y:S05]  /*83f0*/  WARPSYNC.COLLECTIVE R15, `(.L_x_440) ;  /* 0x000000000f087348 */ /* 0x000fea0003c00000 */
[----:B------:R-:W-:Y:S01]  /*8400*/  NOP ;  /* 0x0000000000007918 */ /* 0x000fe20000000000 */
[----:B------:R-:W-:Y:S01]  /*8410*/  ENDCOLLECTIVE ;  /* 0x000000000000791b */ /* 0x000fe20003800000 */
.L_x_440:
[----:B------:R-:W-:Y:S05]  /*8420*/  BSYNC B0 ;  /* 0x0000000000007941 */ /* 0x000fea0003800000 */
.L_x_439:
[----:B------:R-:W-:Y:S05]  /*8430*/  BRA `(.L_x_441) ;  /* 0xffffffd000807947 */ /* 0x000fea000383ffff */
.L_x_383:
[----:B------:R-:W-:Y:S01]  /*8440*/  BSSY B0, `(.L_x_442) ;  /* 0x0000005000007945 */ /* 0x000fe20003800000 */
[----:B------:R-:W-:-:S07]  /*8450*/  IMAD.MOV.U32 R15, RZ, RZ, -0x1 ;  /* 0xffffffffff0f7424 */ /* 0x000fce00078e00ff */
[----:B------:R-:W-:Y:S05]  /*8460*/  WARPSYNC.COLLECTIVE R15, `(.L_x_443) ;  /* 0x000000000f087348 */ /* 0x000fea0003c00000 */
[----:B------:R-:W-:Y:S01]  /*8470*/  NOP ;  /* 0x0000000000007918 */ /* 0x000fe20000000000 */
[----:B------:R-:W-:Y:S01]  /*8480*/  ENDCOLLECTIVE ;  /* 0x000000000000791b */ /* 0x000fe20003800000 */
.L_x_443:
[----:B------:R-:W-:Y:S05]  /*8490*/  BSYNC B0 ;  /* 0x0000000000007941 */ /* 0x000fea0003800000 */
.L_x_442:
[----:B------:R-:W-:Y:S05]  /*84a0*/  BRA `(.L_x_444) ;  /* 0xffffffd400987947 */ /* 0x000fea000383ffff */
.L_x_396:
[----:B------:R-:W-:Y:S01]  /*84b0*/  BSSY B0, `(.L_x_445) ;  /* 0x0000005000007945 */ /* 0x000fe20003800000 */
[----:B------:R-:W-:-:S07]  /*84c0*/  IMAD.MOV.U32 R15, RZ, RZ, -0x1 ;  /* 0xffffffffff0f7424 */ /* 0x000fce00078e00ff */
[----:B------:R-:W-:Y:S05]  /*84d0*/  WARPSYNC.COLLECTIVE R15, `(.L_x_446) ;  /* 0x000000000f087348 */ /* 0x000fea0003c00000 */
[----:B------:R-:W-:Y:S01]  /*84e0*/  NOP ;  /* 0x0000000000007918 */ /* 0x000fe20000000000 */
[----:B------:R-:W-:Y:S01]  /*84f0*/  ENDCOLLECTIVE ;  /* 0x000000000000791b */ /* 0x000fe20003800000 */
.L_x_446:
[----:B------:R-:W-:Y:S05]  /*8500*/  BSYNC B0 ;  /* 0x0000000000007941 */ /* 0x000fea0003800000 */
.L_x_445:
[----:B------:R-:W-:Y:S05]  /*8510*/  BRA `(.L_x_447) ;  /* 0xffffffd800b47947 */ /* 0x000fea000383ffff */
.L_x_405:
[----:B-1----:R1:W2:Y:S02]  /*8520*/  SYNCS.PHASECHK.TRANS64.TRYWAIT P1, [R11+URZ+0x30820], R0 ;  /* 0x030820000b0075a7 */ /* 0x0022a4000802017f */
[----:B--2---:R-:W-:Y:S05]  /*8530*/  @!P1 NANOSLEEP.SYNCS 0x989680 ;  /* 0x009896800000995d */ /* 0x004fea0003900000 */
[----:B------:R-:W2:Y:S02]  /*8540*/  @!P1 SYNCS.PHASECHK.TRANS64 P1, [R11+URZ+0x30820], R0 ;  /* 0x030820000b0095a7 */ /* 0x000ea4000802007f */
[----:B--2---:R-:W-:Y:S05]  /*8550*/  @!P1 BRA `(.L_x_405) ;  /* 0xfffffffc00f09947 */ /* 0x004fea000383ffff */
[----:B------:R-:W-:Y:S05]  /*8560*/  BRA `(.L_x_448) ;  /* 0xffffffe0008c7947 */ /* 0x000fea000383ffff */
.L_x_409:
[----:B-1----:R1:W2:Y:S02]  /*8570*/  SYNCS.PHASECHK.TRANS64.TRYWAIT P1, [R11+URZ+0x30840], R21 ;  /* 0x030840150b0075a7 */ /* 0x0022a4000802017f */
[----:B--2---:R-:W-:Y:S05]  /*8580*/  @!P1 NANOSLEEP.SYNCS 0x989680 ;  /* 0x009896800000995d */ /* 0x004fea0003900000 */
[----:B------:R-:W2:Y:S02]  /*8590*/  @!P1 SYNCS.PHASECHK.TRANS64 P1, [R11+URZ+0x30840], R21 ;  /* 0x030840150b0095a7 */ /* 0x000ea4000802007f */
[----:B--2---:R-:W-:Y:S05]  /*85a0*/  @!P1 BRA `(.L_x_409) ;  /* 0xfffffffc00f09947 */ /* 0x004fea000383ffff */
[----:B------:R-:W-:Y:S05]  /*85b0*/  BRA `(.L_x_449) ;  /* 0xffffffe400f87947 */ /* 0x000fea000383ffff */
.L_x_411:
[----:B--2---:R2:W3:Y:S02]  /*85c0*/  SYNCS.PHASECHK.TRANS64.TRYWAIT P1, [R11+URZ+0x30828], R21 ;  /* 0x030828150b0075a7 */ /* 0x0044e4000802017f */
[----:B---3--:R-:W-:Y:S05]  /*85d0*/  @!P1 NANOSLEEP.SYNCS 0x989680 ;  /* 0x009896800000995d */ /* 0x008fea0003900000 */
[----:B------:R-:W3:Y:S02]  /*85e0*/  @!P1 SYNCS.PHASECHK.TRANS64 P1, [R11+URZ+0x30828], R21 ;  /* 0x030828150b0095a7 */ /* 0x000ee4000802007f */
[----:B---3--:R-:W-:Y:S05]  /*85f0*/  @!P1 BRA `(.L_x_411) ;  /* 0xfffffffc00f09947 */ /* 0x008fea000383ffff */
[----:B------:R-:W-:Y:S05]  /*8600*/  BRA `(.L_x_450) ;  /* 0xffffffe8008c7947 */ /* 0x000fea000383ffff */
.L_x_413:
[----:B---3--:R3:W4:Y:S02]  /*8610*/  SYNCS.PHASECHK.TRANS64.TRYWAIT P1, [R11+URZ+0x30848], R21 ;  /* 0x030848150b0075a7 */ /* 0x008724000802017f */
[----:B----4-:R-:W-:Y:S05]  /*8620*/  @!P1 NANOSLEEP.SYNCS 0x989680 ;  /* 0x009896800000995d */ /* 0x010fea0003900000 */
[----:B------:R-:W4:Y:S02]  /*8630*/  @!P1 SYNCS.PHASECHK.TRANS64 P1, [R11+URZ+0x30848], R21 ;  /* 0x030848150b0095a7 */ /* 0x000f24000802007f */
[----:B----4-:R-:W-:Y:S05]  /*8640*/  @!P1 BRA `(.L_x_413) ;  /* 0xfffffffc00f09947 */ /* 0x010fea000383ffff */
[----:B------:R-:W-:Y:S05]  /*8650*/  BRA `(.L_x_451) ;  /* 0xffffffe800fc7947 */ /* 0x000fea000383ffff */
.L_x_415:
[----:B------:R-:W-:-:S07]  /*8660*/  SHF.L.U32 R4, R9, 0x1f, RZ ;  /* 0x0000001f09047819 */ /* 0x000fce00000006ff */
.L_x_452:
[----:B-1----:R1:W2:Y:S02]  /*8670*/  SYNCS.PHASECHK.TRANS64.TRYWAIT P1, [R11+URZ+0x30820], R4 ;  /* 0x030820040b0075a7 */ /* 0x0022a4000802017f */
[----:B--2---:R-:W-:Y:S05]  /*8680*/  @!P1 NANOSLEEP.SYNCS 0x989680 ;  /* 0x009896800000995d */ /* 0x004fea0003900000 */
[----:B------:R-:W2:Y:S02]  /*8690*/  @!P1 SYNCS.PHASECHK.TRANS64 P1, [R11+URZ+0x30820], R4 ;  /* 0x030820040b0095a7 */ /* 0x000ea4000802007f */
[----:B--2---:R-:W-:Y:S05]  /*86a0*/  @!P1 BRA `(.L_x_452) ;  /* 0xfffffffc00f09947 */ /* 0x004fea000383ffff */
[----:B------:R-:W-:Y:S05]  /*86b0*/  BRA `(.L_x_453) ;  /* 0xffffffec00847947 */ /* 0x000fea000383ffff */
.L_x_418:
[----:B---3--:R3:W4:Y:S02]  /*86c0*/  SYNCS.PHASECHK.TRANS64.TRYWAIT P1, [R11+URZ+0x30840], R12 ;  /* 0x0308400c0b0075a7 */ /* 0x008724000802017f */
[----:B----4-:R-:W-:Y:S05]  /*86d0*/  @!P1 NANOSLEEP.SYNCS 0x989680 ;  /* 0x009896800000995d */ /* 0x010fea0003900000 */
[----:B------:R-:W4:Y:S02]  /*86e0*/  @!P1 SYNCS.PHASECHK.TRANS64 P1, [R11+URZ+0x30840], R12 ;  /* 0x0308400c0b0095a7 */ /* 0x000f24000802007f */
[----:B----4-:R-:W-:Y:S05]  /*86f0*/  @!P1 BRA `(.L_x_418) ;  /* 0xfffffffc00f09947 */ /* 0x010fea000383ffff */
[----:B------:R-:W-:Y:S05]  /*8700*/  BRA `(.L_x_454) ;  /* 0xfffffff000107947 */ /* 0x000fea000383ffff */
.L_x_420:
[----:B-1----:R1:W2:Y:S02]  /*8710*/  SYNCS.PHASECHK.TRANS64.TRYWAIT P1, [R11+URZ+0x30828], R12 ;  /* 0x0308280c0b0075a7 */ /* 0x0022a4000802017f */
[----:B--2---:R-:W-:Y:S05]  /*8720*/  @!P1 NANOSLEEP.SYNCS 0x989680 ;  /* 0x009896800000995d */ /* 0x004fea0003900000 */
[----:B------:R-:W2:Y:S02]  /*8730*/  @!P1 SYNCS.PHASECHK.TRANS64 P1, [R11+URZ+0x30828], R12 ;  /* 0x0308280c0b0095a7 */ /* 0x000ea4000802007f */
[----:B--2---:R-:W-:Y:S05]  /*8740*/  @!P1 BRA `(.L_x_420) ;  /* 0xfffffffc00f09947 */ /* 0x004fea000383ffff */
[----:B------:R-:W-:Y:S05]  /*8750*/  BRA `(.L_x_455) ;  /* 0xfffffff000987947 */ /* 0x000fea000383ffff */
.L_x_422:
[----:B-1----:R1:W2:Y:S02]  /*8760*/  SYNCS.PHASECHK.TRANS64.TRYWAIT P0, [R4+URZ+0x30840], R3 ;  /* 0x03084003040075a7 */ /* 0x0022a4000800017f */
[----:B--2---:R-:W-:Y:S05]  /*8770*/  @!P0 NANOSLEEP.SYNCS 0x989680 ;  /* 0x009896800000895d */ /* 0x004fea0003900000 */
[----:B------:R-:W2:Y:S02]  /*8780*/  @!P0 SYNCS.PHASECHK.TRANS64 P0, [R4+URZ+0x30840], R3 ;  /* 0x03084003040085a7 */ /* 0x000ea4000800007f */
[----:B--2---:R-:W-:Y:S05]  /*8790*/  @!P0 BRA `(.L_x_422) ;  /* 0xfffffffc00f08947 */ /* 0x004fea000383ffff */
[----:B------:R-:W-:Y:S05]  /*87a0*/  BRA `(.L_x_456) ;  /* 0xfffffff400207947 */ /* 0x000fea000383ffff */
.L_x_424:
[----:B------:R-:W-:Y:S01]  /*87b0*/  BSSY B0, `(.L_x_457) ;  /* 0x0000006000007945 */ /* 0x000fe20003800000 */
[----:B------:R-:W-:-:S07]  /*87c0*/  IMAD.MOV.U32 R15, RZ, RZ, -0x1 ;  /* 0xffffffffff0f7424 */ /* 0x000fce00078e00ff */
[----:B------:R-:W-:Y:S05]  /*87d0*/  WARPSYNC.COLLECTIVE R15, `(.L_x_458) ;  /* 0x000000000f0c7348 */ /* 0x000fea0003c00000 */
[----:B------:R-:W-:Y:S02]  /*87e0*/  ELECT P6, UR62, PT ;  /* 0x00000000003e782f */ /* 0x000fe400038c0000 */
[----:B------:R-:W-:Y:S01]  /*87f0*/  MOV R14, UR62 ;  /* 0x0000003e000e7c02 */ /* 0x000fe20008000f00 */
[----:B------:R-:W-:Y:S10]  /*8800*/  ENDCOLLECTIVE ;  /* 0x000000000000791b */ /* 0x000ff40003800000 */
.L_x_458:
[----:B------:R-:W-:Y:S05]  /*8810*/  BSYNC B0 ;  /* 0x0000000000007941 */ /* 0x000fea0003800000 */
.L_x_457:
[----:B------:R-:W-:Y:S01]  /*8820*/  PLOP3.LUT P0, PT, P6, PT, PT, 0x80, 0x0 ;  /* 0x000000000000781c */ /* 0x000fe2000370f070 */
[----:B------:R-:W-:-:S12]  /*8830*/  BRA `(.L_x_459) ;  /* 0xfffffff400c87947 */ /* 0x000fd8000383ffff */
.L_x_426:
[----:B-1----:R1:W2:Y:S02]  /*8840*/  SYNCS.PHASECHK.TRANS64.TRYWAIT P1, [R6+URZ], R5 ;  /* 0x00000005060075a7 */ /* 0x0022a4000802017f */
[----:B--2---:R-:W-:Y:S05]  /*8850*/  @!P1 NANOSLEEP.SYNCS 0x989680 ;  /* 0x009896800000995d */ /* 0x004fea0003900000 */
[----:B------:R-:W2:Y:S02]  /*8860*/  @!P1 SYNCS.PHASECHK.TRANS64 P1, [R6+URZ], R5 ;  /* 0x00000005060095a7 */ /* 0x000ea4000802007f */
[----:B--2---:R-:W-:Y:S05]  /*8870*/  @!P1 BRA `(.L_x_426) ;  /* 0xfffffffc00f09947 */ /* 0x004fea000383ffff */
[----:B------:R-:W-:Y:S05]  /*8880*/  BRA `(.L_x_460) ;  /* 0xfffffff800047947 */ /* 0x000fea000383ffff */
.L_x_427:
[----:B--2---:R2:W3:Y:S02]  /*8890*/  SYNCS.PHASECHK.TRANS64.TRYWAIT P1, [R3+URZ], R2 ;  /* 0x00000002030075a7 */ /* 0x0044e4000802017f */
[----:B---3--:R-:W-:Y:S05]  /*88a0*/  @!P1 NANOSLEEP.SYNCS 0x989680 ;  /* 0x009896800000995d */ /* 0x008fea0003900000 */
[----:B------:R-:W3:Y:S02]  /*88b0*/  @!P1 SYNCS.PHASECHK.TRANS64 P1, [R3+URZ], R2 ;  /* 0x00000002030095a7 */ /* 0x000ee4000802007f */
[----:B---3--:R-:W-:Y:S05]  /*88c0*/  @!P1 BRA `(.L_x_427) ;  /* 0xfffffffc00f09947 */ /* 0x008fea000383ffff */
[----:B------:R-:W-:Y:S05]  /*88d0*/  BRA `(.L_x_461) ;  /* 0xfffffff400f87947 */ /* 0x000fea000383ffff */
.L_x_429:
[----:B--2---:R2:W3:Y:S02]  /*88e0*/  SYNCS.PHASECHK.TRANS64.TRYWAIT P0, [R0+URZ], R5 ;  /* 0x00000005000075a7 */ /* 0x0044e4000800017f */
[----:B---3--:R-:W-:Y:S05]  /*88f0*/  @!P0 NANOSLEEP.SYNCS 0x989680 ;  /* 0x009896800000895d */ /* 0x008fea0003900000 */
[----:B------:R-:W3:Y:S02]  /*8900*/  @!P0 SYNCS.PHASECHK.TRANS64 P0, [R0+URZ], R5 ;  /* 0x00000005000085a7 */ /* 0x000ee4000800007f */
[----:B---3--:R-:W-:Y:S05]  /*8910*/  @!P0 BRA `(.L_x_429) ;  /* 0xfffffffc00f08947 */ /* 0x008fea000383ffff */
[----:B------:R-:W-:Y:S05]  /*8920*/  BRA `(.L_x_462) ;  /* 0xfffffff400fc7947 */ /* 0x000fea000383ffff */
.L_x_463:
        /* <DEDUP_REMOVED lines=13> */
.L_x_3656:


//--------------------- .text._ZN7cutlass13device_kernelIN5flash11enable_sm90INS1_16FlashAttnBwdSm90INS1_25CollectiveMainloopBwdSm90ILi2ELi2ELi2EN4cute5tupleIJNS5_1CILi1EEES8_S8_EEENS6_IJNS7_ILi64EEENS7_ILi128EEESB_EEENS_6half_tEfNS_4arch4Sm90ELb0ELb0ELb1ELb1ELb0ELb1ELb0ELb0ELi2ELi1ELi2ELi1ELb0EEENS1_21CollectiveEpilogueBwdISC_SD_SF_Li256ELb1ELb0ELi1EEENS1_19SingleTileSchedulerILb1ELb0ELb0ELi128EEEEEEEEEvNT_6ParamsE --------------------------
	.section	.text._ZN7cutlass13device_kernelIN5flash11enable_sm90INS1_16FlashAttnBwdSm90INS1_25CollectiveMainloopBwdSm90ILi2ELi2ELi2EN4cute5tupleIJNS5_1CILi1EEES8_S8_EEENS6_IJNS7_ILi64EEENS7_ILi128EEESB_EEENS_6half_tEfNS_4arch4Sm90ELb0ELb0ELb1ELb1ELb0ELb1ELb0ELb0ELi2ELi1ELi2ELi1ELb0EEENS1_21CollectiveEpilogueBwdISC_SD_SF_Li256ELb1ELb0ELi1EEENS1_19SingleTileSchedulerILb1ELb0ELb0ELi128EEEEEEEEEvNT_6ParamsE,"ax",@progbits
	.align	128
.text._ZN7cutlass13device_kernelIN5flash11enable_sm90INS1_16FlashAttnBwdSm90INS1_25CollectiveMainloopBwdSm90ILi2ELi2ELi2EN4cute5tupleIJNS5_1CILi1EEES8_S8_EEENS6_IJNS7_ILi64EEENS7_ILi128EEESB_EEENS_6half_tEfNS_4arch4Sm90ELb0ELb0ELb1ELb1ELb0ELb1ELb0ELb0ELi2ELi1ELi2ELi1ELb0EEENS1_21CollectiveEpilogueBwdISC_SD_SF_Li256ELb1ELb0ELi1EEENS1_19SingleTileSchedulerILb1ELb0ELb0ELi128EEEEEEEEEvNT_6ParamsE:
        .type           _ZN7cutlass13device_kernelIN5flash11enable_sm90INS1_16FlashAttnBwdSm90INS1_25CollectiveMainloopBwdSm90ILi2ELi2ELi2EN4cute5tupleIJNS5_1CILi1EEES8_S8_EEENS6_IJNS7_ILi64EEENS7_ILi128EEESB_EEENS_6half_tEfNS_4arch4Sm90ELb0ELb0ELb1ELb1ELb0ELb1ELb0ELb0ELi2ELi1ELi2ELi1ELb0EEENS1_21CollectiveEpilogueBwdISC_SD_SF_Li256ELb1ELb0ELi1EEENS1_19SingleTileSchedulerILb1ELb0ELb0ELi128EEEEEEEEEvNT_6ParamsE,@function
        .size           _ZN7cutlass13device_kernelIN5flash11enable_sm90INS1_16FlashAttnBwdSm90INS1_25CollectiveMainloopBwdSm90ILi2ELi2ELi2EN4cute5tupleIJNS5_1CILi1EEES8_S8_EEENS6_IJNS7_ILi64EEENS7_ILi128EEESB_EEENS_6half_tEfNS_4arch4Sm90ELb0ELb0ELb1ELb1ELb0ELb1ELb0ELb0ELi2ELi1ELi2ELi1ELb0EEENS1_21CollectiveEpilogueBwdISC_SD_SF_Li256ELb1ELb0ELi1EEENS1_19SingleTileSchedulerILb1ELb0ELb0ELi128EEEEEEEEEvNT_6ParamsE,(.L_x_3657 - _ZN7cutlass13device_kernelIN5flash11enable_sm90INS1_16FlashAttnBwdSm90INS1_25CollectiveMainloopBwdSm90ILi2ELi2ELi2EN4cute5tupleIJNS5_1CILi1EEES8_S8_EEENS6_IJNS7_ILi64EEENS7_ILi128EEESB_EEENS_6half_tEfNS_4arch4Sm90ELb0ELb0ELb1ELb1ELb0ELb1ELb0ELb0ELi2ELi1ELi2ELi1ELb0EEENS1_21CollectiveEpilogueBwdISC_SD_SF_Li256ELb1ELb0ELi1EEENS1_19SingleTileSchedulerILb1ELb0ELb0ELi128EEEEEEEEEvNT_6ParamsE)
        .other          _ZN7cutlass13device_kernelIN5flash11enable_sm90INS1_16FlashAttnBwdSm90INS1_25CollectiveMainloopBwdSm90ILi2ELi2ELi2EN4cute5tupleIJNS5_1CILi1EEES8_S8_EEENS6_IJNS7_ILi64EEENS7_ILi128EEESB_EEENS_6half_tEfNS_4arch4Sm90ELb0ELb0ELb1ELb1ELb0ELb1ELb0ELb0ELi2ELi1ELi2ELi1ELb0EEENS1_21CollectiveEpilogueBwdISC_SD_SF_Li256ELb1ELb0ELi1EEENS1_19SingleTileSchedulerILb1ELb0ELb0ELi128EEEEEEEEEvNT_6ParamsE,@"STO_CUDA_ENTRY STV_DEFAULT"
_ZN7cutlass13device_kernelIN5flash11enable_sm90INS1_16FlashAttnBwdSm90INS1_25CollectiveMainloopBwdSm90ILi2ELi2ELi2EN4cute5tupleIJNS5_1CILi1EEES8_S8_EEENS6_IJNS7_ILi64EEENS7_ILi128EEESB_EEENS_6half_tEfNS_4arch4Sm90ELb0ELb0ELb1ELb1ELb0ELb1ELb0ELb0ELi2ELi1ELi2ELi1ELb0EEENS1_21CollectiveEpilogueBwdISC_SD_SF_Li256ELb1ELb0ELi1EEENS1_19SingleTileSchedulerILb1ELb0ELb0ELi128EEEEEEEEEvNT_6ParamsE:
[----:B------:R-:W1:Y:S02]  /*0000*/  LDC R1, c[0x0][0x28] ;  /* 0x00000a00ff017b82 */ /* 0x000e640000000800 */
[----:B-1----:R-:W-:Y:S01]  /*0010*/  VIADD R1, R1, 0xfffffff8 ;  /* 0xfffffff801017836 */ /* 0x002fe20000000000 */
[----:B------:R-:W1:Y:S01]  /*0020*/  S2R R3, SR_TID.X ;  /* 0x0000000000037919 */ /* 0x000e620000002100 */
[----:B------:R-:W-:Y:S01]  /*0030*/  ELECT P0, URZ, PT ;  /* 0x00000000003f782f */ /* 0x000fe20003800000 */
[----:B------:R-:W-:Y:S01]  /*0040*/  BSSY B0, `(.L_x_464) ;  /* 0x0000013000007945 */ /* 0x000fe20003800000 */
[----:B-1----:R-:W-:-:S05]  /*0050*/  SHF.R.U32.HI R0, RZ, 0x5, R3 ;  /* 0x00000005ff007819 */ /* 0x002fca0000011603 */
[----:B------:R-:W1:Y:S02]  /*0060*/  SHFL.IDX PT, R2, R0, RZ, 0x1f ;  /* 0x00001fff00027589 */ /* 0x000e6400000e0000 */
[----:B-1----:R-:W-:-:S13]  /*0070*/  ISETP.EQ.AND P0, PT, R2, RZ, P0 ;  /* 0x000000ff0200720c */ /* 0x002fda0000702270 */
[----:B------:R-:W-:Y:S05]  /*0080*/  @!P0 BRA `(.L_x_465) ;  /* 0x0000000000388947 */ /* 0x000fea0003800000 */
        /* <DEDUP_REMOVED lines=14> */
.L_x_465:
[----:B------:R-:W-:Y:S05]  /*0170*/  BSYNC B0 ;  /* 0x0000000000007941 */ /* 0x000fea0003800000 */
.L_x_464:
        /* <DEDUP_REMOVED lines=34> */
.L_x_466:
        /* <DEDUP_REMOVED lines=22> */
.L_x_467:
[----:B---3--:R-:W-:Y:S01]  /*0500*/  ISETP.NE.AND P0, PT, R2, RZ, PT ;  /* 0x000000ff0200720c */ /* 0x008fe20003f05270 */
[----:B------:R-:W-:Y:S01]  /*0510*/  IMAD.MOV.U32 R2, RZ, RZ, 0x1 ;  /* 0x00000001ff027424 */ /* 0x000fe200078e00ff */
[----:B------:R-:W-:Y:S01]  /*0520*/  NOP ;  /* 0x0000000000007918 */ /* 0x000fe20000000000 */
[----:B------:R-:W-:Y:S01]  /*0530*/  ULDC.64 UR38, c[0x0][0x208] ;  /* 0x0000820000267ab9 */ /* 0x000fe20000000a00 */
[----:B------:R-:W-:Y:S02]  /*0540*/  BSSY B6, `(.L_x_468) ;  /* 0x0000a9c000067945 */ /* 0x000fe40003800000 */
[----:B------:R-:W-:-:S05]  /*0550*/  SEL R2, R2, 0x2, !P0 ;  /* 0x0000000202027807 */ /* 0x000fca0004000000 */
[----:B------:R3:W-:Y:S01]  /*0560*/  STL [R1], R2 ;  /* 0x0000000201007387 */ /* 0x0007e20000100800 */
[----:B-12-4-:R-:W-:Y:S06]  /*0570*/  BAR.SYNC.DEFER_BLOCKING 0x0 ;  /* 0x0000000000007b1d */ /* 0x016fec0000010000 */
[----:B------:R-:W-:Y:S05]  /*0580*/  @!P0 BRA `(.L_x_469) ;  /* 0x0000007400d48947 */ /* 0x000fea0003800000 */
.L_x_470:
[----:B------:R-:W-:-:S08]  /*0590*/  NOP ;  /* 0x0000000000007918 */ /* 0x000fd00000000000 */
[----:B------:R-:W1:Y:S02]  /*05a0*/  USETMAXREG.TRY_ALLOC.CTAPOOL UP0, 0xf0 ;  /* 0x000000f0000079c8 */ /* 0x000e640008000600 */
[----:B-1----:R-:W-:-:S13]  /*05b0*/  PLOP3.LUT P0, PT, PT, PT, UP0, 0x80, 0x0 ;  /* 0x000000000000781c */ /* 0x002fda0003f0f008 */
[----:B------:R-:W-:Y:S05]  /*05c0*/  @!P0 BRA `(.L_x_470) ;  /* 0xfffffffc00f08947 */ /* 0x000fea000383ffff */
[----:B------:R-:W-:Y:S01]  /*05d0*/  LOP3.LUT R0, R0, 0x3, RZ, 0xc0, !PT ;  /* 0x0000000300007812 */ /* 0x000fe200078ec0ff */
[----:B---3--:R-:W1:Y:S01]  /*05e0*/  S2R R2, SR_TID.X ;  /* 0x0000000000027919 */ /* 0x008e620000002100 */
[----:B------:R-:W-:Y:S01]  /*05f0*/  ULDC.64 UR4, c[0x0][0x8d8] ;  /* 0x0002360000047ab9 */ /* 0x000fe20000000a00 */
[----:B------:R-:W2:Y:S03]  /*0600*/  S2R R7, SR_CTAID.Z ;  /* 0x0000000000077919 */ /* 0x000ea60000002700 */
[----:B------:R-:W3:Y:S02]  /*0610*/  SHFL.IDX PT, R0, R0, RZ, 0x1f ;  /* 0x00001fff00007589 */ /* 0x000ee400000e0000 */
[----:B---3--:R-:W-:Y:S02]  /*0620*/  ISETP.NE.AND P0, PT, R0, RZ, PT ;  /* 0x000000ff0000720c */ /* 0x008fe40003f05270 */
[----:B-1----:R-:W-:-:S11]  /*0630*/  SHF.R.U32.HI R2, RZ, 0x7, R2 ;  /* 0x00000007ff027819 */ /* 0x002fd60000011602 */
[----:B------:R-:W-:-:S05]  /*0640*/  @!P0 VIADD R2, R2, 0x9 ;  /* 0x0000000902028836 */ /* 0x000fca0000000000 */
[----:B------:R1:W-:Y:S06]  /*0650*/  @!P0 BAR.ARV R2, 0xa0 ;  /* 0x000280020000851d */ /* 0x0003ec0000002000 */
[----:B------:R-:W-:-:S04]  /*0660*/  ISETP.NE.U32.AND P0, PT, RZ, UR4, PT ;  /* 0x00000004ff007c0c */ /* 0x000fc8000bf05070 */
[----:B------:R-:W-:-:S13]  /*0670*/  ISETP.NE.AND.EX P0, PT, RZ, UR5, PT, P0 ;  /* 0x00000005ff007c0c */ /* 0x000fda000bf05300 */
[----:B-12---:R-:W-:Y:S05]  /*0680*/  @!P0 BRA `(.L_x_471) ;  /* 0x0000000000108947 */ /* 0x006fea0003800000 */
[----:B------:R-:W1:Y:S02]  /*0690*/  LDC.64 R2, c[0x0][0x8d8] ;  /* 0x00023600ff027b82 */ /* 0x000e640000000a00 */
[----:B-1----:R-:W-:-:S05]  /*06a0*/  IMAD.WIDE R2, R7, 0x4, R2 ;  /* 0x0000000407027825 */ /* 0x002fca00078e0202 */
[----:B------:R1:W5:Y:S01]  /*06b0*/  LDG.E R0, desc[UR38][R2.64] ;  /* 0x0000002602007981 */ /* 0x000362000c1e1900 */
[----:B------:R-:W-:Y:S05]  /*06c0*/  BRA `(.L_x_472) ;  /* 0x00000000002c7947 */ /* 0x000fea0003800000 */
.L_x_471:
[----:B------:R-:W-:Y:S02]  /*06d0*/  ULDC.64 UR4, c[0x0][0x8d0] ;  /* 0x0002340000047ab9 */ /* 0x000fe40000000a00 */
[----:B------:R-:W-:-:S04]  /*06e0*/  ISETP.NE.U32.AND P0, PT, RZ, UR4, PT ;  /* 0x00000004ff007c0c */ /* 0x000fc8000bf05070 */
[----:B------:R-:W-:-:S13]  /*06f0*/  ISETP.NE.AND.EX P0, PT, RZ, UR5, PT, P0 ;  /* 0x00000005ff007c0c */ /* 0x000fda000bf05300 */
[----:B------:R-:W-:Y:S05]  /*0700*/  @!P0 BRA `(.L_x_473) ;  /* 0x0000000000188947 */ /* 0x000fea0003800000 */
[----:B------:R-:W1:Y:S02]  /*0710*/  LDC.64 R2, c[0x0][0x8d0] ;  /* 0x00023400ff027b82 */ /* 0x000e640000000a00 */
[----:B-1----:R-:W-:-:S05]  /*0720*/  IMAD.WIDE R2, R7, 0x4, R2 ;  /* 0x0000000407027825 */ /* 0x002fca00078e0202 */
[----:B------:R-:W2:Y:S04]  /*0730*/  LDG.E R0, desc[UR38][R2.64] ;  /* 0x0000002602007981 */ /* 0x000ea8000c1e1900 */
[----:B------:R-:W2:Y:S02]  /*0740*/  LDG.E R5, desc[UR38][R2.64+0x4] ;  /* 0x0000042602057981 */ /* 0x000ea4000c1e1900 */
[----:B--2---:R-:W-:Y:S01]  /*0750*/  IMAD.IADD R0, R5, 0x1, -R0 ;  /* 0x0000000105007824 */ /* 0x004fe200078e0a00 */
[----:B------:R-:W-:Y:S06]  /*0760*/  BRA `(.L_x_472) ;  /* 0x0000000000047947 */ /* 0x000fec0003800000 */
.L_x_473:
[----:B------:R-:W2:Y:S02]  /*0770*/  LDC R0, c[0x0][0x8bc] ;  /* 0x00022f00ff007b82 */ /* 0x000ea40000000800 */
.L_x_472:
[----:B------:R-:W3:Y:S02]  /*0780*/  S2R R17, SR_CTAID.X ;  /* 0x0000000000117919 */ /* 0x000ee40000002500 */
[----:B---3--:R-:W-:-:S05]  /*0790*/  IMAD.SHL.U32 R17, R17, 0x80, RZ ;  /* 0x0000008011117824 */ /* 0x008fca00078e00ff */
[----:B--2--5:R-:W-:-:S04]  /*07a0*/  ISETP.GE.AND P0, PT, R17, R0, PT ;  /* 0x000000001100720c */ /* 0x024fc80003f06270 */
[----:B------:R-:W-:-:S04]  /*07b0*/  SEL R228, R7, 0xffffffff, !P0 ;  /* 0xffffffff07e47807 */ /* 0x000fc80004000000 */
[----:B------:R-:W-:-:S13]  /*07c0*/  ISETP.GE.AND P0, PT, R228, RZ, PT ;  /* 0x000000ffe400720c */ /* 0x000fda0003f06270 */
[----:B------:R-:W-:Y:S05]  /*07d0*/  @!P0 BRA `(.L_x_474) ;  /* 0x000000a400c88947 */ /* 0x000fea0003800000 */
[----:B------:R-:W-:Y:S02]  /*07e0*/  ULDC.64 UR4, c[0x0][0x780] ;  /* 0x0001e00000047ab9 */ /* 0x000fe40000000a00 */
[----:B------:R-:W-:Y:S01]  /*07f0*/  ISETP.NE.U32.AND P0, PT, RZ, UR4, PT ;  /* 0x00000004ff007c0c */ /* 0x000fe2000bf05070 */
[----:B------:R-:W-:Y:S02]  /*0800*/  ULDC UR4, c[0x0][0x290] ;  /* 0x0000a40000047ab9 */ /* 0x000fe40000000800 */
[----:B------:R-:W-:Y:S01]  /*0810*/  IMAD.U32 R18, RZ, RZ, UR4 ;  /* 0x00000004ff127e24 */ /* 0x000fe2000f8e00ff */
[----:B------:R-:W-:-:S13]  /*0820*/  ISETP.NE.AND.EX P0, PT, RZ, UR5, PT, P0 ;  /* 0x00000005ff007c0c */ /* 0x000fda000bf05300 */
[----:B------:R-:W-:Y:S05]  /*0830*/  @!P0 BRA `(.L_x_475) ;  /* 0x0000000000108947 */ /* 0x000fea0003800000 */
[----:B-1----:R-:W1:Y:S02]  /*0840*/  LDC.64 R2, c[0x0][0x780] ;  /* 0x0001e000ff027b82 */ /* 0x002e640000000a00 */
[----:B-1----:R-:W-:-:S05]  /*0850*/  IMAD.WIDE R2, R228, 0x4, R2 ;  /* 0x00000004e4027825 */ /* 0x002fca00078e0202 */
[----:B------:R1:W5:Y:S01]  /*0860*/  LDG.E R19, desc[UR38][R2.64] ;  /* 0x0000002602137981 */ /* 0x000362000c1e1900 */
[----:B------:R-:W-:Y:S05]  /*0870*/  BRA `(.L_x_476) ;  /* 0x0000000000287947 */ /* 0x000fea0003800000 */
.L_x_475:
[----:B------:R-:W-:Y:S01]  /*0880*/  ULDC.64 UR4, c[0x0][0x770] ;  /* 0x0001dc0000047ab9 */ /* 0x000fe20000000a00 */
[----:B------:R-:W2:Y:S01]  /*0890*/  LDC R19, c[0x0][0x280] ;  /* 0x0000a000ff137b82 */ /* 0x000ea20000000800 */
[----:B------:R-:W-:-:S04]  /*08a0*/  ISETP.NE.U32.AND P0, PT, RZ, UR4, PT ;  /* 0x00000004ff007c0c */ /* 0x000fc8000bf05070 */
[----:B------:R-:W-:-:S13]  /*08b0*/  ISETP.NE.AND.EX P0, PT, RZ, UR5, PT, P0 ;  /* 0x00000005ff007c0c */ /* 0x000fda000bf05300 */
[----:B------:R-:W-:Y:S05]  /*08c0*/  @!P0 BRA `(.L_x_476) ;  /* 0x0000000000148947 */ /* 0x000fea0003800000 */
[----:B-1----:R-:W1:Y:S02]  /*08d0*/  LDC.64 R2, c[0x0][0x770] ;  /* 0x0001dc00ff027b82 */ /* 0x002e640000000a00 */
[----:B-1----:R-:W-:-:S05]  /*08e0*/  IMAD.WIDE R2, R228, 0x4, R2 ;  /* 0x00000004e4027825 */ /* 0x002fca00078e0202 */
[----:B--2---:R-:W2:Y:S04]  /*08f0*/  LDG.E R19, desc[UR38][R2.64] ;  /* 0x0000002602137981 */ /* 0x004ea8000c1e1900 */
[----:B------:R-:W2:Y:S02]  /*0900*/  LDG.E R0, desc[UR38][R2.64+0x4] ;  /* 0x0000042602007981 */ /* 0x000ea4000c1e1900 */
[----:B--2---:R-:W-:-:S07]  /*0910*/  IMAD.IADD R19, R0, 0x1, -R19 ;  /* 0x0000000100137824 */ /* 0x004fce00078e0a13 */
.L_x_476:
[----:B------:R-:W-:Y:S02]  /*0920*/  ULDC.64 UR4, c[0x0][0x788] ;  /* 0x0001e20000047ab9 */ /* 0x000fe40000000a00 */
[----:B------:R-:W-:-:S04]  /*0930*/  ISETP.NE.U32.AND P0, PT, RZ, UR4, PT ;  /* 0x00000004ff007c0c */ /* 0x000fc8000bf05070 */
[----:B------:R-:W-:-:S13]  /*0940*/  ISETP.NE.AND.EX P0, PT, RZ, UR5, PT, P0 ;  /* 0x00000005ff007c0c */ /* 0x000fda000bf05300 */
[----:B------:R-:W-:Y:S05]  /*0950*/  @!P0 BRA `(.L_x_477) ;  /* 0x0000000000108947 */ /* 0x000fea0003800000 */
[----:B-1----:R-:W1:Y:S02]  /*0960*/  LDC.64 R2, c[0x0][0x788] ;  /* 0x0001e200ff027b82 */ /* 0x002e640000000a00 */
[----:B-1----:R-:W-:-:S05]  /*0970*/  IMAD.WIDE R2, R228, 0x4, R2 ;  /* 0x00000004e4027825 */ /* 0x002fca00078e0202 */
[----:B------:R1:W5:Y:S01]  /*0980*/  LDG.E R18, desc[UR38][R2.64] ;  /* 0x0000002602127981 */ /* 0x000362000c1e1900 */
[----:B------:R-:W-:Y:S05]  /*0990*/  BRA `(.L_x_478) ;  /* 0x0000000000247947 */ /* 0x000fea0003800000 */
.L_x_477:
[----:B------:R-:W-:Y:S02]  /*09a0*/  ULDC.64 UR4, c[0x0][0x778] ;  /* 0x0001de0000047ab9 */ /* 0x000fe40000000a00 */
[----:B------:R-:W-:-:S04]  /*09b0*/  ISETP.NE.U32.AND P0, PT, RZ, UR4, PT ;  /* 0x00000004ff007c0c */ /* 0x000fc8000bf05070 */
[----:B------:R-:W-:-:S13]  /*09c0*/  ISETP.NE.AND.EX P0, PT, RZ, UR5, PT, P0 ;  /* 0x00000005ff007c0c */ /* 0x000fda000bf05300 */
[----:B------:R-:W-:Y:S05]  /*09d0*/  @!P0 BRA `(.L_x_478) ;  /* 0x0000000000148947 */ /* 0x000fea0003800000 */
[----:B-1----:R-:W1:Y:S02]  /*09e0*/  LDC.64 R2, c[0x0][0x778] ;  /* 0x0001de00ff027b82 */ /* 0x002e640000000a00 */
[----:B-1----:R-:W-:-:S05]  /*09f0*/  IMAD.WIDE R2, R228, 0x4, R2 ;  /* 0x00000004e4027825 */ /* 0x002fca00078e0202 */
[----:B------:R-:W3:Y:S04]  /*0a00*/  LDG.E R18, desc[UR38][R2.64] ;  /* 0x0000002602127981 */ /* 0x000ee8000c1e1900 */
[----:B------:R-:W3:Y:S02]  /*0a10*/  LDG.E R5, desc[UR38][R2.64+0x4] ;  /* 0x0000042602057981 */ /* 0x000ee4000c1e1900 */
[----:B---3--:R-:W-:-:S07]  /*0a20*/  IMAD.IADD R18, R5, 0x1, -R18 ;  /* 0x0000000105127824 */ /* 0x008fce00078e0a12 */
.L_x_478:
[----:B--2--5:R-:W-:Y:S02]  /*0a30*/  ISETP.GE.AND P1, PT, R19, 0x1, PT ;  /* 0x000000011300780c */ /* 0x024fe40003f26270 */
[----:B------:R-:W-:Y:S02]  /*0a40*/  CS2R R86, SRZ ;  /* 0x0000000000567805 */ /* 0x000fe4000001ff00 */
[----:B------:R-:W-:Y:S02]  /*0a50*/  PLOP3.LUT P0, PT, PT, PT, PT, 0x80, 0x0 ;  /* 0x000000000000781c */ /* 0x000fe40003f0f070 */
        /* <DEDUP_REMOVED lines=23> */
[----:B------:R-:W-:Y:S01]  /*0bd0*/  IMAD.MOV.U32 R14, RZ, RZ, RZ ;  /* 0x000000ffff0e7224 */ /* 0x000fe200078e00ff */
[----:B------:R-:W-:Y:S02]  /*0be0*/  CS2R R10, SRZ ;  /* 0x00000000000a7805 */ /* 0x000fe4000001ff00 */
[----:B------:R-:W-:Y:S01]  /*0bf0*/  CS2R R36, SRZ ;  /* 0x0000000000247805 */ /* 0x000fe2000001ff00 */
[----:B------:R-:W-:Y:S01]  /*0c00*/  IMAD.MOV.U32 R12, RZ, RZ, RZ ;  /* 0x000000ffff0c7224 */ /* 0x000fe200078e00ff */
[----:B------:R-:W-:Y:S02]  /*0c10*/  CS2R R8, SRZ ;  /* 0x0000000000087805 */ /* 0x000fe4000001ff00 */
[----:B------:R-:W-:-:S02]  /*0c20*/  CS2R R32, SRZ ;  /* 0x0000000000207805 */ /* 0x000fc4000001ff00 */
[----:B------:R-:W-:Y:S01]  /*0c30*/  CS2R R6, SRZ ;  /* 0x0000000000067805 */ /* 0x000fe2000001ff00 */
[----:B------:R-:W-:Y:S01]  /*0c40*/  IMAD.MOV.U32 R29, RZ, RZ, RZ ;  /* 0x000000ffff1d7224 */ /* 0x000fe200078e00ff */
[----:B------:R-:W-:Y:S01]  /*0c50*/  CS2R R4, SRZ ;  /* 0x0000000000047805 */ /* 0x000fe2000001ff00 */
[----:B------:R-:W-:Y:S01]  /*0c60*/  IMAD.MOV.U32 R25, RZ, RZ, RZ ;  /* 0x000000ffff197224 */ /* 0x000fe200078e00ff */
        /* <DEDUP_REMOVED lines=31> */
[----:B------:R-:W-:Y:S01]  /*0e60*/  CS2R R88, SRZ ;  /* 0x0000000000587805 */ /* 0x000fe2000001ff00 */
[----:B------:R-:W-:Y:S06]  /*0e70*/  @!P1 BRA `(.L_x_479) ;  /* 0x00000038006c9947 */ /* 0x000fec0003800000 */
[----:B------:R-:W-:Y:S01]  /*0e80*/  MOV R0, RZ ;  /* 0x000000ff00007202 */ /* 0x000fe20000000f00 */
[----:B------:R-:W-:Y:S01]  /*0e90*/  ULDC UR36, c[0x0][0x75c] ;  /* 0x0001d70000247ab9 */ /* 0x000fe20000000800 */
[----:B------:R-:W-:Y:S02]  /*0ea0*/  ULDC UR37, c[0x0][0x744] ;  /* 0x0001d10000257ab9 */ /* 0x000fe40000000800 */
[----:B------:R-:W-:-:S13]  /*0eb0*/  LOP3.LUT P0, RZ, R0, 0x3ff, RZ, 0xc0, !PT ;  /* 0x000003ff00ff7812 */ /* 0x000fda000780c0ff */
[----:B------:R-:W-:Y:S05]  /*0ec0*/  @!P0 BRA `(.L_x_480) ;  /* 0x00000000007c8947 */ /* 0x000fea0003800000 */
[----:B-1----:R-:W-:Y:S01]  /*0ed0*/  MOV R2, 0x0 ;  /* 0x0000000000027802 */ /* 0x002fe20000000f00 */
        /* <DEDUP_REMOVED lines=15> */
.L_x_481:
        /* <DEDUP_REMOVED lines=15> */
.L_x_480:
[----:B-1----:R-:W1:Y:S01]  /*10c0*/  S2R R3, SR_CgaCtaId ;  /* 0x0000000000037919 */ /* 0x002e620000008800 */
        /* <DEDUP_REMOVED lines=21> */
.L_x_483:
        /* <DEDUP_REMOVED lines=15> */
.L_x_482:
        /* <DEDUP_REMOVED lines=8> */
.L_x_619:
[----:B------:R-:W-:Y:S01]  /*1390*/  SHF.L.U32 R21, RZ, 0x1f, RZ ;  /* 0x0000001fff157819 */ /* 0x000fe200000006ff */
[----:B------:R-:W-:Y:S01]  /*13a0*/  VIADD R19, R19, 0x3f ;  /* 0x0000003f13137836 */ /* 0x000fe20000000000 */
[----:B--2---:R-:W-:Y:S01]  /*13b0*/  LEA.HI R4, R14, R14, RZ, 0x1 ;  /* 0x0000000e0e047211 */ /* 0x004fe200078f08ff */
[----:B------:R-:W-:Y:S01]  /*13c0*/  IMAD.IADD R17, R18, 0x1, -R17 ;  /* 0x0000000112117824 */ /* 0x000fe200078e0a11 */
[----:B------:R-:W2:Y:S01]  /*13d0*/  SYNCS.PHASECHK.TRANS64.TRYWAIT P0, [R16+URZ+0x30800], R21 ;  /* 0x03080015100075a7 */ /* 0x000ea2000800017f */
[----:B------:R-:W-:Y:S01]  /*13e0*/  LOP3.LUT R5, R2, 0xffffff80, RZ, 0xc0, !PT ;  /* 0xffffff8002057812 */ /* 0x000fe200078ec0ff */
[----:B------:R-:W-:Y:S01]  /*13f0*/  IMAD.SHL.U32 R2, R0, 0x40, RZ ;  /* 0x0000004000027824 */ /* 0x000fe200078e00ff */
[----:B------:R-:W-:Y:S02]  /*1400*/  LOP3.LUT R9, R4, 0xfffffffe, RZ, 0xc0, !PT ;  /* 0xfffffffe04097812 */ /* 0x000fe400078ec0ff */
[----:B------:R-:W-:Y:S01]  /*1410*/  SHF.R.S32.HI R4, RZ, 0x1f, R19 ;  /* 0x0000001fff047819 */ /* 0x000fe20000011413 */
[----:B------:R-:W-:Y:S01]  /*1420*/  IMAD.IADD R5, R0, 0x1, -R5 ;  /* 0x0000000100057824 */ /* 0x000fe200078e0a05 */
[----:B------:R-:W-:Y:S01]  /*1430*/  LEA.HI R7, R3, R0, RZ, 0x4 ;  /* 0x0000000003077211 */ /* 0x000fe200078f20ff */
[----:B------:R-:W-:Y:S01]  /*1440*/  IMAD.IADD R9, R14, 0x1, -R9 ;  /* 0x000000010e097824 */ /* 0x000fe200078e0a09 */
[----:B------:R-:W-:-:S02]  /*1450*/  LEA.HI R10, R4, R19, RZ, 0x6 ;  /* 0x00000013040a7211 */ /* 0x000fc400078f30ff */
[CC--:B------:R-:W-:Y:S02]  /*1460*/  LEA.HI R4, R3.reuse, R0.reuse, RZ, 0x5 ;  /* 0x0000000003047211 */ /* 0x0c0fe400078f28ff */
[----:B------:R-:W-:Y:S02]  /*1470*/  LEA.HI R11, R3, R0, RZ, 0x3 ;  /* 0x00000000030b7211 */ /* 0x000fe400078f18ff */
[----:B------:R-:W-:Y:S02]  /*1480*/  SHF.R.S32.HI R4, RZ, 0x5, R4 ;  /* 0x00000005ff047819 */ /* 0x000fe40000011404 */
[----:B------:R-:W-:Y:S02]  /*1490*/  SHF.R.S32.HI R12, RZ, 0x4, R7 ;  /* 0x00000004ff0c7819 */ /* 0x000fe40000011407 */
[----:B------:R-:W-:Y:S01]  /*14a0*/  SHF.R.S32.HI R0, RZ, 0x1f, R5 ;  /* 0x0000001fff007819 */ /* 0x000fe20000011405 */
[----:B------:R-:W-:Y:S01]  /*14b0*/  IMAD.SHL.U32 R4, R4, 0x10, RZ ;  /* 0x0000001004047824 */ /* 0x000fe200078e00ff */
[----:B------:R-:W-:-:S02]  /*14c0*/  LOP3.LUT R3, R2, 0x1c0, RZ, 0xc0, !PT ;  /* 0x000001c002037812 */ /* 0x000fc400078ec0ff */
[----:B------:R-:W-:Y:S02]  /*14d0*/  LEA.HI R7, R7, R12, RZ, 0x1 ;  /* 0x0000000c07077211 */ /* 0x000fe400078f08ff */
[CC--:B------:R-:W-:Y:S02]  /*14e0*/  LEA.HI R2, R0.reuse, R5.reuse, RZ, 0x2 ;  /* 0x0000000500027211 */ /* 0x0c0fe400078f10ff */
[----:B------:R-:W-:Y:S02]  /*14f0*/  LEA.HI R0, R0, R5, RZ, 0x5 ;  /* 0x0000000500007211 */ /* 0x000fe400078f28ff */
[----:B------:R-:W-:Y:S02]  /*1500*/  LOP3.LUT R8, R3, 0x30, R4, 0xf8, !PT ;  /* 0x0000003003087812 */ /* 0x000fe400078ef804 */
[----:B------:R-:W-:Y:S02]  /*1510*/  LOP3.LUT R15, R7, 0x7ffffe, RZ, 0xc0, !PT ;  /* 0x007ffffe070f7812 */ /* 0x000fe400078ec0ff */
[----:B------:R-:W-:-:S02]  /*1520*/  SHF.R.S32.HI R4, RZ, 0x2, R2 ;  /* 0x00000002ff047819 */ /* 0x000fc40000011402 */
[----:B------:R-:W-:Y:S01]  /*1530*/  SHF.R.S32.HI R7, RZ, 0x1f, R2 ;  /* 0x0000001fff077819 */ /* 0x000fe20000011402 */
[----:B------:R-:W-:Y:S01]  /*1540*/  IMAD.IADD R15, R12, 0x1, -R15 ;  /* 0x000000010c0f7824 */ /* 0x000fe200078e0a0f */
[----:B------:R-:W-:Y:S02]  /*1550*/  SHF.R.S32.HI R0, RZ, 0x5, R0 ;  /* 0x00000005ff007819 */ /* 0x000fe40000011400 */
[----:B------:R-:W-:Y:S02]  /*1560*/  LEA.HI R6, R13, R13, RZ, 0x1 ;  /* 0x0000000d0d067211 */ /* 0x000fe400078f08ff */
[----:B------:R-:W-:Y:S01]  /*1570*/  LEA.HI R7, R7, R4, RZ, 0x3 ;  /* 0x0000000407077211 */ /* 0x000fe200078f18ff */
[----:B------:R-:W-:Y:S01]  /*1580*/  IMAD R17, R0, -0x10, R17 ;  /* 0xfffffff000117824 */ /* 0x000fe200078e0211 */
[----:B------:R-:W-:Y:S01]  /*1590*/  LOP3.LUT R6, R6, 0xfffffffe, RZ, 0xc0, !PT ;  /* 0xfffffffe06067812 */ /* 0x000fe200078ec0ff */
[----:B------:R-:W-:Y:S01]  /*15a0*/  IMAD.SHL.U32 R0, R13, 0x1000, RZ ;  /* 0x000010000d007824 */ /* 0x000fe200078e00ff */
[----:B------:R-:W-:-:S02]  /*15b0*/  LOP3.LUT R8, R8, 0x8, R11, 0xf8, !PT ;  /* 0x0000000808087812 */ /* 0x000fc400078ef80b */
[----:B------:R-:W-:Y:S01]  /*15c0*/  SHF.R.U32.HI R3, RZ, 0x3, R3 ;  /* 0x00000003ff037819 */ /* 0x000fe20000011603 */
[----:B------:R-:W-:Y:S01]  /*15d0*/  IMAD.IADD R6, R13, 0x1, -R6 ;  /* 0x000000010d067824 */ /* 0x000fe200078e0a06 */
[----:B------:R-:W-:Y:S01]  /*15e0*/  LOP3.LUT R7, R7, 0xfffffff8, RZ, 0xc0, !PT ;  /* 0xfffffff807077812 */ /* 0x000fe200078ec0ff */
[----:B------:R-:W-:Y:S01]  /*15f0*/  IMAD R11, R15, 0x200, R0 ;  /* 0x000002000f0b7824 */ /* 0x000fe200078e0200 */
[----:B------:R-:W-:Y:S02]  /*1600*/  LOP3.LUT R8, R8, R3, RZ, 0x3c, !PT ;  /* 0x0000000308087212 */ /* 0x000fe400078e3cff */
[----:B------:R-:W-:Y:S02]  /*1610*/  IADD3 R7, R17, R7, -R4 ;  /* 0x0000000711077210 */ /* 0x000fe40007ffe804 */
[----:B------:R-:W-:Y:S01]  /*1620*/  LOP3.LUT R12, R2, 0x7ffffffc, RZ, 0xc0, !PT ;  /* 0x7ffffffc020c7812 */ /* 0x000fe200078ec0ff */
[----:B--2---:R-:W-:Y:S06]  /*1630*/  @P0 BRA `(.L_x_485) ;  /* 0x0000000000080947 */ /* 0x004fec0003800000 */
[----:B------:R-:W2:Y:S02]  /*1640*/  SYNCS.PHASECHK.TRANS64.TRYWAIT P0, [R16+URZ+0x30800], R21 ;  /* 0x03080015100075a7 */ /* 0x000ea4000800017f */
[----:B--2---:R-:W-:Y:S05]  /*1650*/  @!P0 BRA `(.L_x_486) ;  /* 0x00000098004c8947 */ /* 0x004fea0003800000 */
.L_x_485:
[----:B------:R-:W3:Y:S01]  /*1660*/  LDL.LU R2, [R1] ;  /* 0x0000000001027983 */ /* 0x000ee20000300800 */
[C---:B------:R-:W-:Y:S01]  /*1670*/  IMAD R3, R5.reuse, 0x4, R0 ;  /* 0x0000000405037824 */ /* 0x040fe200078e0200 */
[----:B------:R-:W-:Y:S01]  /*1680*/  CS2R R86, SRZ ;  /* 0x0000000000567805 */ /* 0x000fe2000001ff00 */
[----:B------:R-:W-:Y:S01]  /*1690*/  IMAD.IADD R11, R8, 0x1, R11 ;  /* 0x00000001080b7824 */ /* 0x000fe200078e020b */
[----:B------:R-:W-:Y:S01]  /*16a0*/  CS2R R84, SRZ ;  /* 0x0000000000547805 */ /* 0x000fe2000001ff00 */
[----:B------:R-:W-:Y:S01]  /*16b0*/  IMAD.IADD R12, R5, 0x1, -R12 ;  /* 0x00000001050c7824 */ /* 0x000fe200078e0a0c */
[----:B------:R-:W-:Y:S01]  /*16c0*/  CS2R R4, SRZ ;  /* 0x0000000000047805 */ /* 0x000fe2000001ff00 */
        /* <DEDUP_REMOVED lines=63> */
[----:B------:R-:W-:Y:S01]  /*1ac0*/  CS2R R88, SRZ ;  /* 0x0000000000587805 */ /* 0x000fe2000001ff00 */
[----:B------:R-:W-:Y:S01]  /*1ad0*/  IMAD R3, R3, 0x4, R16 ;  /* 0x0000000403037824 */ /* 0x000fe200078e0210 */
[----:B------:R-:W-:-:S02]  /*1ae0*/  SHF.R.S32.HI R10, RZ, 0x6, R10 ;  /* 0x00000006ff0a7819 */ /* 0x000fc4000001140a */
[----:B---3--:R-:W-:-:S07]  /*1af0*/  LOP3.LUT R7, R2, 0x1, RZ, 0xfc, !PT ;  /* 0x0000000102077812 */ /* 0x008fce00078efcff */
.L_x_497:
[----:B------:R-:W-:-:S13]  /*1b00*/  ISETP.NE.AND P0, PT, R7, 0x3, PT ;  /* 0x000000030700780c */ /* 0x000fda0003f05270 */
[----:B---3--:R-:W-:Y:S05]  /*1b10*/  @!P0 BRA `(.L_x_487) ;  /* 0x0000000000048947 */ /* 0x008fea0003800000 */
[----:B------:R-:W-:Y:S01]  /*1b20*/  BPT.TRAP 0x1 ;  /* 0x000000040000795c */ /* 0x000fe20000300000 */
.L_x_487:
[----:B------:R-:W-:Y:S01]  /*1b30*/  IMAD R2, R4, 0x8, R16 ;  /* 0x0000000804027824 */ /* 0x000fe200078e0210 */
[----:B------:R-:W-:-:S04]  /*1b40*/  SHF.L.U32 R153, R5, 0x1f, RZ ;  /* 0x0000001f05997819 */ /* 0x000fc800000006ff */
[----:B------:R3:W4:Y:S01]  /*1b50*/  SYNCS.PHASECHK.TRANS64.TRYWAIT P1, [R2+URZ+0x30810], R153 ;  /* 0x03081099020075a7 */ /* 0x000722000802017f */
[----:B------:R-:W-:Y:S05]  /*1b60*/  @!P0 BRA `(.L_x_488) ;  /* 0x0000000000048947 */ /* 0x000fea0003800000 */
[----:B------:R-:W-:Y:S01]  /*1b70*/  BPT.TRAP 0x1 ;  /* 0x000000040000795c */ /* 0x000fe20000300000 */
.L_x_488:
[----:B----4-:R-:W-:Y:S05]  /*1b80*/  @P1 BRA `(.L_x_489) ;  /* 0x0000000000081947 */ /* 0x010fea0003800000 */
[----:B------:R-:W4:Y:S02]  /*1b90*/  SYNCS.PHASECHK.TRANS64.TRYWAIT P1, [R2+URZ+0x30810], R153 ;  /* 0x03081099020075a7 */ /* 0x000f24000802017f */
[----:B----4-:R-:W-:Y:S05]  /*1ba0*/  @!P1 BRA `(.L_x_490) ;  /* 0x00000094000c9947 */ /* 0x010fea0003800000 */
.L_x_489:
[----:B------:R-:W-:Y:S05]  /*1bb0*/  WARPSYNC.ALL ;  /* 0x0000000000007948 */ /* 0x000fea0003800000 */
[----:B------:R-:W-:Y:S01]  /*1bc0*/  VIADD R0, R16, 0x18000 ;  /* 0x0001800010007836 */ /* 0x000fe20000000000 */
[----:B------:R-:W-:Y:S01]  /*1bd0*/  WARPGROUP.ARRIVE ;  /* 0x00000000000079c5 */ /* 0x000fe20000000000 */
[----:B-1----:R-:W-:Y:S01]  /*1be0*/  IMAD R13, R9, 0x2000, R16 ;  /* 0x00002000090d7824 */ /* 0x002fe200078e0210 */
[----:B------:R-:W-:Y:S01]  /*1bf0*/  UMOV UR5, 0x40000040 ;  /* 0x4000004000057882 */ /* 0x000fe20000000000 */
[----:B------:R-:W-:Y:S01]  /*1c00*/  UMOV UR7, 0x40000040 ;  /* 0x4000004000077882 */ /* 0x000fe20000000000 */
[----:B------:R-:W-:-:S02]  /*1c10*/  SHF.R.U32.HI R0, RZ, 0x4, R0 ;  /* 0x00000004ff007819 */ /* 0x000fc40000011600 */
[----:B------:R-:W-:Y:S02]  /*1c20*/  R2UR UR9, R13 ;  /* 0x000000000d0972ca */ /* 0x000fe400000e0000 */
[----:B------:R-:W-:-:S04]  /*1c30*/  LOP3.LUT R0, R0, 0x3fff, RZ, 0xc0, !PT ;  /* 0x00003fff00007812 */ /* 0x000fc800078ec0ff */
[----:B------:R-:W-:-:S05]  /*1c40*/  LOP3.LUT R13, R0, 0x10000, RZ, 0xfc, !PT ;  /* 0x00010000000d7812 */ /* 0x000fca00078efcff */
        /* <DEDUP_REMOVED lines=61> */
[----:B------:R1:W1:Y:S04]  /*2020*/  LDS.64 R222, [R13+0x28000] ;  /* 0x028000000dde7984 */ /* 0x0002680000000a00 */
[----:B------:R1:W1:Y:S04]  /*2030*/  LDS.64 R220, [R13+0x28020] ;  /* 0x028020000ddc7984 */ /* 0x0002680000000a00 */
[----:B------:R1:W1:Y:S04]  /*2040*/  LDS.64 R218, [R13+0x28040] ;  /* 0x028040000dda7984 */ /* 0x0002680000000a00 */
[----:B------:R1:W1:Y:S04]  /*2050*/  LDS.64 R216, [R13+0x28060] ;  /* 0x028060000dd87984 */ /* 0x0002680000000a00 */
[----:B------:R1:W1:Y:S04]  /*2060*/  LDS.64 R22, [R13+0x28080] ;  /* 0x028080000d167984 */ /* 0x0002680000000a00 */
[----:B--2---:R2:W1:Y:S04]  /*2070*/  LDS.64 R20, [R13+0x280a0] ;  /* 0x0280a0000d147984 */ /* 0x0044680000000a00 */
[----:B------:R2:W1:Y:S04]  /*2080*/  LDS.64 R18, [R13+0x280c0] ;  /* 0x0280c0000d127984 */ /* 0x0004680000000a00 */
[----:B------:R2:W1:Y:S01]  /*2090*/  LDS.64 R14, [R13+0x280e0] ;  /* 0x0280e0000d0e7984 */ /* 0x0004620000000a00 */
[----:B------:R-:W-:Y:S05]  /*20a0*/  @!P0 BRA `(.L_x_491) ;  /* 0x0000000000048947 */ /* 0x000fea0003800000 */
[----:B------:R-:W-:Y:S01]  /*20b0*/  BPT.TRAP 0x1 ;  /* 0x000000040000795c */ /* 0x000fe20000300000 */
.L_x_491:
[----:B------:R1:W1:Y:S01]  /*20c0*/  SYNCS.PHASECHK.TRANS64.TRYWAIT P1, [R2+URZ+0x30830], R153 ;  /* 0x03083099020075a7 */ /* 0x000262000802017f */
[----:B------:R-:W-:Y:S05]  /*20d0*/  @!P0 BRA `(.L_x_492) ;  /* 0x0000000000048947 */ /* 0x000fea0003800000 */
[----:B------:R-:W-:Y:S01]  /*20e0*/  BPT.TRAP 0x1 ;  /* 0x000000040000795c */ /* 0x000fe20000300000 */
.L_x_492:
[----:B------:R-:W-:-:S05]  /*20f0*/  VIADD R17, R16, 0x20000 ;  /* 0x0002000010117836 */ /* 0x000fca0000000000 */
[----:B------:R-:W-:-:S04]  /*2100*/  SHF.R.U32.HI R17, RZ, 0x4, R17 ;  /* 0x00000004ff117819 */ /* 0x000fc80000011611 */
[----:B------:R-:W-:-:S04]  /*2110*/  LOP3.LUT R17, R17, 0x3fff, RZ, 0xc0, !PT ;  /* 0x00003fff11117812 */ /* 0x000fc800078ec0ff */
[----:B------:R-:W-:Y:S01]  /*2120*/  LOP3.LUT R155, R17, 0x10000, RZ, 0xfc, !PT ;  /* 0x00010000119b7812 */ /* 0x000fe200078efcff */
[----:B-1----:R-:W-:Y:S06]  /*2130*/  @P1 BRA `(.L_x_493) ;  /* 0x0000000000081947 */ /* 0x002fec0003800000 */
[----:B------:R-:W1:Y:S02]  /*2140*/  SYNCS.PHASECHK.TRANS64.TRYWAIT P1, [R2+URZ+0x30830], R153 ;  /* 0x03083099020075a7 */ /* 0x000e64000802017f */
[----:B-1----:R-:W-:Y:S05]  /*2150*/  @!P1 BRA `(.L_x_494) ;  /* 0x0000008c00b49947 */ /* 0x002fea0003800000 */
.L_x_493:
[----:B------:R-:W-:Y:S01]  /*2160*/  UIADD3 UR9, UR9, 0x8000, URZ ;  /* 0x0000800009097890 */ /* 0x000fe2000fffe03f */
[----:B------:R-:W-:Y:S01]  /*2170*/  IMAD R155, R4, 0x400, R155 ;  /* 0x00000400049b7824 */ /* 0x000fe200078e029b */
[----:B------:R-:W-:Y:S01]  /*2180*/  UMOV UR7, 0x40000040 ;  /* 0x4000004000077882 */ /* 0x000fe20000000000 */
[----:B------:R-:W-:Y:S01]  /*2190*/  UMOV UR5, 0x40000040 ;  /* 0x4000004000057882 */ /* 0x000fe20000000000 */
[----:B------:R-:W-:Y:S01]  /*21a0*/  USHF.R.U32.HI UR9, URZ, 0x4, UR9 ;  /* 0x000000043f097899 */ /* 0x000fe20008011609 */
[----:B------:R-:W-:Y:S01]  /*21b0*/  FMUL.FTZ R224, R190, UR36 ;  /* 0x00000024bee07c20 */ /* 0x000fe20008410000 */
[----:B------:R-:W-:Y:S01]  /*21c0*/  R2UR UR8, R155 ;  /* 0x000000009b0872ca */ /* 0x000fe200000e0000 */
[----:B------:R-:W-:Y:S01]  /*21d0*/  FMUL.FTZ R225, R191, UR36 ;  /* 0x00000024bfe17c20 */ /* 0x000fe20008410000 */
[----:B------:R-:W-:Y:S01]  /*21e0*/  ULOP3.LUT UR9, UR9, 0x3fff, URZ, 0xc0, !UPT ;  /* 0x00003fff09097892 */ /* 0x000fe2000f8ec03f */
[----:B---34-:R-:W-:Y:S01]  /*21f0*/  WARPGROUP.ARRIVE ;  /* 0x00000000000079c5 */ /* 0x018fe20000000000 */
[----:B------:R-:W-:Y:S01]  /*2200*/  FMUL.FTZ R184, R184, UR36 ;  /* 0x00000024b8b87c20 */ /* 0x000fe20008410000 */
[----:B------:R-:W-:Y:S01]  /*2210*/  FMUL.FTZ R185, R185, UR36 ;  /* 0x00000024b9b97c20 */ /* 0x000fe20008410000 */
[----:B------:R-:W-:Y:S01]  /*2220*/  ULOP3.LUT UR9, UR9, 0x10000, URZ, 0xfc, !UPT ;  /* 0x0001000009097892 */ /* 0x000fe2000f8efc3f */
[----:B------:R-:W-:Y:S01]  /*2230*/  FMUL.FTZ R186, R186, UR36 ;  /* 0x00000024baba7c20 */ /* 0x000fe20008410000 */
[----:B------:R-:W-:Y:S01]  /*2240*/  LOP3.LUT R17, R17, 0x2000000, RZ, 0xfc, !PT ;  /* 0x0200000011117812 */ /* 0x000fe200078efcff */
[----:B------:R-:W-:Y:S01]  /*2250*/  FMUL.FTZ R187, R187, UR36 ;  /* 0x00000024bbbb7c20 */ /* 0x000fe20008410000 */
[----:B------:R-:W-:Y:S01]  /*2260*/  MUFU.TANH R184, R184 ;  /* 0x000000b800b87308 */ /* 0x000fe20000002400 */
[----:B------:R-:W-:Y:S01]  /*2270*/  ISETP.GT.AND P2, PT, R8, RZ, PT ;  /* 0x000000ff0800720c */ /* 0x000fe20003f44270 */
[----:B------:R-:W-:Y:S01]  /*2280*/  FMUL.FTZ R227, R201, UR36 ;  /* 0x00000024c9e37c20 */ /* 0x000fe20008410000 */
[----:B------:R-:W-:Y:S01]  /*2290*/  UMOV UR6, UR8 ;  /* 0x0000000800067c82 */ /* 0x000fe20008000000 */
[----:B------:R-:W-:Y:S01]  /*22a0*/  UMOV UR4, UR9 ;  /* 0x0000000900047c82 */ /* 0x000fe20008000000 */
[----:B------:R-:W-:Y:S01]  /*22b0*/  IMAD R17, R4, 0x400, R17 ;  /* 0x0000040004117824 */ /* 0x000fe200078e0211 */
[----:B------:R-:W-:Y:S01]  /*22c0*/  HGMMA.64x64x16.F32 R152, gdesc[UR4], RZ, !UPT, gsb0 ;  /* 0x00e00000049879f0 */ /* 0x000fe2000c0008ff */
[----:B------:R-:W-:Y:S01]  /*22d0*/  UIADD3 UR6, UR8, 0x2, URZ ;  /* 0x0000000208067890 */ /* 0x000fe2000fffe03f */
[----:B------:R-:W-:Y:S01]  /*22e0*/  MUFU.TANH R185, R185 ;  /* 0x000000b900b97308 */ /* 0x000fe20000002400 */
[----:B------:R-:W-:Y:S01]  /*22f0*/  UIADD3 UR4, UR9, 0x2, URZ ;  /* 0x0000000209047890 */ /* 0x000fe2000fffe03f */
[----:B------:R-:W-:Y:S01]  /*2300*/  ISETP.GT.AND P1, PT, R8, 0x8, PT ;  /* 0x000000080800780c */ /* 0x000fe20003f24270 */
[----:B------:R-:W-:Y:S01]  /*2310*/  UMOV UR7, 0x40000040 ;  /* 0x4000004000077882 */ /* 0x000fe20000000000 */
[----:B------:R-:W-:Y:S01]  /*2320*/  UMOV UR5, 0x40000040 ;  /* 0x4000004000057882 */ /* 0x000fe20000000000 */
[----:B------:R-:W-:Y:S01]  /*2330*/  FMUL.FTZ R226, R200, UR36 ;  /* 0x00000024c8e27c20 */ /* 0x000fe20008410000 */
[----:B------:R-:W-:Y:S01]  /*2340*/  FMUL.FTZ R188, R188, UR36 ;  /* 0x00000024bcbc7c20 */ /* 0x000fe20008410000 */
[----:B------:R-:W-:Y:S01]  /*2350*/  FMUL.FTZ R189, R189, UR36 ;  /* 0x00000024bdbd7c20 */ /* 0x000fe20008410000 */
[----:B------:R-:W1:Y:S01]  /*2360*/  MUFU.TANH R186, R186 ;  /* 0x000000ba00ba7308 */ /* 0x000e620000002400 */
[----:B------:R-:W-:Y:S01]  /*2370*/  FMUL.FTZ R194, R194, UR36 ;  /* 0x00000024c2c27c20 */ /* 0x000fe20008410000 */
[----:B------:R-:W-:Y:S01]  /*2380*/  FMUL.FTZ R192, R192, UR36 ;  /* 0x00000024c0c07c20 */ /* 0x000fe20008410000 */
[----:B------:R-:W-:Y:S01]  /*2390*/  FMUL.FTZ R193, R193, UR36 ;  /* 0x00000024c1c17c20 */ /* 0x000fe20008410000 */
[----:B------:R-:W-:Y:S01]  /*23a0*/  FMUL.FTZ R195, R195, UR36 ;  /* 0x00000024c3c37c20 */ /* 0x000fe20008410000 */
[----:B------:R-:W-:Y:S01]  /*23b0*/  FMUL.FTZ R196, R196, UR36 ;  /* 0x00000024c4c47c20 */ /* 0x000fe20008410000 */
[----:B------:R-:W-:Y:S01]  /*23c0*/  FMUL.FTZ R197, R197, UR36 ;  /* 0x00000024c5c57c20 */ /* 0x000fe20008410000 */
[----:B------:R-:W-:Y:S01]  /*23d0*/  FMUL.FTZ R198, R198, UR36 ;  /* 0x00000024c6c67c20 */ /* 0x000fe20008410000 */
[----:B------:R-:W3:Y:S01]  /*23e0*/  MUFU.TANH R187, R187 ;  /* 0x000000bb00bb7308 */ /* 0x000ee20000002400 */
[----:B------:R-:W-:Y:S01]  /*23f0*/  FMUL.FTZ R199, R199, UR36 ;  /* 0x00000024c7c77c20 */ /* 0x000fe20008410000 */
[----:B------:R-:W-:Y:S01]  /*2400*/  FMUL.FTZ R202, R202, UR36 ;  /* 0x00000024caca7c20 */ /* 0x000fe20008410000 */
[----:B------:R-:W-:Y:S01]  /*2410*/  FMUL.FTZ R210, R210, UR36 ;  /* 0x00000024d2d27c20 */ /* 0x000fe20008410000 */
[----:B------:R-:W-:Y:S01]  /*2420*/  FMUL.FTZ R209, R209, UR36 ;  /* 0x00000024d1d17c20 */ /* 0x000fe20008410000 */
[----:B------:R-:W-:-:S03]  /*2430*/  FMUL.FTZ R212, R212, UR36 ;  /* 0x00000024d4d47c20 */ /* 0x000fc60008410000 */
[----:B------:R-:W-:Y:S01]  /*2440*/  MUFU.TANH R188, R188 ;  /* 0x000000bc00bc7308 */ /* 0x000fe20000002400 */
[C---:B-1----:R-:W-:Y:S01]  /*2450*/  FSEL R201, R186.reuse, -INF , P1 ;  /* 0xff800000bac97808 */ /* 0x042fe20000800000 */
[----:B------:R-:W-:-:S04]  /*2460*/  FFMA.FTZ R186, -R186, R186, 1 ;  /* 0x3f800000baba7423 */ /* 0x000fc800000101ba */
[----:B------:R-:W-:Y:S02]  /*2470*/  FFMA.FTZ R233, R201, UR37, -R222 ;  /* 0x00000025c9e97c23 */ /* 0x000fe400080108de */
[----:B------:R-:W-:Y:S08]  /*2480*/  MUFU.TANH R189, R189 ;  /* 0x000000bd00bd7308 */ /* 0x000ff00000002400 */
[----:B------:R-:W-:Y:S08]  /*2490*/  MUFU.TANH R225, R225 ;  /* 0x000000e100e17308 */ /* 0x000ff00000002400 */
[----:B------:R-:W1:Y:S08]  /*24a0*/  MUFU.TANH R224, R224 ;  /* 0x000000e000e07308 */ /* 0x000e700000002400 */
        /* <DEDUP_REMOVED lines=60> */
[----:B------:R-:W-:Y:S01]  /*2870*/  UMOV UR7, 0x40000040 ;  /* 0x4000004000077882 */ /* 0x000fe20000000000 */
[C---:B------:R-:W-:Y:S01]  /*2880*/  FSEL R17, R184.reuse, -INF , P2 ;  /* 0xff800000b8117808 */ /* 0x040fe20001000000 */
[----:B------:R-:W-:-:S04]  /*2890*/  FFMA.FTZ R184, -R184, R184, 1 ;  /* 0x3f800000b8b87423 */ /* 0x000fc800000101b8 */
[----:B------:R-:W-:Y:S01]  /*28a0*/  FFMA.FTZ R232, R17, UR37, -R222 ;  /* 0x0000002511e87c23 */ /* 0x000fe200080108de */
[C---:B---3--:R-:W-:Y:S01]  /*28b0*/  FSEL R222, R187.reuse, -INF , P1 ;  /* 0xff800000bbde7808 */ /* 0x048fe20000800000 */
[----:B------:R-:W-:-:S04]  /*28c0*/  FFMA.FTZ R187, -R187, R187, 1 ;  /* 0x3f800000bbbb7423 */ /* 0x000fc800000101bb */
[----:B------:R-:W-:Y:S01]  /*28d0*/  FFMA.FTZ R222, R222, UR37, -R223 ;  /* 0x00000025dede7c23 */ /* 0x000fe200080108df */
[----:B------:R-:W-:Y:S01]  /*28e0*/  UMOV UR6, UR4 ;  /* 0x0000000400067c82 */ /* 0x000fe20008000000 */
[----:B------:R-:W-:Y:S02]  /*28f0*/  WARPGROUP.DEPBAR.LE gsb0, 0x0 ;  /* 0x00008000000079c5 */ /* 0x000fe40000010000 */
[----:B------:R-:W3:Y:S02]  /*2900*/  LDS.64 R190, [R13+0x28200] ;  /* 0x028200000dbe7984 */ /* 0x000ee40000000a00 */
[--C-:B---3--:R-:W-:Y:S01]  /*2910*/  FADD.FTZ R230, R154, -R190.reuse ;  /* 0x800000be9ae67221 */ /* 0x108fe20000010000 */
[----:B------:R-:W-:Y:S01]  /*2920*/  FSEL R154, R185, -INF , P2 ;  /* 0xff800000b99a7808 */ /* 0x000fe20001000000 */
[----:B------:R-:W-:Y:S01]  /*2930*/  FADD.FTZ R231, R152, -R190 ;  /* 0x800000be98e77221 */ /* 0x000fe20000010000 */
[--C-:B------:R-:W-:Y:S01]  /*2940*/  FADD.FTZ R201, R155, -R191.reuse ;  /* 0x800000bf9bc97221 */ /* 0x100fe20000010000 */
[----:B------:R-:W3:Y:S01]  /*2950*/  MUFU.EX2 R152, R232 ;  /* 0x000000e800987308 */ /* 0x000ee20000000800 */
[----:B------:R-:W-:Y:S01]  /*2960*/  FADD.FTZ R200, R153, -R191 ;  /* 0x800000bf99c87221 */ /* 0x000fe20000010000 */
[----:B------:R-:W-:Y:S01]  /*2970*/  FFMA.FTZ R17, R154, UR37, -R223 ;  /* 0x000000259a117c23 */ /* 0x000fe200080108df */
[----:B------:R-:W-:Y:S01]  /*2980*/  FFMA.FTZ R191, -R185, R185, 1 ;  /* 0x3f800000b9bf7423 */ /* 0x000fe200000101b9 */
[----:B------:R-:W4:Y:S01]  /*2990*/  LDS.64 R154, [R13+0x28220] ;  /* 0x028220000d9a7984 */ /* 0x000f220000000a00 */
[----:B------:R-:W-:Y:S01]  /*29a0*/  FMUL.FTZ R190, R203, UR36 ;  /* 0x00000024cbbe7c20 */ /* 0x000fe20008410000 */
[C---:B-1----:R-:W-:Y:S01]  /*29b0*/  FSEL R223, R224.reuse, -INF , P1 ;  /* 0xff800000e0df7808 */ /* 0x042fe20000800000 */
[----:B------:R-:W-:Y:S01]  /*29c0*/  FFMA.FTZ R224, -R224, R224, 1 ;  /* 0x3f800000e0e07423 */ /* 0x000fe200000101e0 */
[----:B------:R-:W1:Y:S08]  /*29d0*/  MUFU.EX2 R17, R17 ;  /* 0x0000001100117308 */ /* 0x000e700000000800 */
[----:B------:R-:W5:Y:S01]  /*29e0*/  MUFU.EX2 R153, R233 ;  /* 0x000000e900997308 */ /* 0x000f620000000800 */
[----:B---3--:R-:W-:-:S04]  /*29f0*/  FMUL.FTZ R185, R152, R231 ;  /* 0x000000e798b97220 */ /* 0x008fc80000410000 */
[----:B------:R-:W-:-:S03]  /*2a00*/  FMUL.FTZ R185, R184, R185 ;  /* 0x000000b9b8b97220 */ /* 0x000fc60000410000 */
[----:B------:R-:W-:Y:S01]  /*2a10*/  MUFU.TANH R190, R190 ;  /* 0x000000be00be7308 */ /* 0x000fe20000002400 */
[C---:B-1----:R-:W-:Y:S01]  /*2a20*/  FMUL.FTZ R200, R17.reuse, R200 ;  /* 0x000000c811c87220 */ /* 0x042fe20000410000 */
[----:B------:R-:W-:Y:S01]  /*2a30*/  F2FP.F16.F32.PACK_AB R152, R17, R152 ;  /* 0x000000981198723e */ /* 0x000fe200000000ff */
[----:B------:R-:W-:Y:S02]  /*2a40*/  IMAD R17, R9, 0x4000, R16 ;  /* 0x0000400009117824 */ /* 0x000fe400078e0210 */
[----:B------:R-:W-:Y:S01]  /*2a50*/  FMUL.FTZ R184, R191, R200 ;  /* 0x000000c8bfb87220 */ /* 0x000fe20000410000 */
[----:B------:R-:W-:Y:S02]  /*2a60*/  FMUL.FTZ R191, R204, UR36 ;  /* 0x00000024ccbf7c20 */ /* 0x000fe40008410000 */
[----:B------:R4:W1:Y:S01]  /*2a70*/  MUFU.EX2 R200, R222 ;  /* 0x000000de00c87308 */ /* 0x0008620000000800 */
[----:B-----5:R-:W-:Y:S01]  /*2a80*/  FMUL.FTZ R203, R153, R230 ;  /* 0x000000e699cb7220 */ /* 0x020fe20000410000 */
[----:B------:R-:W-:-:S02]  /*2a90*/  F2FP.F16.F32.PACK_AB R184, R184, R185 ;  /* 0x000000b9b8b8723e */ /* 0x000fc400000000ff */
[----:B------:R-:W-:Y:S01]  /*2aa0*/  R2UR UR5, R17 ;  /* 0x00000000110572ca */ /* 0x000fe200000e0000 */
[----:B------:R-:W-:Y:S01]  /*2ab0*/  FMUL.FTZ R186, R186, R203 ;  /* 0x000000cbbaba7220 */ /* 0x000fe20000410000 */
[C---:B------:R-:W-:Y:S01]  /*2ac0*/  FSEL R203, R188.reuse, -INF , P2 ;  /* 0xff800000bccb7808 */ /* 0x040fe20001000000 */
[----:B------:R-:W-:Y:S01]  /*2ad0*/  FFMA.FTZ R188, -R188, R188, 1 ;  /* 0x3f800000bcbc7423 */ /* 0x000fe200000101bc */
[----:B------:R-:W-:Y:S03]  /*2ae0*/  MUFU.TANH R191, R191 ;  /* 0x000000bf00bf7308 */ /* 0x000fe60000002400 */
[----:B------:R-:W-:Y:S01]  /*2af0*/  FFMA.FTZ R230, R203, UR37, -R220 ;  /* 0x00000025cbe67c23 */ /* 0x000fe200080108dc */
[----:B------:R-:W-:Y:S01]  /*2b00*/  FMUL.FTZ R203, R205, UR36 ;  /* 0x00000024cdcb7c20 */ /* 0x000fe20008410000 */
[--C-:B----4-:R-:W-:Y:S01]  /*2b10*/  FADD.FTZ R222, R156, -R154.reuse ;  /* 0x8000009a9cde7221 */ /* 0x110fe20000010000 */
[----:B------:R-:W-:Y:S01]  /*2b20*/  FADD.FTZ R205, R158, -R154 ;  /* 0x8000009a9ecd7221 */ /* 0x000fe20000010000 */
[----:B------:R-:W-:Y:S01]  /*2b30*/  FSEL R154, R189, -INF , P2 ;  /* 0xff800000bd9a7808 */ /* 0x000fe20001000000 */
[--C-:B------:R-:W-:Y:S01]  /*2b40*/  FADD.FTZ R159, R159, -R155.reuse ;  /* 0x8000009b9f9f7221 */ /* 0x100fe20000010000 */
[----:B-1----:R-:W-:Y:S01]  /*2b50*/  FMUL.FTZ R204, R200, R201 ;  /* 0x000000c9c8cc7220 */ /* 0x002fe20000410000 */
[----:B------:R-:W-:Y:S01]  /*2b60*/  FFMA.FTZ R156, R223, UR37, -R220 ;  /* 0x00000025df9c7c23 */ /* 0x000fe200080108dc */
[----:B------:R-:W1:Y:S01]  /*2b70*/  MUFU.EX2 R201, R230 ;  /* 0x000000e600c97308 */ /* 0x000e620000000800 */
[----:B------:R-:W-:Y:S01]  /*2b80*/  FMUL.FTZ R220, R207, UR36 ;  /* 0x00000024cfdc7c20 */ /* 0x000fe20008410000 */
[----:B------:R-:W-:Y:S01]  /*2b90*/  FMUL.FTZ R187, R187, R204 ;  /* 0x000000ccbbbb7220 */ /* 0x000fe20000410000 */
[----:B------:R-:W-:Y:S01]  /*2ba0*/  FMUL.FTZ R204, R206, UR36 ;  /* 0x00000024cecc7c20 */ /* 0x000fe20008410000 */
[----:B------:R-:W-:Y:S01]  /*2bb0*/  FADD.FTZ R206, R157, -R155 ;  /* 0x8000009b9dce7221 */ /* 0x000fe20000010000 */
[--C-:B------:R-:W-:Y:S01]  /*2bc0*/  FFMA.FTZ R157, R154, UR37, -R221.reuse ;  /* 0x000000259a9d7c23 */ /* 0x100fe200080108dd */
[----:B------:R-:W-:Y:S01]  /*2bd0*/  FSEL R154, R225, -INF , P1 ;  /* 0xff800000e19a7808 */ /* 0x000fe20000800000 */
[----:B------:R-:W-:Y:S01]  /*2be0*/  FFMA.FTZ R189, -R189, R189, 1 ;  /* 0x3f800000bdbd7423 */ /* 0x000fe200000101bd */
[----:B------:R-:W3:Y:S01]  /*2bf0*/  MUFU.EX2 R156, R156 ;  /* 0x0000009c009c7308 */ /* 0x000ee20000000800 */
[----:B------:R-:W-:Y:S01]  /*2c00*/  F2FP.F16.F32.PACK_AB R185, R187, R186 ;  /* 0x000000babbb9723e */ /* 0x000fe200000000ff */
[----:B------:R-:W-:Y:S01]  /*2c10*/  USHF.R.U32.HI UR5, URZ, 0x4, UR5 ;  /* 0x000000043f057899 */ /* 0x000fe20008011605 */
[----:B------:R-:W-:Y:S01]  /*2c20*/  FFMA.FTZ R158, R154, UR37, -R221 ;  /* 0x000000259a9e7c23 */ /* 0x000fe200080108dd */
[----:B------:R-:W-:Y:S01]  /*2c30*/  FMUL.FTZ R221, R208, UR36 ;  /* 0x00000024d0dd7c20 */ /* 0x000fe20008410000 */
[----:B------:R-:W4:Y:S01]  /*2c40*/  LDS.64 R154, [R13+0x28240] ;  /* 0x028240000d9a7984 */ /* 0x000f220000000a00 */
[----:B------:R-:W-:Y:S01]  /*2c50*/  FFMA.FTZ R208, -R225, R225, 1 ;  /* 0x3f800000e1d07423 */ /* 0x000fe200000101e1 */
[----:B------:R-:W-:Y:S01]  /*2c60*/  F2FP.F16.F32.PACK_AB R153, R200, R153 ;  /* 0x00000099c899723e */ /* 0x000fe200000000ff */
[----:B------:R-:W5:Y:S01]  /*2c70*/  MUFU.EX2 R157, R157 ;  /* 0x0000009d009d7308 */ /* 0x000f620000000800 */
[----:B-1----:R-:W-:Y:S01]  /*2c80*/  FMUL.FTZ R223, R201, R222 ;  /* 0x000000dec9df7220 */ /* 0x002fe20000410000 */
[----:B------:R-:W-:-:S03]  /*2c90*/  ULOP3.LUT UR9, UR5, 0x3fff, URZ, 0xc0, !UPT ;  /* 0x00003fff05097892 */ /* 0x000fc6000f8ec03f */
[----:B------:R-:W-:Y:S01]  /*2ca0*/  FMUL.FTZ R188, R188, R223 ;  /* 0x000000dfbcbc7220 */ /* 0x000fe20000410000 */
[----:B------:R-:W-:Y:S02]  /*2cb0*/  UMOV UR5, 0x40000040 ;  /* 0x4000004000057882 */ /* 0x000fe40000000000 */
[----:B------:R-:W1:Y:S01]  /*2cc0*/  MUFU.EX2 R158, R158 ;  /* 0x0000009e009e7308 */ /* 0x000e620000000800 */
[----:B---3--:R-:W-:-:S04]  /*2cd0*/  FMUL.FTZ R205, R156, R205 ;  /* 0x000000cd9ccd7220 */ /* 0x008fc80000410000 */
[----:B------:R-:W-:Y:S01]  /*2ce0*/  FMUL.FTZ R207, R224, R205 ;  /* 0x000000cde0cf7220 */ /* 0x000fe20000410000 */
[----:B------:R-:W-:Y:S02]  /*2cf0*/  FSEL R205, R194, -INF , P1 ;  /* 0xff800000c2cd7808 */ /* 0x000fe40000800000 */
[----:B------:R-:W-:Y:S01]  /*2d00*/  MUFU.TANH R204, R204 ;  /* 0x000000cc00cc7308 */ /* 0x000fe20000002400 */
[----:B-----5:R-:W-:Y:S02]  /*2d10*/  FMUL.FTZ R206, R157, R206 ;  /* 0x000000ce9dce7220 */ /* 0x020fe40000410000 */
[----:B------:R-:W-:Y:S02]  /*2d20*/  FFMA.FTZ R223, R205, UR37, -R218 ;  /* 0x00000025cddf7c23 */ /* 0x000fe400080108da */
[----:B------:R-:W-:-:S03]  /*2d30*/  FMUL.FTZ R189, R189, R206 ;  /* 0x000000cebdbd7220 */ /* 0x000fc60000410000 */
[----:B------:R-:W-:Y:S01]  /*2d40*/  MUFU.TANH R203, R203 ;  /* 0x000000cb00cb7308 */ /* 0x000fe20000002400 */
[----:B-1----:R-:W-:Y:S01]  /*2d50*/  FMUL.FTZ R159, R158, R159 ;  /* 0x0000009f9e9f7220 */ /* 0x002fe20000410000 */
[----:B------:R-:W-:-:S03]  /*2d60*/  F2FP.F16.F32.PACK_AB R186, R189, R188 ;  /* 0x000000bcbdba723e */ /* 0x000fc600000000ff */
[----:B------:R-:W-:Y:S01]  /*2d70*/  FMUL.FTZ R208, R208, R159 ;  /* 0x0000009fd0d07220 */ /* 0x000fe20000410000 */
[C---:B------:R-:W-:Y:S01]  /*2d80*/  FSEL R159, R192.reuse, -INF , P2 ;  /* 0xff800000c09f7808 */ /* 0x040fe20001000000 */
[----:B------:R-:W-:Y:S01]  /*2d90*/  FFMA.FTZ R192, -R192, R192, 1 ;  /* 0x3f800000c0c07423 */ /* 0x000fe200000101c0 */
[----:B------:R-:W-:Y:S02]  /*2da0*/  MUFU.TANH R220, R220 ;  /* 0x000000dc00dc7308 */ /* 0x000fe40000002400 */
[----:B------:R-:W-:Y:S01]  /*2db0*/  F2FP.F16.F32.PACK_AB R187, R208, R207 ;  /* 0x000000cfd0bb723e */ /* 0x000fe200000000ff */
[----:B------:R-:W-:Y:S01]  /*2dc0*/  FFMA.FTZ R159, R159, UR37, -R218 ;  /* 0x000000259f9f7c23 */ /* 0x000fe200080108da */
[----:B------:R-:W-:Y:S01]  /*2dd0*/  FSEL R218, R195, -INF , P1 ;  /* 0xff800000c3da7808 */ /* 0x000fe20000800000 */
[--C-:B----4-:R-:W-:Y:S01]  /*2de0*/  FADD.FTZ R222, R160, -R154.reuse ;  /* 0x8000009aa0de7221 */ /* 0x110fe20000010000 */
[----:B------:R-:W-:Y:S01]  /*2df0*/  FADD.FTZ R205, R162, -R154 ;  /* 0x8000009aa2cd7221 */ /* 0x000fe20000010000 */
[----:B------:R-:W-:Y:S01]  /*2e00*/  FSEL R154, R193, -INF , P2 ;  /* 0xff800000c19a7808 */ /* 0x000fe20001000000 */
[--C-:B------:R-:W-:Y:S01]  /*2e10*/  FADD.FTZ R160, R163, -R155.reuse ;  /* 0x8000009ba3a07221 */ /* 0x100fe20000010000 */
[----:B------:R-:W-:Y:S01]  /*2e20*/  FADD.FTZ R206, R161, -R155 ;  /* 0x8000009ba1ce7221 */ /* 0x000fe20000010000 */
[----:B------:R-:W1:Y:S01]  /*2e30*/  MUFU.EX2 R159, R159 ;  /* 0x0000009f009f7308 */ /* 0x000e620000000800 */
[----:B------:R-:W-:Y:S01]  /*2e40*/  FFMA.FTZ R161, -R194, R194, 1 ;  /* 0x3f800000c2a17423 */ /* 0x000fe200000101c2 */
[--C-:B------:R-:W-:Y:S01]  /*2e50*/  FFMA.FTZ R163, R154, UR37, -R219.reuse ;  /* 0x000000259aa37c23 */ /* 0x100fe200080108db */
[----:B------:R-:W-:Y:S01]  /*2e60*/  FFMA.FTZ R219, R218, UR37, -R219 ;  /* 0x00000025dadb7c23 */ /* 0x000fe200080108db */
[----:B------:R-:W3:Y:S01]  /*2e70*/  LDS.64 R154, [R13+0x28260] ;  /* 0x028260000d9a7984 */ /* 0x000ee20000000a00 */
[----:B------:R-:W-:Y:S01]  /*2e80*/  FMUL.FTZ R218, R211, UR36 ;  /* 0x00000024d3da7c20 */ /* 0x000fe20008410000 */
[----:B------:R-:W-:Y:S01]  /*2e90*/  FFMA.FTZ R193, -R193, R193, 1 ;  /* 0x3f800000c1c17423 */ /* 0x000fe200000101c1 */
[----:B------:R-:W-:Y:S01]  /*2ea0*/  FFMA.FTZ R195, -R195, R195, 1 ;  /* 0x3f800000c3c37423 */ /* 0x000fe200000101c3 */
[----:B------:R-:W4:Y:S08]  /*2eb0*/  MUFU.EX2 R162, R223 ;  /* 0x000000df00a27308 */ /* 0x000f300000000800 */
[----:B------:R-:W5:Y:S01]  /*2ec0*/  MUFU.EX2 R163, R163 ;  /* 0x000000a300a37308 */ /* 0x000f620000000800 */
[----:B-1----:R-:W-:-:S04]  /*2ed0*/  FMUL.FTZ R211, R159, R222 ;  /* 0x000000de9fd37220 */ /* 0x002fc80000410000 */
[----:B------:R-:W-:-:S03]  /*2ee0*/  FMUL.FTZ R194, R192, R211 ;  /* 0x000000d3c0c27220 */ /* 0x000fc60000410000 */
[----:B------:R-:W-:Y:S01]  /*2ef0*/  MUFU.TANH R221, R221 ;  /* 0x000000dd00dd7308 */ /* 0x000fe20000002400 */
[----:B----4-:R-:W-:-:S04]  /*2f00*/  FMUL.FTZ R222, R162, R205 ;  /* 0x000000cda2de7220 */ /* 0x010fc80000410000 */
[----:B------:R-:W-:Y:S01]  /*2f10*/  FMUL.FTZ R192, R161, R222 ;  /* 0x000000dea1c07220 */ /* 0x000fe20000410000 */
[----:B------:R-:W-:Y:S02]  /*2f20*/  FSEL R161, R196, -INF , P2 ;  /* 0xff800000c4a17808 */ /* 0x000fe40001000000 */
[----:B------:R-:W1:Y:S01]  /*2f30*/  MUFU.EX2 R205, R219 ;  /* 0x000000db00cd7308 */ /* 0x000e620000000800 */
[----:B-----5:R-:W-:-:S04]  /*2f40*/  FMUL.FTZ R206, R163, R206 ;  /* 0x000000cea3ce7220 */ /* 0x020fc80000410000 */
[----:B------:R-:W-:Y:S01]  /*2f50*/  FMUL.FTZ R193, R193, R206 ;  /* 0x000000cec1c17220 */ /* 0x000fe20000410000 */
[----:B------:R-:W-:Y:S01]  /*2f60*/  FFMA.FTZ R206, R161, UR37, -R216 ;  /* 0x00000025a1ce7c23 */ /* 0x000fe200080108d8 */
[----:B------:R-:W-:Y:S01]  /*2f70*/  FSEL R161, R198, -INF , P1 ;  /* 0xff800000c6a17808 */ /* 0x000fe20000800000 */
[----:B------:R-:W-:Y:S02]  /*2f80*/  MUFU.TANH R218, R218 ;  /* 0x000000da00da7308 */ /* 0x000fe40000002400 */
[----:B------:R-:W-:Y:S01]  /*2f90*/  F2FP.F16.F32.PACK_AB R188, R193, R194 ;  /* 0x000000c2c1bc723e */ /* 0x000fe200000000ff */
[--C-:B---3--:R-:W-:Y:S01]  /*2fa0*/  FADD.FTZ R211, R164, -R154.reuse ;  /* 0x8000009aa4d37221 */ /* 0x108fe20000010000 */
[----:B------:R-:W-:Y:S01]  /*2fb0*/  FADD.FTZ R223, R166, -R154 ;  /* 0x8000009aa6df7221 */ /* 0x000fe20000010000 */
[----:B------:R-:W-:Y:S01]  /*2fc0*/  FSEL R154, R197, -INF , P2 ;  /* 0xff800000c59a7808 */ /* 0x000fe20001000000 */
[----:B------:R-:W-:Y:S02]  /*2fd0*/  FFMA.FTZ R216, R161, UR37, -R216 ;  /* 0x00000025a1d87c23 */ /* 0x000fe400080108d8 */
[----:B------:R-:W3:Y:S01]  /*2fe0*/  MUFU.EX2 R206, R206 ;  /* 0x000000ce00ce7308 */ /* 0x000ee20000000800 */
[----:B-1----:R-:W-:Y:S01]  /*2ff0*/  FMUL.FTZ R160, R205, R160 ;  /* 0x000000a0cda07220 */ /* 0x002fe20000410000 */
[----:B------:R-:W-:Y:S01]  /*3000*/  FFMA.FTZ R197, -R197, R197, 1 ;  /* 0x3f800000c5c57423 */ /* 0x000fe200000101c5 */
[----:B------:R-:W-:Y:S01]  /*3010*/  FFMA.FTZ R166, R154, UR37, -R217 ;  /* 0x000000259aa67c23 */ /* 0x000fe200080108d9 */
[----:B------:R-:W-:Y:S01]  /*3020*/  FFMA.FTZ R154, -R196, R196, 1 ;  /* 0x3f800000c49a7423 */ /* 0x000fe200000101c4 */
[----:B------:R-:W-:Y:S01]  /*3030*/  FMUL.FTZ R195, R195, R160 ;  /* 0x000000a0c3c37220 */ /* 0x000fe20000410000 */
[----:B------:R-:W-:Y:S01]  /*3040*/  FSEL R160, R199, -INF , P1 ;  /* 0xff800000c7a07808 */ /* 0x000fe20000800000 */
[----:B------:R-:W-:Y:S01]  /*3050*/  FADD.FTZ R196, R167, -R155 ;  /* 0x8000009ba7c47221 */ /* 0x000fe20000010000 */
[----:B------:R-:W-:Y:S01]  /*3060*/  FSEL R167, R226, -INF , P2 ;  /* 0xff800000e2a77808 */ /* 0x000fe20001000000 */
[----:B------:R-:W1:Y:S01]  /*3070*/  MUFU.EX2 R166, R166 ;  /* 0x000000a600a67308 */ /* 0x000e620000000800 */
[----:B------:R-:W-:Y:S01]  /*3080*/  FFMA.FTZ R199, -R199, R199, 1 ;  /* 0x3f800000c7c77423 */ /* 0x000fe200000101c7 */
[----:B------:R-:W-:Y:S01]  /*3090*/  FFMA.FTZ R217, R160, UR37, -R217 ;  /* 0x00000025a0d97c23 */ /* 0x000fe200080108d9 */
[----:B------:R-:W-:Y:S01]  /*30a0*/  FFMA.FTZ R226, -R226, R226, 1 ;  /* 0x3f800000e2e27423 */ /* 0x000fe200000101e2 */
[----:B------:R-:W4:Y:S01]  /*30b0*/  LDS.64 R160, [R13+0x28280] ;  /* 0x028280000da07984 */ /* 0x000f220000000a00 */
[----:B------:R-:W-:Y:S01]  /*30c0*/  FFMA.FTZ R167, R167, UR37, -R22 ;  /* 0x00000025a7a77c23 */ /* 0x000fe20008010816 */
[----:B------:R-:W-:Y:S01]  /*30d0*/  F2FP.F16.F32.PACK_AB R189, R195, R192 ;  /* 0x000000c0c3bd723e */ /* 0x000fe200000000ff */
[----:B---3--:R-:W-:Y:S01]  /*30e0*/  FMUL.FTZ R219, R206, R211 ;  /* 0x000000d3cedb7220 */ /* 0x008fe20000410000 */
[----:B------:R-:W-:Y:S01]  /*30f0*/  FADD.FTZ R211, R165, -R155 ;  /* 0x8000009ba5d37221 */ /* 0x000fe20000010000 */
[----:B------:R-:W-:Y:S01]  /*3100*/  FFMA.FTZ R155, -R198, R198, 1 ;  /* 0x3f800000c69b7423 */ /* 0x000fe200000101c6 */
[----:B------:R-:W-:Y:S01]  /*3110*/  FMUL.FTZ R198, R213, UR36 ;  /* 0x00000024d5c67c20 */ /* 0x000fe20008410000 */
[----:B------:R-:W-:Y:S01]  /*3120*/  FSEL R213, R202, -INF , P1 ;  /* 0xff800000cad57808 */ /* 0x000fe20000800000 */
[----:B------:R3:W5:Y:S01]  /*3130*/  MUFU.EX2 R165, R217 ;  /* 0x000000d900a57308 */ /* 0x0007620000000800 */
[----:B------:R-:W-:Y:S01]  /*3140*/  FMUL.FTZ R154, R154, R219 ;  /* 0x000000db9a9a7220 */ /* 0x000fe20000410000 */
[----:B------:R-:W-:-:S02]  /*3150*/  F2FP.F16.F32.PACK_AB R205, R205, R162 ;  /* 0x000000a2cdcd723e */ /* 0x000fc400000000ff */
[----:B------:R-:W-:Y:S01]  /*3160*/  FFMA.FTZ R213, R213, UR37, -R22 ;  /* 0x00000025d5d57c23 */ /* 0x000fe20008010816 */
[C---:B-1----:R-:W-:Y:S01]  /*3170*/  FMUL.FTZ R22, R166.reuse, R211 ;  /* 0x000000d3a6167220 */ /* 0x042fe20000410000 */
[----:B------:R-:W-:Y:S02]  /*3180*/  F2FP.F16.F32.PACK_AB R206, R166, R206 ;  /* 0x000000cea6ce723e */ /* 0x000fe400000000ff */
[----:B------:R-:W1:Y:S01]  /*3190*/  MUFU.EX2 R167, R167 ;  /* 0x000000a700a77308 */ /* 0x000e620000000800 */
[----:B------:R-:W-:Y:S01]  /*31a0*/  FMUL.FTZ R197, R197, R22 ;  /* 0x00000016c5c57220 */ /* 0x000fe20000410000 */
[----:B------:R-:W-:Y:S01]  /*31b0*/  FSEL R22, R227, -INF , P2 ;  /* 0xff800000e3167808 */ /* 0x000fe20001000000 */
[----:B---3--:R-:W-:Y:S01]  /*31c0*/  FMUL.FTZ R217, R215, UR36 ;  /* 0x00000024d7d97c20 */ /* 0x008fe20008410000 */
[----:B------:R-:W-:-:S04]  /*31d0*/  FFMA.FTZ R215, -R191, R191, 1 ;  /* 0x3f800000bfd77423 */ /* 0x000fc800000101bf */
[----:B------:R-:W3:Y:S01]  /*31e0*/  MUFU.EX2 R164, R216 ;  /* 0x000000d800a47308 */ /* 0x000ee20000000800 */
[----:B-----5:R-:W-:-:S04]  /*31f0*/  FMUL.FTZ R196, R165, R196 ;  /* 0x000000c4a5c47220 */ /* 0x020fc80000410000 */
[----:B------:R-:W-:Y:S01]  /*3200*/  FMUL.FTZ R196, R199, R196 ;  /* 0x000000c4c7c47220 */ /* 0x000fe20000410000 */
[----:B------:R-:W-:Y:S02]  /*3210*/  FFMA.FTZ R199, -R202, R202, 1 ;  /* 0x3f800000cac77423 */ /* 0x000fe400000101ca */
[----:B------:R5:W2:Y:S01]  /*3220*/  MUFU.EX2 R211, R213 ;  /* 0x000000d500d37308 */ /* 0x000aa20000000800 */
[--C-:B----4-:R-:W-:Y:S01]  /*3230*/  FADD.FTZ R168, R168, -R160.reuse ;  /* 0x800000a0a8a87221 */ /* 0x110fe20000010000 */
[----:B------:R-:W-:Y:S01]  /*3240*/  FADD.FTZ R222, R170, -R160 ;  /* 0x800000a0aade7221 */ /* 0x000fe20000010000 */
[----:B------:R-:W-:Y:S01]  /*3250*/  FFMA.FTZ R160, R22, UR37, -R23 ;  /* 0x0000002516a07c23 */ /* 0x000fe20008010817 */
[----:B------:R-:W-:Y:S01]  /*3260*/  FSEL R22, R190, -INF , P1 ;  /* 0xff800000be167808 */ /* 0x000fe20000800000 */
[--C-:B------:R-:W-:Y:S01]  /*3270*/  FADD.FTZ R219, R169, -R161.reuse ;  /* 0x800000a1a9db7221 */ /* 0x100fe20000010000 */
[----:B------:R-:W-:Y:S01]  /*3280*/  FADD.FTZ R170, R171, -R161 ;  /* 0x800000a1abaa7221 */ /* 0x000fe20000010000 */
[----:B-1----:R-:W-:Y:S01]  /*3290*/  FMUL.FTZ R169, R167, R168 ;  /* 0x000000a8a7a97220 */ /* 0x002fe20000410000 */
[----:B-----5:R-:W-:Y:S01]  /*32a0*/  FFMA.FTZ R213, -R227, R227, 1 ;  /* 0x3f800000e3d57423 */ /* 0x020fe200000101e3 */
[----:B------:R-:W1:Y:S01]  /*32b0*/  MUFU.EX2 R160, R160 ;  /* 0x000000a000a07308 */ /* 0x000e620000000800 */
[----:B------:R-:W-:Y:S01]  /*32c0*/  FFMA.FTZ R161, R22, UR37, -R23 ;  /* 0x0000002516a17c23 */ /* 0x000fe20008010817 */
[----:B------:R-:W-:Y:S01]  /*32d0*/  FMUL.FTZ R202, R226, R169 ;  /* 0x000000a9e2ca7220 */ /* 0x000fe20000410000 */
[----:B------:R-:W4:Y:S01]  /*32e0*/  LDS.64 R22, [R13+0x282a0] ;  /* 0x0282a0000d167984 */ /* 0x000f220000000a00 */
[----:B------:R-:W-:Y:S01]  /*32f0*/  FSEL R169, R191, -INF , P2 ;  /* 0xff800000bfa97808 */ /* 0x000fe20001000000 */
[----:B---3--:R-:W-:Y:S01]  /*3300*/  FMUL.FTZ R216, R164, R223 ;  /* 0x000000dfa4d87220 */ /* 0x008fe20000410000 */
[----:B--2---:R-:W-:Y:S01]  /*3310*/  FMUL.FTZ R222, R211, R222 ;  /* 0x000000ded3de7220 */ /* 0x004fe20000410000 */
[----:B------:R-:W-:Y:S01]  /*3320*/  F2FP.F16.F32.PACK_AB R207, R165, R164 ;  /* 0x000000a4a5cf723e */ /* 0x000fe200000000ff */
[----:B------:R-:W2:Y:S01]  /*3330*/  MUFU.EX2 R161, R161 ;  /* 0x000000a100a17308 */ /* 0x000ea20000000800 */
[----:B------:R-:W-:Y:S01]  /*3340*/  FMUL.FTZ R155, R155, R216 ;  /* 0x000000d89b9b7220 */ /* 0x000fe20000410000 */
[----:B------:R-:W-:Y:S01]  /*3350*/  FMUL.FTZ R216, R214, UR36 ;  /* 0x00000024d6d87c20 */ /* 0x000fe20008410000 */
[----:B------:R-:W-:Y:S01]  /*3360*/  FFMA.FTZ R214, -R190, R190, 1 ;  /* 0x3f800000bed67423 */ /* 0x000fe200000101be */
[----:B------:R-:W-:Y:S01]  /*3370*/  FMUL.FTZ R199, R199, R222 ;  /* 0x000000dec7c77220 */ /* 0x000fe20000410000 */
[----:B------:R-:W-:-:S03]  /*3380*/  FFMA.FTZ R222, -R203, R203, 1 ;  /* 0x3f800000cbde7423 */ /* 0x000fc600000101cb */
[----:B------:R-:W-:Y:S01]  /*3390*/  MUFU.TANH R216, R216 ;  /* 0x000000d800d87308 */ /* 0x000fe20000002400 */
[C---:B-1----:R-:W-:Y:S01]  /*33a0*/  FMUL.FTZ R168, R160.reuse, R219 ;  /* 0x000000dba0a87220 */ /* 0x042fe20000410000 */
[----:B------:R-:W-:-:S03]  /*33b0*/  F2FP.F16.F32.PACK_AB R160, R160, R167 ;  /* 0x000000a7a0a0723e */ /* 0x000fc600000000ff */
[----:B------:R-:W-:Y:S01]  /*33c0*/  FMUL.FTZ R213, R213, R168 ;  /* 0x000000a8d5d57220 */ /* 0x000fe20000410000 */
[--C-:B------:R-:W-:Y:S01]  /*33d0*/  FFMA.FTZ R168, R169, UR37, -R20.reuse ;  /* 0x00000025a9a87c23 */ /* 0x100fe20008010814 */
[C---:B------:R-:W-:Y:S01]  /*33e0*/  FSEL R169, R204.reuse, -INF , P1 ;  /* 0xff800000cca97808 */ /* 0x040fe20000800000 */
[----:B------:R-:W-:Y:S01]  /*33f0*/  MUFU.TANH R198, R198 ;  /* 0x000000c600c67308 */ /* 0x000fe20000002400 */
[----:B--2---:R-:W-:Y:S01]  /*3400*/  FMUL.FTZ R171, R161, R170 ;  /* 0x000000aaa1ab7220 */ /* 0x004fe20000410000 */
[----:B------:R-:W-:Y:S01]  /*3410*/  FFMA.FTZ R204, -R204, R204, 1 ;  /* 0x3f800000cccc7423 */ /* 0x000fe200000101cc */
[----:B------:R-:W-:Y:S01]  /*3420*/  F2FP.F16.F32.PACK_AB R192, R213, R202 ;  /* 0x000000cad5c0723e */ /* 0x000fe200000000ff */
[----:B------:R-:W-:Y:S01]  /*3430*/  FFMA.FTZ R169, R169, UR37, -R20 ;  /* 0x00000025a9a97c23 */ /* 0x000fe20008010814 */
[----:B------:R-:W-:Y:S01]  /*3440*/  FSEL R20, R203, -INF , P2 ;  /* 0xff800000cb147808 */ /* 0x000fe20001000000 */
[----:B------:R-:W-:Y:S01]  /*3450*/  FMUL.FTZ R214, R214, R171 ;  /* 0x000000abd6d67220 */ /* 0x000fe20000410000 */
[----:B------:R-:W-:Y:S01]  /*3460*/  FFMA.FTZ R203, -R220, R220, 1 ;  /* 0x3f800000dccb7423 */ /* 0x000fe200000101dc */
[----:B------:R-:W1:Y:S01]  /*3470*/  MUFU.EX2 R168, R168 ;  /* 0x000000a800a87308 */ /* 0x000e620000000800 */
[----:B------:R-:W-:Y:S01]  /*3480*/  F2FP.F16.F32.PACK_AB R161, R161, R211 ;  /* 0x000000d3a1a1723e */ /* 0x000fe200000000ff */
[----:B------:R-:W-:Y:S01]  /*3490*/  FFMA.FTZ R170, R20, UR37, -R21 ;  /* 0x0000002514aa7c23 */ /* 0x000fe20008010815 */
[----:B------:R-:W-:-:S02]  /*34a0*/  FSEL R20, R220, -INF , P1 ;  /* 0xff800000dc147808 */ /* 0x000fc40000800000 */
[----:B------:R-:W-:-:S03]  /*34b0*/  F2FP.F16.F32.PACK_AB R193, R214, R199 ;  /* 0x000000c7d6c1723e */ /* 0x000fc600000000ff */
[----:B------:R-:W-:Y:S01]  /*34c0*/  FFMA.FTZ R190, R20, UR37, -R21 ;  /* 0x0000002514be7c23 */ /* 0x000fe20008010815 */
[----:B------:R-:W-:Y:S01]  /*34d0*/  FSEL R21, R221, -INF , P2 ;  /* 0xff800000dd157808 */ /* 0x000fe20001000000 */
[----:B------:R-:W2:Y:S01]  /*34e0*/  MUFU.EX2 R170, R170 ;  /* 0x000000aa00aa7308 */ /* 0x000ea20000000800 */
[----:B----4-:R-:W-:Y:S01]  /*34f0*/  FADD.FTZ R171, R172, -R22 ;  /* 0x80000016acab7221 */ /* 0x010fe20000010000 */
[--C-:B------:R-:W-:Y:S01]  /*3500*/  FADD.FTZ R173, R173, -R23.reuse ;  /* 0x80000017adad7221 */ /* 0x100fe20000010000 */
[----:B------:R-:W-:Y:S01]  /*3510*/  FADD.FTZ R175, R175, -R23 ;  /* 0x80000017afaf7221 */ /* 0x000fe20000010000 */
[----:B------:R-:W-:Y:S01]  /*3520*/  FFMA.FTZ R23, R21, UR37, -R18 ;  /* 0x0000002515177c23 */ /* 0x000fe20008010812 */
[----:B------:R-:W-:Y:S01]  /*3530*/  FADD.FTZ R174, R174, -R22 ;  /* 0x80000016aeae7221 */ /* 0x000fe20000010000 */
[----:B-1----:R-:W-:Y:S01]  /*3540*/  FMUL.FTZ R20, R168, R171 ;  /* 0x000000aba8147220 */ /* 0x002fe20000410000 */
[----:B------:R-:W-:Y:S01]  /*3550*/  FSEL R171, R210, -INF , P1 ;  /* 0xff800000d2ab7808 */ /* 0x000fe20000800000 */
[----:B------:R-:W1:Y:S02]  /*3560*/  MUFU.EX2 R169, R169 ;  /* 0x000000a900a97308 */ /* 0x000e640000000800 */
[----:B------:R-:W-:-:S02]  /*3570*/  FMUL.FTZ R215, R215, R20 ;  /* 0x00000014d7d77220 */ /* 0x000fc40000410000 */
[----:B------:R-:W-:Y:S01]  /*3580*/  FFMA.FTZ R171, R171, UR37, -R18 ;  /* 0x00000025abab7c23 */ /* 0x000fe20008010812 */
[----:B------:R-:W-:Y:S01]  /*3590*/  FSEL R18, R209, -INF , P2 ;  /* 0xff800000d1127808 */ /* 0x000fe20001000000 */
[----:B------:R-:W3:Y:S02]  /*35a0*/  LDS.64 R20, [R13+0x282c0] ;  /* 0x0282c0000d147984 */ /* 0x000ee40000000a00 */
[----:B------:R4:W5:Y:S01]  /*35b0*/  MUFU.EX2 R22, R190 ;  /* 0x000000be00167308 */ /* 0x0009620000000800 */
[----:B--2---:R-:W-:Y:S01]  /*35c0*/  F2FP.F16.F32.PACK_AB R162, R170, R168 ;  /* 0x000000a8aaa2723e */ /* 0x004fe200000000ff */
[----:B------:R-:W-:Y:S01]  /*35d0*/  FFMA.FTZ R172, R18, UR37, -R19 ;  /* 0x0000002512ac7c23 */ /* 0x000fe20008010813 */
[----:B------:R-:W-:-:S05]  /*35e0*/  FSEL R18, R218, -INF , P1 ;  /* 0xff800000da127808 */ /* 0x000fca0000800000 */
[----:B------:R-:W2:Y:S01]  /*35f0*/  MUFU.TANH R217, R217 ;  /* 0x000000d900d97308 */ /* 0x000ea20000002400 */
[----:B----4-:R-:W-:Y:S01]  /*3600*/  FFMA.FTZ R190, R18, UR37, -R19 ;  /* 0x0000002512be7c23 */ /* 0x010fe20008010813 */
[----:B------:R-:W-:Y:S01]  /*3610*/  FMUL.FTZ R19, R170, R173 ;  /* 0x000000adaa137220 */ /* 0x000fe20000410000 */
[----:B-1----:R-:W-:-:S03]  /*3620*/  FMUL.FTZ R191, R169, R174 ;  /* 0x000000aea9bf7220 */ /* 0x002fc60000410000 */
[----:B------:R-:W-:Y:S01]  /*3630*/  FMUL.FTZ R222, R222, R19 ;  /* 0x00000013dede7220 */ /* 0x000fe20000410000 */
[----:B------:R-:W-:Y:S01]  /*3640*/  FMUL.FTZ R204, R204, R191 ;  /* 0x000000bfcccc7220 */ /* 0x000fe20000410000 */
[----:B------:R-:W-:Y:S01]  /*3650*/  FSEL R191, R212, -INF , P2 ;  /* 0xff800000d4bf7808 */ /* 0x000fe20001000000 */
[----:B------:R1:W4:Y:S01]  /*3660*/  LDS.64 R18, [R13+0x282e0] ;  /* 0x0282e0000d127984 */ /* 0x0003220000000a00 */
[----:B-----5:R-:W-:Y:S01]  /*3670*/  FMUL.FTZ R220, R22, R175 ;  /* 0x000000af16dc7220 */ /* 0x020fe20000410000 */
[----:B------:R-:W5:Y:S01]  /*3680*/  MUFU.EX2 R171, R171 ;  /* 0x000000ab00ab7308 */ /* 0x000f620000000800 */
[----:B------:R-:W-:Y:S01]  /*3690*/  FFMA.FTZ R212, -R212, R212, 1 ;  /* 0x3f800000d4d47423 */ /* 0x000fe200000101d4 */
[----:B------:R-:W-:Y:S01]  /*36a0*/  FFMA.FTZ R174, R191, UR37, -R14 ;  /* 0x00000025bfae7c23 */ /* 0x000fe2000801080e */
[C---:B------:R-:W-:Y:S01]  /*36b0*/  FSEL R191, R216.reuse, -INF , P1 ;  /* 0xff800000d8bf7808 */ /* 0x040fe20000800000 */
[----:B------:R-:W-:Y:S01]  /*36c0*/  FMUL.FTZ R203, R203, R220 ;  /* 0x000000dccbcb7220 */ /* 0x000fe20000410000 */
[----:B------:R-:W-:Y:S01]  /*36d0*/  FFMA.FTZ R216, -R216, R216, 1 ;  /* 0x3f800000d8d87423 */ /* 0x000fe200000101d8 */
[----:B------:R-:W-:-:S02]  /*36e0*/  F2FP.F16.F32.PACK_AB R194, R222, R215 ;  /* 0x000000d7dec2723e */ /* 0x000fc400000000ff */
[----:B------:R-:W-:Y:S01]  /*36f0*/  FFMA.FTZ R175, R191, UR37, -R14 ;  /* 0x00000025bfaf7c23 */ /* 0x000fe2000801080e */
[C---:B------:R-:W-:Y:S01]  /*3700*/  FSEL R14, R198.reuse, -INF , P2 ;  /* 0xff800000c60e7808 */ /* 0x040fe20001000000 */
[----:B------:R-:W-:Y:S01]  /*3710*/  MUFU.EX2 R23, R23 ;  /* 0x0000001700177308 */ /* 0x000fe20000000800 */
[----:B------:R-:W-:Y:S01]  /*3720*/  FFMA.FTZ R198, -R198, R198, 1 ;  /* 0x3f800000c6c67423 */ /* 0x000fe200000101c6 */
[----:B------:R-:W-:Y:S02]  /*3730*/  F2FP.F16.F32.PACK_AB R195, R203, R204 ;  /* 0x000000cccbc3723e */ /* 0x000fe400000000ff */
[--C-:B-1----:R-:W-:Y:S01]  /*3740*/  FFMA.FTZ R13, R14, UR37, -R15.reuse ;  /* 0x000000250e0d7c23 */ /* 0x102fe2000801080f */
[C---:B--2---:R-:W-:Y:S01]  /*3750*/  FSEL R14, R217.reuse, -INF , P1 ;  /* 0xff800000d90e7808 */ /* 0x044fe20000800000 */
[----:B------:R-:W-:Y:S01]  /*3760*/  FFMA.FTZ R217, -R217, R217, 1 ;  /* 0x3f800000d9d97423 */ /* 0x000fe200000101d9 */
[----:B------:R-:W-:Y:S01]  /*3770*/  F2FP.F16.F32.PACK_AB R204, R163, R159 ;  /* 0x0000009fa3cc723e */ /* 0x000fe200000000ff */
[----:B------:R-:W1:Y:S01]  /*3780*/  MUFU.EX2 R172, R172 ;  /* 0x000000ac00ac7308 */ /* 0x000e620000000800 */
[----:B---3--:R-:W-:Y:S01]  /*3790*/  FADD.FTZ R178, R178, -R20 ;  /* 0x80000014b2b27221 */ /* 0x008fe20000010000 */
[----:B------:R-:W-:Y:S01]  /*37a0*/  FFMA.FTZ R14, R14, UR37, -R15 ;  /* 0x000000250e0e7c23 */ /* 0x000fe2000801080f */
[--C-:B------:R-:W-:Y:S01]  /*37b0*/  FADD.FTZ R191, R177, -R21.reuse ;  /* 0x80000015b1bf7221 */ /* 0x100fe20000010000 */
[----:B------:R-:W-:Y:S01]  /*37c0*/  FADD.FTZ R220, R179, -R21 ;  /* 0x80000015b3dc7221 */ /* 0x000fe20000010000 */
[----:B-----5:R-:W-:Y:S01]  /*37d0*/  FMUL.FTZ R177, R171, R178 ;  /* 0x000000b2abb17220 */ /* 0x020fe20000410000 */
[----:B------:R-:W-:Y:S01]  /*37e0*/  FFMA.FTZ R15, -R221, R221, 1 ;  /* 0x3f800000dd0f7423 */ /* 0x000fe200000101dd */
[----:B------:R-:W-:Y:S01]  /*37f0*/  FFMA.FTZ R21, -R218, R218, 1 ;  /* 0x3f800000da157423 */ /* 0x000fe200000101da */
[----:B------:R-:W-:Y:S01]  /*3800*/  MUFU.EX2 R175, R175 ;  /* 0x000000af00af7308 */ /* 0x000fe20000000800 */
[----:B------:R-:W-:-:S07]  /*3810*/  F2FP.F16.F32.PACK_AB R163, R22, R169 ;  /* 0x000000a916a3723e */ /* 0x000fce00000000ff */
[----:B------:R2:W3:Y:S01]  /*3820*/  MUFU.EX2 R173, R190 ;  /* 0x000000be00ad7308 */ /* 0x0004e20000000800 */
[C---:B-1----:R-:W-:Y:S01]  /*3830*/  FMUL.FTZ R191, R172.reuse, R191 ;  /* 0x000000bfacbf7220 */ /* 0x042fe20000410000 */
[----:B------:R-:W-:Y:S01]  /*3840*/  F2FP.F16.F32.PACK_AB R172, R172, R23 ;  /* 0x00000017acac723e */ /* 0x000fe200000000ff */
[--C-:B----4-:R-:W-:Y:S01]  /*3850*/  FADD.FTZ R178, R181, -R19.reuse ;  /* 0x80000013b5b27221 */ /* 0x110fe20000010000 */
[----:B------:R-:W-:-:S04]  /*3860*/  FADD.FTZ R183, R183, -R19 ;  /* 0x80000013b7b77221 */ /* 0x000fc80000010000 */
[----:B------:R-:W1:Y:S01]  /*3870*/  MUFU.EX2 R174, R174 ;  /* 0x000000ae00ae7308 */ /* 0x000e620000000800 */
[----:B--2---:R-:W-:Y:S01]  /*3880*/  FADD.FTZ R190, R176, -R20 ;  /* 0x80000014b0be7221 */ /* 0x004fe20000010000 */
[----:B------:R-:W-:Y:S01]  /*3890*/  FFMA.FTZ R20, -R210, R210, 1 ;  /* 0x3f800000d2147423 */ /* 0x000fe200000101d2 */
[----:B------:R-:W-:Y:S02]  /*38a0*/  FFMA.FTZ R176, -R209, R209, 1 ;  /* 0x3f800000d1b07423 */ /* 0x000fe400000101d1 */
[----:B------:R-:W-:Y:S01]  /*38b0*/  FMUL.FTZ R190, R23, R190 ;  /* 0x000000be17be7220 */ /* 0x000fe20000410000 */
[----:B------:R-:W-:Y:S01]  /*38c0*/  FMUL.FTZ R20, R20, R177 ;  /* 0x000000b114147220 */ /* 0x000fe20000410000 */
[--C-:B------:R-:W-:Y:S01]  /*38d0*/  FADD.FTZ R177, R180, -R18.reuse ;  /* 0x80000012b4b17221 */ /* 0x100fe20000010000 */
[----:B------:R-:W2:Y:S01]  /*38e0*/  MUFU.EX2 R13, R13 ;  /* 0x0000000d000d7308 */ /* 0x000ea20000000800 */
[----:B------:R-:W-:Y:S01]  /*38f0*/  FADD.FTZ R18, R182, -R18 ;  /* 0x80000012b6127221 */ /* 0x000fe20000010000 */
[----:B---3--:R-:W-:Y:S01]  /*3900*/  FMUL.FTZ R220, R173, R220 ;  /* 0x000000dcaddc7220 */ /* 0x008fe20000410000 */
[----:B------:R-:W-:Y:S01]  /*3910*/  FMUL.FTZ R15, R15, R190 ;  /* 0x000000be0f0f7220 */ /* 0x000fe20000410000 */
[----:B------:R-:W-:Y:S01]  /*3920*/  FMUL.FTZ R176, R176, R191 ;  /* 0x000000bfb0b07220 */ /* 0x000fe20000410000 */
[----:B------:R-:W-:Y:S01]  /*3930*/  FMUL.FTZ R19, R175, R18 ;  /* 0x00000012af137220 */ /* 0x000fe20000410000 */
[----:B------:R-:W-:Y:S01]  /*3940*/  F2FP.F16.F32.PACK_AB R191, R196, R155 ;  /* 0x0000009bc4bf723e */ /* 0x000fe200000000ff */
[----:B------:R-:W-:Y:S01]  /*3950*/  IMAD R155, R4, 0x2000, R11 ;  /* 0x00002000049b7824 */ /* 0x000fe200078e020b */
[----:B------:R-:W3:Y:S01]  /*3960*/  MUFU.EX2 R14, R14 ;  /* 0x0000000e000e7308 */ /* 0x000ee20000000800 */
[----:B-1----:R-:W-:Y:S01]  /*3970*/  FMUL.FTZ R177, R174, R177 ;  /* 0x000000b1aeb17220 */ /* 0x002fe20000410000 */
[----:B------:R-:W-:Y:S01]  /*3980*/  FMUL.FTZ R21, R21, R220 ;  /* 0x000000dc15157220 */ /* 0x000fe20000410000 */
[----:B------:R-:W-:Y:S01]  /*3990*/  FMUL.FTZ R19, R216, R19 ;  /* 0x00000013d8137220 */ /* 0x000fe20000410000 */
[----:B------:R-:W-:Y:S01]  /*39a0*/  F2FP.F16.F32.PACK_AB R196, R176, R15 ;  /* 0x0000000fb0c4723e */ /* 0x000fe200000000ff */
[----:B------:R-:W-:Y:S01]  /*39b0*/  FMUL.FTZ R177, R212, R177 ;  /* 0x000000b1d4b17220 */ /* 0x000fe20000410000 */
[----:B------:R-:W-:Y:S01]  /*39c0*/  IMAD R15, R155, 0x2, R16 ;  /* 0x000000029b0f7824 */ /* 0x000fe200078e0210 */
[----:B------:R-:W-:Y:S01]  /*39d0*/  F2FP.F16.F32.PACK_AB R190, R197, R154 ;  /* 0x0000009ac5be723e */ /* 0x000fe200000000ff */
[----:B--2---:R-:W-:Y:S01]  /*39e0*/  FMUL.FTZ R179, R13, R178 ;  /* 0x000000b20db37220 */ /* 0x004fe20000410000 */
[----:B------:R-:W-:-:S02]  /*39f0*/  F2FP.F16.F32.PACK_AB R197, R21, R20 ;  /* 0x0000001415c5723e */ /* 0x000fc400000000ff */
        /* <DEDUP_REMOVED lines=11> */
[----:B------:R-:W-:-:S04]  /*3ab0*/  F2FP.F16.F32.PACK_AB R175, R14, R175 ;  /* 0x000000af0eaf723e */ /* 0x000fc800000000ff */
[----:B------:R-:W-:-:S05]  /*3ac0*/  F2FP.F16.F32.PACK_AB R199, R18, R19 ;  /* 0x0000001312c7723e */ /* 0x000fca00000000ff */
[----:B------:R1:W-:Y:S01]  /*3ad0*/  STSM.16.MT88.4 [R15+0x2a000], R196 ;  /* 0x02a000c40f007844 */ /* 0x0003e20000004200 */
[----:B------:R-:W-:-:S06]  /*3ae0*/  WARPGROUP.ARRIVE ;  /* 0x00000000000079c5 */ /* 0x000fcc0000000000 */
[----:B------:R-:W-:Y:S01]  /*3af0*/  HGMMA.64x128x16.F32 R88, R152, gdesc[UR4].tnspB, R88, gsb0 ;  /* 0x41e0000498587df0 */ /* 0x000fe20008000858 */
[----:B------:R-:W-:Y:S01]  /*3b00*/  UIADD3 UR6, UR4, 0x80, URZ ;  /* 0x0000008004067890 */ /* 0x000fe2000fffe03f */
[----:B------:R-:W-:Y:S01]  /*3b10*/  UMOV UR7, 0x40000040 ;  /* 0x4000004000077882 */ /* 0x000fe20000000000 */
[----:B-1----:R-:W-:-:S04]  /*3b20*/  SHF.R.U32.HI R15, RZ, 0x4, R229 ;  /* 0x00000004ff0f7819 */ /* 0x002fc800000116e5 */
[----:B------:R-:W-:-:S04]  /*3b30*/  LOP3.LUT R15, R15, 0x3fff, RZ, 0xc0, !PT ;  /* 0x00003fff0f0f7812 */ /* 0x000fc800078ec0ff */
[----:B------:R-:W-:-:S05]  /*3b40*/  LOP3.LUT R15, R15, 0x10000, RZ, 0xfc, !PT ;  /* 0x000100000f0f7812 */ /* 0x000fca00078efcff */
[----:B------:R-:W-:-:S05]  /*3b50*/  IMAD R15, R4, 0x400, R15 ;  /* 0x00000400040f7824 */ /* 0x000fca00078e020f */
[----:B------:R-:W-:Y:S01]  /*3b60*/  R2UR UR8, R15 ;  /* 0x000000000f0872ca */ /* 0x000fe200000e0000 */
[----:B------:R-:W-:Y:S02]  /*3b70*/  WARPGROUP.DEPBAR.LE gsb0, 0x0 ;  /* 0x00008000000079c5 */ /* 0x000fe40000010000 */
[----:B------:R-:W-:-:S06]  /*3b80*/  WARPGROUP.ARRIVE ;  /* 0x00000000000079c5 */ /* 0x000fcc0000000000 */
        /* <DEDUP_REMOVED lines=76> */
.L_x_495:
        /* <DEDUP_REMOVED lines=49> */
.L_x_496:
        /* <DEDUP_REMOVED lines=11> */
[----:B------:R-:W-:Y:S01]  /*4410*/  ULDC UR4, c[0x0][0x740] ;  /* 0x0001d00000047ab9 */ /* 0x000fe20000000800 */
[----:B------:R-:W-:Y:S01]  /*4420*/  PLOP3.LUT P0, PT, PT, PT, PT, 0x8, 0x0 ;  /* 0x000000000000781c */ /* 0x000fe20003f0e170 */
        /* <DEDUP_REMOVED lines=63> */
[----:B------:R-:W-:-:S07]  /*4820*/  FMUL.FTZ R87, R87, UR4 ;  /* 0x0000000457577c20 */ /* 0x000fce0008410000 */
.L_x_479:
[----:B------:R-:W-:Y:S05]  /*4830*/  @P0 BRA `(.L_x_498) ;  /* 0x0000001c00ac0947 */ /* 0x000fea0003800000 */
[----:B------:R-:W2:Y:S01]  /*4840*/  S2R R16, SR_TID.X ;  /* 0x0000000000107919 */ /* 0x000ea20000002100 */
[----:B------:R-:W4:Y:S01]  /*4850*/  S2UR UR5, SR_CgaCtaId ;  /* 0x00000000000579c3 */ /* 0x000f220000008800 */
[----:B------:R-:W-:Y:S01]  /*4860*/  UMOV UR4, 0x400 ;  /* 0x0000040000047882 */ /* 0x000fe20000000000 */
[----:B------:R-:W-:-:S06]  /*4870*/  F2FP.F16.F32.PACK_AB R88, R89, R88 ;  /* 0x000000585958723e */ /* 0x000fcc00000000ff */
[----:B------:R-:W-:Y:S01]  /*4880*/  BAR.SYNC.DEFER_BLOCKING 0x1, 0x100 ;  /* 0x0044000000007b1d */ /* 0x000fe20000010000 */
[----:B------:R-:W-:Y:S02]  /*4890*/  F2FP.F16.F32.PACK_AB R89, R91, R90 ;  /* 0x0000005a5b59723e */ /* 0x000fe400000000ff */
[----:B------:R-:W-:Y:S02]  /*48a0*/  F2FP.F16.F32.PACK_AB R96, R97, R96 ;  /* 0x000000606160723e */ /* 0x000fe400000000ff */
[----:B------:R-:W-:-:S03]  /*48b0*/  F2FP.F16.F32.PACK_AB R90, R93, R92 ;  /* 0x0000005c5d5a723e */ /* 0x000fc600000000ff */
[----:B------:R-:W3:Y:S01]  /*48c0*/  LDC.64 R26, c[0x0][0x870] ;  /* 0x00021c00ff1a7b82 */ /* 0x000ee20000000a00 */
[----:B------:R-:W-:Y:S02]  /*48d0*/  F2FP.F16.F32.PACK_AB R91, R95, R94 ;  /* 0x0000005e5f5b723e */ /* 0x000fe400000000ff */
[----:B------:R-:W-:Y:S02]  /*48e0*/  F2FP.F16.F32.PACK_AB R97, R99, R98 ;  /* 0x000000626361723e */ /* 0x000fe400000000ff */
[----:B------:R-:W-:Y:S02]  /*48f0*/  F2FP.F16.F32.PACK_AB R104, R105, R104 ;  /* 0x000000686968723e */ /* 0x000fe400000000ff */
[----:B------:R-:W-:Y:S01]  /*4900*/  F2FP.F16.F32.PACK_AB R98, R101, R100 ;  /* 0x000000646562723e */ /* 0x000fe200000000ff */
[----:B------:R-:W3:Y:S01]  /*4910*/  LDC.64 R38, c[0x0][0x850] ;  /* 0x00021400ff267b82 */ /* 0x000ee20000000a00 */
[----:B------:R-:W-:Y:S02]  /*4920*/  F2FP.F16.F32.PACK_AB R99, R103, R102 ;  /* 0x000000666763723e */ /* 0x000fe400000000ff */
[----:B------:R-:W-:-:S02]  /*4930*/  F2FP.F16.F32.PACK_AB R105, R107, R106 ;  /* 0x0000006a6b69723e */ /* 0x000fc400000000ff */
[----:B------:R-:W-:Y:S01]  /*4940*/  F2FP.F16.F32.PACK_AB R112, R113, R112 ;  /* 0x000000707170723e */ /* 0x000fe200000000ff */
[----:B----4-:R-:W-:Y:S01]  /*4950*/  ULEA UR4, UR5, UR4, 0x18 ;  /* 0x0000000405047291 */ /* 0x010fe2000f8ec03f */
[----:B------:R-:W-:Y:S02]  /*4960*/  F2FP.F16.F32.PACK_AB R106, R109, R108 ;  /* 0x0000006c6d6a723e */ /* 0x000fe400000000ff */
[----:B------:R-:W-:Y:S02]  /*4970*/  F2FP.F16.F32.PACK_AB R107, R111, R110 ;  /* 0x0000006e6f6b723e */ /* 0x000fe400000000ff */
[----:B------:R-:W-:Y:S02]  /*4980*/  F2FP.F16.F32.PACK_AB R113, R115, R114 ;  /* 0x000000727371723e */ /* 0x000fe400000000ff */
[----:B--2---:R-:W-:Y:S02]  /*4990*/  IADD3 R16, R16, -0x80, RZ ;  /* 0xffffff8010107810 */ /* 0x004fe40007ffe0ff */
[----:B------:R-:W-:-:S02]  /*49a0*/  F2FP.F16.F32.PACK_AB R120, R121, R120 ;  /* 0x000000787978723e */ /* 0x000fc400000000ff */
[----:B------:R-:W-:Y:S02]  /*49b0*/  SHF.R.S32.HI R15, RZ, 0x1f, R16 ;  /* 0x0000001fff0f7819 */ /* 0x000fe40000011410 */
[----:B------:R-:W-:Y:S02]  /*49c0*/  F2FP.F16.F32.PACK_AB R114, R117, R116 ;  /* 0x000000747572723e */ /* 0x000fe400000000ff */
[CC--:B------:R-:W-:Y:S02]  /*49d0*/  LEA.HI R0, R15.reuse, R16.reuse, RZ, 0x4 ;  /* 0x000000100f007211 */ /* 0x0c0fe400078f20ff */
[----:B------:R-:W-:Y:S02]  /*49e0*/  LEA.HI R19, R15, R16, RZ, 0x5 ;  /* 0x000000100f137211 */ /* 0x000fe400078f28ff */
[----:B-1----:R-:W-:Y:S02]  /*49f0*/  LOP3.LUT R3, R0, 0xfffffff0, RZ, 0xc0, !PT ;  /* 0xfffffff000037812 */ /* 0x002fe400078ec0ff */
[----:B------:R-:W-:Y:S01]  /*4a00*/  SHF.R.S32.HI R0, RZ, 0x4, R0 ;  /* 0x00000004ff007819 */ /* 0x000fe20000011400 */
[----:B------:R-:W-:Y:S01]  /*4a10*/  IMAD.SHL.U32 R19, R19, 0x20, RZ ;  /* 0x0000002013137824 */ /* 0x000fe200078e00ff */
[----:B------:R-:W-:Y:S01]  /*4a20*/  F2FP.F16.F32.PACK_AB R115, R119, R118 ;  /* 0x000000767773723e */ /* 0x000fe200000000ff */
[----:B---3--:R-:W-:Y:S01]  /*4a30*/  IMAD.IADD R2, R16, 0x1, -R3 ;  /* 0x0000000110027824 */ /* 0x008fe200078e0a03 */
[----:B------:R-:W-:Y:S01]  /*4a40*/  F2FP.F16.F32.PACK_AB R121, R123, R122 ;  /* 0x0000007a7b79723e */ /* 0x000fe200000000ff */
[----:B------:R-:W-:Y:S01]  /*4a50*/  IMAD.SHL.U32 R18, R0, 0x8, RZ ;  /* 0x0000000800127824 */ /* 0x000fe200078e00ff */
[----:B------:R-:W-:Y:S01]  /*4a60*/  LOP3.LUT R20, R19, 0x7ffffc00, RZ, 0xc0, !PT ;  /* 0x7ffffc0013147812 */ /* 0x000fe200078ec0ff */
[----:B------:R-:W-:Y:S01]  /*4a70*/  IMAD.MOV.U32 R19, RZ, RZ, 0x40 ;  /* 0x00000040ff137424 */ /* 0x000fe200078e00ff */
[----:B------:R-:W-:-:S02]  /*4a80*/  SHF.R.S32.HI R3, RZ, 0x1f, R2 ;  /* 0x0000001fff037819 */ /* 0x000fc40000011402 */
[----:B------:R-:W-:Y:S02]  /*4a90*/  F2FP.F16.F32.PACK_AB R128, R129, R128 ;  /* 0x000000808180723e */ /* 0x000fe400000000ff */
[----:B------:R-:W-:Y:S02]  /*4aa0*/  LEA.HI R13, R3, R2, RZ, 0x3 ;  /* 0x00000002030d7211 */ /* 0x000fe400078f18ff */
[----:B------:R-:W-:Y:S02]  /*4ab0*/  F2FP.F16.F32.PACK_AB R122, R125, R124 ;  /* 0x0000007c7d7a723e */ /* 0x000fe400000000ff */
[----:B------:R-:W-:Y:S02]  /*4ac0*/  LOP3.LUT R3, R13, 0xfffffff8, RZ, 0xc0, !PT ;  /* 0xfffffff80d037812 */ /* 0x000fe400078ec0ff */
[----:B------:R-:W-:Y:S02]  /*4ad0*/  SHF.R.S32.HI R13, RZ, 0x3, R13 ;  /* 0x00000003ff0d7819 */ /* 0x000fe4000001140d */
[----:B------:R-:W-:Y:S01]  /*4ae0*/  F2FP.F16.F32.PACK_AB R123, R127, R126 ;  /* 0x0000007e7f7b723e */ /* 0x000fe200000000ff */
[----:B------:R-:W-:Y:S01]  /*4af0*/  IMAD.IADD R3, R2, 0x1, -R3 ;  /* 0x0000000102037824 */ /* 0x000fe200078e0a03 */
[----:B------:R-:W-:Y:S01]  /*4b00*/  F2FP.F16.F32.PACK_AB R129, R131, R130 ;  /* 0x000000828381723e */ /* 0x000fe200000000ff */
[----:B------:R-:W-:Y:S01]  /*4b10*/  IMAD R20, R13, 0x200, R20 ;  /* 0x000002000d147824 */ /* 0x000fe200078e0214 */
[----:B------:R-:W-:Y:S01]  /*4b20*/  F2FP.F16.F32.PACK_AB R136, R137, R136 ;  /* 0x000000888988723e */ /* 0x000fe200000000ff */
[C---:B------:R-:W-:Y:S01]  /*4b30*/  IMAD.SHL.U32 R17, R3.reuse, 0x40, RZ ;  /* 0x0000004003117824 */ /* 0x040fe200078e00ff */
[----:B------:R-:W-:-:S02]  /*4b40*/  R2P PR, R3, 0x6 ;  /* 0x0000000603007804 */ /* 0x000fc40000000000 */
[----:B------:R-:W-:Y:S02]  /*4b50*/  F2FP.F16.F32.PACK_AB R130, R133, R132 ;  /* 0x000000848582723e */ /* 0x000fe400000000ff */
[----:B------:R-:W-:Y:S02]  /*4b60*/  LOP3.LUT R17, R17, 0x1c0, RZ, 0xc0, !PT ;  /* 0x000001c011117812 */ /* 0x000fe400078ec0ff */
[----:B------:R-:W-:Y:S02]  /*4b70*/  SEL R19, R19, 0xffffffc0, !P2 ;  /* 0xffffffc013137807 */ /* 0x000fe40005000000 */
[----:B------:R-:W-:Y:S02]  /*4b80*/  LOP3.LUT R18, R17, 0x8, R18, 0xf8, !PT ;  /* 0x0000000811127812 */ /* 0x000fe400078ef812 */
[----:B------:R-:W-:Y:S02]  /*4b90*/  SHF.R.U32.HI R17, RZ, 0x3, R17 ;  /* 0x00000003ff117819 */ /* 0x000fe40000011611 */
[----:B------:R-:W-:-:S02]  /*4ba0*/  F2FP.F16.F32.PACK_AB R131, R135, R134 ;  /* 0x000000868783723e */ /* 0x000fc400000000ff */
[----:B------:R-:W-:Y:S01]  /*4bb0*/  LOP3.LUT R17, R18, R17, RZ, 0x3c, !PT ;  /* 0x0000001112117212 */ /* 0x000fe200078e3cff */
[----:B------:R-:W-:Y:S01]  /*4bc0*/  IMAD.MOV.U32 R18, RZ, RZ, 0x20 ;  /* 0x00000020ff127424 */ /* 0x000fe200078e00ff */
[----:B------:R-:W-:Y:S02]  /*4bd0*/  F2FP.F16.F32.PACK_AB R137, R139, R138 ;  /* 0x0000008a8b89723e */ /* 0x000fe400000000ff */
[----:B------:R-:W-:Y:S01]  /*4be0*/  F2FP.F16.F32.PACK_AB R144, R145, R144 ;  /* 0x000000909190723e */ /* 0x000fe200000000ff */
[----:B------:R-:W-:Y:S01]  /*4bf0*/  IMAD.IADD R17, R17, 0x1, R20 ;  /* 0x0000000111117824 */ /* 0x000fe200078e0214 */
[----:B------:R-:W-:Y:S02]  /*4c00*/  SEL R18, R18, 0xffffffe0, !P1 ;  /* 0xffffffe012127807 */ /* 0x000fe40004800000 */
[----:B------:R-:W-:Y:S02]  /*4c10*/  F2FP.F16.F32.PACK_AB R138, R141, R140 ;  /* 0x0000008c8d8a723e */ /* 0x000fe400000000ff */
[----:B------:R-:W-:-:S02]  /*4c20*/  LEA R17, R17, UR4, 0x1 ;  /* 0x0000000411117c11 */ /* 0x000fc4000f8e08ff */
[----:B------:R-:W-:Y:S02]  /*4c30*/  F2FP.F16.F32.PACK_AB R139, R143, R142 ;  /* 0x0000008e8f8b723e */ /* 0x000fe400000000ff */
[--C-:B------:R-:W-:Y:S01]  /*4c40*/  IADD3 R20, R18, 0x8000, R17.reuse ;  /* 0x0000800012147810 */ /* 0x100fe20007ffe011 */
[----:B------:R-:W-:Y:S01]  /*4c50*/  STSM.16.M88.4 [R17+0x8000], R88 ;  /* 0x0080005811007844 */ /* 0x000fe20000000200 */
[----:B------:R-:W-:Y:S02]  /*4c60*/  IADD3 R21, R19, 0x8000, R17 ;  /* 0x0000800013157810 */ /* 0x000fe40007ffe011 */
[----:B------:R-:W-:Y:S01]  /*4c70*/  F2FP.F16.F32.PACK_AB R145, R147, R146 ;  /* 0x000000929391723e */ /* 0x000fe200000000ff */
[----:B------:R-:W-:Y:S01]  /*4c80*/  IMAD.IADD R22, R20, 0x1, R19 ;  /* 0x0000000114167824 */ /* 0x000fe200078e0213 */
[----:B------:R-:W-:Y:S01]  /*4c90*/  STSM.16.M88.4 [R20], R96 ;  /* 0x0000006014007844 */ /* 0x000fe20000000200 */
[----:B------:R-:W-:Y:S01]  /*4ca0*/  F2FP.F16.F32.PACK_AB R146, R149, R148 ;  /* 0x000000949592723e */ /* 0x000fe200000000ff */
[----:B------:R-:W1:Y:S01]  /*4cb0*/  LDC.64 R18, c[0x0][0x870] ;  /* 0x00021c00ff127b82 */ /* 0x000e620000000a00 */
[----:B------:R-:W-:Y:S01]  /*4cc0*/  F2FP.F16.F32.PACK_AB R147, R151, R150 ;  /* 0x000000969793723e */ /* 0x000fe200000000ff */
[----:B------:R-:W-:Y:S01]  /*4cd0*/  STSM.16.M88.4 [R21], R104 ;  /* 0x0000006815007844 */ /* 0x000fe20000000200 */
[----:B------:R-:W-:-:S02]  /*4ce0*/  F2FP.F16.F32.PACK_AB R4, R25, R4 ;  /* 0x000000041904723e */ /* 0x000fc400000000ff */
[----:B------:R-:W-:Y:S01]  /*4cf0*/  F2FP.F16.F32.PACK_AB R5, R8, R5 ;  /* 0x000000050805723e */ /* 0x000fe200000000ff */
[----:B------:R-:W-:Y:S01]  /*4d00*/  STSM.16.M88.4 [R22], R112 ;  /* 0x0000007016007844 */ /* 0x000fe20000000200 */
[----:B------:R-:W-:Y:S02]  /*4d10*/  F2FP.F16.F32.PACK_AB R6, R29, R6 ;  /* 0x000000061d06723e */ /* 0x000fe400000000ff */
[----:B------:R-:W-:Y:S01]  /*4d20*/  F2FP.F16.F32.PACK_AB R7, R10, R7 ;  /* 0x000000070a07723e */ /* 0x000fe200000000ff */
[----:B------:R-:W-:Y:S01]  /*4d30*/  STSM.16.M88.4 [R17+0xc000], R120 ;  /* 0x00c0007811007844 */ /* 0x000fe20000000200 */
[----:B------:R-:W-:Y:S02]  /*4d40*/  F2FP.F16.F32.PACK_AB R40, R41, R40 ;  /* 0x000000282928723e */ /* 0x000fe400000000ff */
[----:B------:R-:W-:Y:S01]  /*4d50*/  F2FP.F16.F32.PACK_AB R8, R33, R32 ;  /* 0x000000202108723e */ /* 0x000fe200000000ff */
[----:B------:R-:W-:Y:S01]  /*4d60*/  STSM.16.M88.4 [R20+0x4000], R128 ;  /* 0x0040008014007844 */ /* 0x000fe20000000200 */
[----:B------:R-:W-:-:S02]  /*4d70*/  F2FP.F16.F32.PACK_AB R9, R12, R9 ;  /* 0x000000090c09723e */ /* 0x000fc400000000ff */
[----:B------:R-:W-:Y:S01]  /*4d80*/  F2FP.F16.F32.PACK_AB R10, R37, R36 ;  /* 0x00000024250a723e */ /* 0x000fe200000000ff */
[----:B------:R-:W-:Y:S01]  /*4d90*/  STSM.16.M88.4 [R21+0x4000], R136 ;  /* 0x0040008815007844 */ /* 0x000fe20000000200 */
[----:B------:R-:W-:Y:S02]  /*4da0*/  F2FP.F16.F32.PACK_AB R11, R14, R11 ;  /* 0x0000000b0e0b723e */ /* 0x000fe400000000ff */
[----:B------:R-:W-:Y:S01]  /*4db0*/  F2FP.F16.F32.PACK_AB R41, R43, R42 ;  /* 0x0000002a2b29723e */ /* 0x000fe200000000ff */
[----:B------:R-:W-:Y:S01]  /*4dc0*/  STSM.16.M88.4 [R22+0x4000], R144 ;  /* 0x0040009016007844 */ /* 0x000fe20000000200 */
[----:B------:R-:W-:Y:S01]  /*4dd0*/  F2FP.F16.F32.PACK_AB R48, R49, R48 ;  /* 0x000000303130723e */ /* 0x000fe200000000ff */
[----:B-1----:R-:W-:Y:S01]  /*4de0*/  IMAD.WIDE R18, R228, 0x4, R18 ;  /* 0x00000004e4127825 */ /* 0x002fe200078e0212 */
[----:B------:R-:W-:Y:S01]  /*4df0*/  F2FP.F16.F32.PACK_AB R42, R45, R44 ;  /* 0x0000002c2d2a723e */ /* 0x000fe200000000ff */
[----:B------:R1:W-:Y:S01]  /*4e00*/  STSM.16.M88.4 [R17], R4 ;  /* 0x0000000411007844 */ /* 0x0003e20000000200 */
        /* <DEDUP_REMOVED lines=8> */
[----:B------:R-:W-:Y:S01]  /*4e90*/  F2FP.F16.F32.PACK_AB R64, R65, R64 ;  /* 0x000000404140723e */ /* 0x000fe200000000ff */
[----:B------:R4:W-:Y:S01]  /*4ea0*/  STSM.16.M88.4 [R22+-0x8000], R48 ;  /* 0xff80003016007844 */ /* 0x0009e20000000200 */
[----:B------:R-:W-:Y:S01]  /*4eb0*/  F2FP.F16.F32.PACK_AB R58, R61, R60 ;  /* 0x0000003c3d3a723e */ /* 0x000fe200000000ff */
[----:B-1----:R-:W1:Y:S01]  /*4ec0*/  LDC.64 R4, c[0x0][0x878] ;  /* 0x00021e00ff047b82 */ /* 0x002e620000000a00 */
[----:B------:R-:W-:-:S02]  /*4ed0*/  F2FP.F16.F32.PACK_AB R59, R63, R62 ;  /* 0x0000003e3f3b723e */ /* 0x000fc400000000ff */
[----:B------:R-:W-:Y:S02]  /*4ee0*/  F2FP.F16.F32.PACK_AB R65, R67, R66 ;  /* 0x000000424341723e */ /* 0x000fe400000000ff */
        /* <DEDUP_REMOVED lines=13> */
[----:B------:R-:W-:-:S03]  /*4fc0*/  ISETP.NE.U32.AND P3, PT, R26, RZ, PT ;  /* 0x000000ff1a00720c */ /* 0x000fc60003f65070 */
[----:B------:R4:W-:Y:S01]  /*4fd0*/  STSM.16.M88.4 [R22+-0x4000], R80 ;  /* 0xffc0005016007844 */ /* 0x0009e20000000200 */
[----:B------:R-:W-:Y:S01]  /*4fe0*/  ISETP.NE.AND.EX P3, PT, R27, RZ, PT, P3 ;  /* 0x000000ff1b00720c */ /* 0x000fe20003f65330 */
[----:B------:R-:W-:-:S12]  /*4ff0*/  BAR.SYNC.DEFER_BLOCKING 0x1, 0x100 ;  /* 0x0044000000007b1d */ /* 0x000fd80000010000 */
[----:B------:R-:W4:Y:S01]  /*5000*/  @P3 LDG.E R7, desc[UR38][R18.64] ;  /* 0x0000002612073981 */ /* 0x000f22000c1e1900 */
[----:B-1----:R-:W-:Y:S01]  /*5010*/  ISETP.NE.U32.AND P0, PT, R4, RZ, PT ;  /* 0x000000ff0400720c */ /* 0x002fe20003f05070 */
[----:B------:R-:W-:Y:S01]  /*5020*/  ULDC UR5, c[0x0][0x808] ;  /* 0x0002020000057ab9 */ /* 0x000fe20000000800 */
[----:B--2---:R-:W-:Y:S01]  /*5030*/  LEA.HI R9, R15, R16, RZ, 0x7 ;  /* 0x000000100f097211 */ /* 0x004fe200078f38ff */
[----:B---3--:R-:W1:Y:S01]  /*5040*/  S2R R43, SR_CTAID.X ;  /* 0x00000000002b7919 */ /* 0x008e620000002500 */
[----:B------:R-:W-:Y:S01]  /*5050*/  ISETP.NE.AND.EX P0, PT, R5, RZ, PT, P0 ;  /* 0x000000ff0500720c */ /* 0x000fe20003f05300 */
[----:B------:R-:W-:Y:S02]  /*5060*/  IMAD.SHL.U32 R8, R0, 0x40, RZ ;  /* 0x0000004000087824 */ /* 0x000fe400078e00ff */
[----:B------:R-:W-:Y:S02]  /*5070*/  IMAD.SHL.U32 R3, R3, 0x8, RZ ;  /* 0x0000000803037824 */ /* 0x000fe400078e00ff */
[----:B------:R-:W-:-:S08]  /*5080*/  IMAD.U32 R6, RZ, RZ, UR5 ;  /* 0x00000005ff067e24 */ /* 0x000fd0000f8e00ff */
[----:B------:R-:W2:Y:S01]  /*5090*/  @P0 LDC.64 R4, c[0x0][0x878] ;  /* 0x00021e00ff040b82 */ /* 0x000ea20000000a00 */
[----:B------:R-:W-:Y:S01]  /*50a0*/  IMAD.SHL.U32 R9, R9, 0x4, RZ ;  /* 0x0000000409097824 */ /* 0x000fe200078e00ff */
[----:B------:R-:W-:-:S04]  /*50b0*/  LOP3.LUT R8, R8, 0x1c0, RZ, 0xc0, !PT ;  /* 0x000001c008087812 */ /* 0x000fc800078ec0ff */
[----:B------:R-:W-:Y:S02]  /*50c0*/  LOP3.LUT R3, R8, 0x38, R3, 0xf8, !PT ;  /* 0x0000003808037812 */ /* 0x000fe400078ef803 */
[----:B------:R-:W-:Y:S02]  /*50d0*/  LOP3.LUT R10, R9, 0x7ffffe00, RZ, 0xc0, !PT ;  /* 0x7ffffe00090a7812 */ /* 0x000fe400078ec0ff */
[----:B------:R-:W-:Y:S01]  /*50e0*/  SHF.R.U32.HI R8, RZ, 0x3, R8 ;  /* 0x00000003ff087819 */ /* 0x000fe20000011608 */
[----:B------:R-:W3:Y:S02]  /*50f0*/  S2UR UR5, SR_CTAID.Y ;  /* 0x00000000000579c3 */ /* 0x000ee40000002600 */
[----:B------:R-:W-:Y:S01]  /*5100*/  IMAD R10, R13, 0x2000, R10 ;  /* 0x000020000d0a7824 */ /* 0x000fe200078e020a */
[----:B------:R-:W-:Y:S02]  /*5110*/  LOP3.LUT R3, R3, R8, RZ, 0x3c, !PT ;  /* 0x0000000803037212 */ /* 0x000fe400078e3cff */
[----:B------:R-:W-:Y:S01]  /*5120*/  CS2R R28, SRZ ;  /* 0x00000000001c7805 */ /* 0x000fe2000001ff00 */
[----:B--2---:R-:W-:-:S04]  /*5130*/  @P0 IMAD.WIDE R4, R228, 0x4, R4 ;  /* 0x00000004e4040825 */ /* 0x004fc800078e0204 */
[----:B------:R-:W-:Y:S01]  /*5140*/  IMAD.IADD R3, R10, 0x1, R3 ;  /* 0x000000010a037824 */ /* 0x000fe200078e0203 */
[----:B------:R4:W5:Y:S02]  /*5150*/  @P0 LDG.E R6, desc[UR38][R4.64] ;  /* 0x0000002604060981 */ /* 0x000964000c1e1900 */
[----:B----4-:R-:W-:Y:S01]  /*5160*/  @P3 SHF.R.S32.HI R4, RZ, 0x1f, R7 ;  /* 0x0000001fff043819 */ /* 0x010fe20000011407 */
[----:B-1-3--:R-:W-:Y:S06]  /*5170*/  @P0 BRA `(.L_x_499) ;  /* 0x0000000000100947 */ /* 0x00afec0003800000 */
[----:B------:R-:W-:Y:S05]  /*5180*/  @!P3 BRA `(.L_x_499) ;  /* 0x00000000000cb947 */ /* 0x000fea0003800000 */
[----:B------:R-:W2:Y:S04]  /*5190*/  LDG.E R5, desc[UR38][R18.64] ;  /* 0x0000002612057981 */ /* 0x000ea8000c1e1900 */
[----:B-----5:R-:W2:Y:S02]  /*51a0*/  LDG.E R6, desc[UR38][R18.64+0x4] ;  /* 0x0000042612067981 */ /* 0x020ea4000c1e1900 */
[----:B--2---:R-:W-:-:S07]  /*51b0*/  IMAD.IADD R6, R6, 0x1, -R5 ;  /* 0x0000000106067824 */ /* 0x004fce00078e0a05 */
.L_x_499:
[----:B-----5:R-:W-:Y:S01]  /*51c0*/  IMAD R6, R43, -0x80, R6 ;  /* 0xffffff802b067824 */ /* 0x020fe200078e0206 */
[----:B------:R-:W-:Y:S01]  /*51d0*/  LEA R46, R3, UR4, 0x1 ;  /* 0x00000004032e7c11 */ /* 0x000fe2000f8e08ff */
[----:B------:R-:W-:Y:S01]  /*51e0*/  @P3 IMAD.MOV.U32 R28, RZ, RZ, R7 ;  /* 0x000000ffff1c3224 */ /* 0x000fe200078e0007 */
[----:B------:R-:W-:Y:S01]  /*51f0*/  USHF.R.S32.HI UR4, URZ, 0x1f, UR5 ;  /* 0x0000001f3f047899 */ /* 0x000fe20008011405 */
[----:B------:R-:W-:Y:S01]  /*5200*/  @P3 IMAD.MOV.U32 R29, RZ, RZ, R4 ;  /* 0x000000ffff1d3224 */ /* 0x000fe200078e0004 */
[----:B------:R-:W-:Y:S01]  /*5210*/  VIMNMX R51, R6, 0x80, PT ;  /* 0x0000008006337848 */ /* 0x000fe20003fe0100 */
[----:B------:R1:W2:Y:S01]  /*5220*/  LDS.128 R32, [R46+0x8800] ;  /* 0x008800002e207984 */ /* 0x0002a20000000c00 */
[C---:B------:R-:W-:Y:S01]  /*5230*/  VIADD R3, R0.reuse, 0x10 ;  /* 0x0000001000037836 */ /* 0x040fe20000000000 */
[----:B------:R-:W-:Y:S01]  /*5240*/  IADD3 R30, P0, R0, R28, RZ ;  /* 0x0000001c001e7210 */ /* 0x000fe20007f1e0ff */
[----:B------:R-:W-:Y:S01]  /*5250*/  IMAD.SHL.U32 R28, R2, 0x8, RZ ;  /* 0x00000008021c7824 */ /* 0x000fe200078e00ff */
[----:B------:R1:W3:Y:S01]  /*5260*/  LDS.128 R24, [R46+0x1000] ;  /* 0x001000002e187984 */ /* 0x0002e20000000c00 */
[----:B------:R-:W4:Y:S01]  /*5270*/  LDC.64 R48, c[0x0][0x820] ;  /* 0x00020800ff307b82 */ /* 0x000f220000000a00 */
[-C--:B------:R-:W-:Y:S01]  /*5280*/  ISETP.GE.AND P6, PT, R3, R51.reuse, PT ;  /* 0x000000330300720c */ /* 0x080fe20003fc6270 */
[----:B------:R-:W-:Y:S01]  /*5290*/  IMAD R36, R38, UR4, RZ ;  /* 0x0000000426247c24 */ /* 0x000fe2000f8e02ff */
[----:B------:R1:W1:Y:S01]  /*52a0*/  LDS.128 R20, [R46+0x1800] ;  /* 0x001800002e147984 */ /* 0x0002620000000c00 */
[C---:B------:R-:W-:Y:S01]  /*52b0*/  ISETP.GE.AND P2, PT, R0.reuse, R51, PT ;  /* 0x000000330000720c */ /* 0x040fe20003f46270 */
[C---:B------:R-:W-:Y:S01]  /*52c0*/  VIADD R2, R0.reuse, 0x20 ;  /* 0x0000002000027836 */ /* 0x040fe20000000000 */
[C---:B------:R-:W-:Y:S01]  /*52d0*/  LEA.HI.X.SX32 R31, R0.reuse, R29, 0x1, P0 ;  /* 0x0000001d001f7211 */ /* 0x040fe200000f0eff */
[----:B------:R1:W1:Y:S01]  /*52e0*/  LDS.128 R16, [R46+0x2000] ;  /* 0x002000002e107984 */ /* 0x0002620000000c00 */
[----:B------:R-:W-:Y:S01]  /*52f0*/  VIADD R3, R0, 0x30 ;  /* 0x0000003000037836 */ /* 0x000fe20000000000 */
[----:B------:R-:W-:Y:S01]  /*5300*/  SHF.R.S32.HI R29, RZ, 0x1f, R28 ;  /* 0x0000001fff1d7819 */ /* 0x000fe2000001141c */
[----:B------:R-:W-:Y:S01]  /*5310*/  ULDC UR8, c[0x0][0x83c] ;  /* 0x00020f0000087ab9 */ /* 0x000fe20000000800 */
[----:B------:R1:W1:Y:S01]  /*5320*/  LDS.128 R12, [R46+0x2800] ;  /* 0x002800002e0c7984 */ /* 0x0002620000000c00 */
[----:B------:R-:W-:Y:S01]  /*5330*/  SHF.R.S32.HI R37, RZ, 0x1f, R228 ;  /* 0x0000001fff257819 */ /* 0x000fe200000114e4 */
[----:B------:R-:W-:Y:S01]  /*5340*/  IMAD R39, R39, UR5, R36 ;  /* 0x0000000527277c24 */ /* 0x000fe2000f8e0224 */
[----:B------:R-:W-:Y:S01]  /*5350*/  ISETP.GE.OR P4, PT, R28, UR8, P2 ;  /* 0x000000081c007c0c */ /* 0x000fe20009786670 */
[----:B------:R1:W1:Y:S01]  /*5360*/  LDS.128 R8, [R46+0x3000] ;  /* 0x003000002e087984 */ /* 0x0002620000000c00 */
[----:B------:R-:W-:Y:S01]  /*5370*/  VIADD R36, R0, 0x40 ;  /* 0x0000004000247836 */ /* 0x000fe20000000000 */
[-C--:B------:R-:W-:Y:S01]  /*5380*/  ISETP.GE.AND P0, PT, R2, R51.reuse, PT ;  /* 0x000000330200720c */ /* 0x080fe20003f06270 */
[----:B------:R-:W-:Y:S01]  /*5390*/  ULDC.64 UR6, c[0x0][0x858] ;  /* 0x0002160000067ab9 */ /* 0x000fe20000000a00 */
[----:B------:R1:W1:Y:S01]  /*53a0*/  LDS.128 R4, [R46+0x3800] ;  /* 0x003800002e047984 */ /* 0x0002620000000c00 */
[-C--:B------:R-:W-:Y:S01]  /*53b0*/  ISETP.GE.AND P5, PT, R3, R51.reuse, PT ;  /* 0x000000330300720c */ /* 0x080fe20003fa6270 */
[----:B------:R-:W-:Y:S01]  /*53c0*/  IMAD.WIDE.U32 R2, R38, UR5, R28 ;  /* 0x0000000526027c25 */ /* 0x000fe2000f8e001c */
[----:B------:R-:W-:Y:S01]  /*53d0*/  SEL R50, R37, RZ, !P3 ;  /* 0x000000ff25327207 */ /* 0x000fe20005800000 */
[----:B------:R-:W-:Y:S01]  /*53e0*/  BSSY B0, `(.L_x_500) ;  /* 0x0000018000007945 */ /* 0x000fe20003800000 */
[----:B------:R-:W-:Y:S01]  /*53f0*/  ISETP.GE.AND P1, PT, R36, R51, PT ;  /* 0x000000332400720c */ /* 0x000fe20003f26270 */
[----:B------:R-:W-:Y:S01]  /*5400*/  IMAD.IADD R3, R3, 0x1, R39 ;  /* 0x0000000103037824 */ /* 0x000fe200078e0227 */
[----:B------:R-:W-:Y:S01]  /*5410*/  SEL R47, R228, RZ, !P3 ;  /* 0x000000ffe42f7207 */ /* 0x000fe20005800000 */
[----:B------:R-:W-:Y:S01]  /*5420*/  IMAD R36, R50, UR6, RZ ;  /* 0x0000000632247c24 */ /* 0x000fe2000f8e02ff */
[----:B------:R-:W-:-:S02]  /*5430*/  P2R R52, PR, RZ, 0x40 ;  /* 0x00000040ff347803 */ /* 0x000fc40000000000 */
[----:B------:R-:W-:Y:S01]  /*5440*/  P2R R53, PR, RZ, 0x20 ;  /* 0x00000020ff357803 */ /* 0x000fe20000000000 */
[C---:B------:R-:W-:Y:S01]  /*5450*/  IMAD R41, R47.reuse, UR7, R36 ;  /* 0x000000072f297c24 */ /* 0x040fe2000f8e0224 */
[----:B------:R-:W-:Y:S01]  /*5460*/  ISETP.GE.OR P3, PT, R28, UR8, P6 ;  /* 0x000000081c007c0c */ /* 0x000fe2000b766670 */
[----:B------:R-:W-:-:S04]  /*5470*/  IMAD.WIDE.U32 R44, R47, UR6, R2 ;  /* 0x000000062f2c7c25 */ /* 0x000fc8000f8e0002 */
[----:B------:R-:W-:-:S04]  /*5480*/  IMAD.WIDE R2, R43, 0x80, R30 ;  /* 0x000000802b027825 */ /* 0x000fc800078e021e */
[----:B------:R-:W-:Y:S01]  /*5490*/  IMAD.IADD R41, R45, 0x1, R41 ;  /* 0x000000012d297824 */ /* 0x000fe200078e0229 */
[----:B--23--:R-:W-:Y:S06]  /*54a0*/  @P4 BRA `(.L_x_501) ;  /* 0x00000000002c4947 */ /* 0x00cfec0003800000 */
[----:B------:R-:W2:Y:S01]  /*54b0*/  LDS.128 R36, [R46+0x8000] ;  /* 0x008000002e247984 */ /* 0x000ea20000000c00 */
[----:B------:R-:W-:Y:S01]  /*54c0*/  ULDC.64 UR6, c[0x0][0x848] ;  /* 0x0002120000067ab9 */ /* 0x000fe20000000a00 */
[----:B------:R-:W-:Y:S02]  /*54d0*/  IMAD.MOV.U32 R40, RZ, RZ, R44 ;  /* 0x000000ffff287224 */ /* 0x000fe400078e002c */
[----:B------:R-:W-:Y:S02]  /*54e0*/  IMAD R43, R3, UR6, RZ ;  /* 0x00000006032b7c24 */ /* 0x000fe4000f8e02ff */
[----:B------:R-:W-:-:S04]  /*54f0*/  IMAD.WIDE.U32 R30, R2, UR6, R40 ;  /* 0x00000006021e7c25 */ /* 0x000fc8000f8e0028 */
[----:B------:R-:W-:Y:S01]  /*5500*/  IMAD R43, R2, UR7, R43 ;  /* 0x00000007022b7c24 */ /* 0x000fe2000f8e022b */
[----:B------:R-:W-:Y:S02]  /*5510*/  ULDC.64 UR6, c[0x0][0x830] ;  /* 0x00020c0000067ab9 */ /* 0x000fe40000000a00 */
[----:B------:R-:W-:Y:S01]  /*5520*/  LEA R42, P4, R30, UR6, 0x1 ;  /* 0x000000061e2a7c11 */ /* 0x000fe2000f8808ff */
[----:B------:R-:W-:-:S05]  /*5530*/  IMAD.IADD R31, R31, 0x1, R43 ;  /* 0x000000011f1f7824 */ /* 0x000fca00078e022b */
[----:B------:R-:W-:-:S05]  /*5540*/  LEA.HI.X R43, R30, UR7, R31, 0x1, P4 ;  /* 0x000000071e2b7c11 */ /* 0x000fca000a0f0c1f */
[----:B--2---:R2:W-:Y:S02]  /*5550*/  STG.E.128 desc[UR38][R42.64], R36 ;  /* 0x000000242a007986 */ /* 0x0045e4000c101d26 */
.L_x_501:
[----:B------:R-:W-:Y:S05]  /*5560*/  BSYNC B0 ;  /* 0x0000000000007941 */ /* 0x000fea0003800000 */
.L_x_500:
[----:B------:R-:W-:Y:S04]  /*5570*/  BSSY B0, `(.L_x_502) ;  /* 0x000000f000007945 */ /* 0x000fe80003800000 */
[----:B------:R-:W-:Y:S05]  /*5580*/  @P3 BRA `(.L_x_503) ;  /* 0x0000000000343947 */ /* 0x000fea0003800000 */
[----:B--2---:R-:W-:Y:S01]  /*5590*/  IADD3 R37, P3, R2, 0x10, RZ ;  /* 0x0000001002257810 */ /* 0x004fe20007f7e0ff */
[----:B------:R-:W-:Y:S01]  /*55a0*/  ULDC.64 UR6, c[0x0][0x848] ;  /* 0x0002120000067ab9 */ /* 0x000fe20000000a00 */
[----:B------:R-:W-:-:S03]  /*55b0*/  IMAD.MOV.U32 R31, RZ, RZ, R41 ;  /* 0x000000ffff1f7224 */ /* 0x000fc600078e0029 */
[----:B------:R-:W-:-:S04]  /*55c0*/  IMAD.X R30, RZ, RZ, R3, P3 ;  /* 0x000000ffff1e7224 */ /* 0x000fc800018e0603 */
[----:B------:R-:W-:Y:S02]  /*55d0*/  IMAD R36, R30, UR6, RZ ;  /* 0x000000061e247c24 */ /* 0x000fe4000f8e02ff */
[----:B------:R-:W-:-:S04]  /*55e0*/  IMAD.MOV.U32 R30, RZ, RZ, R44 ;  /* 0x000000ffff1e7224 */ /* 0x000fc800078e002c */
[----:B------:R-:W-:-:S04]  /*55f0*/  IMAD.WIDE.U32 R30, R37, UR6, R30 ;  /* 0x00000006251e7c25 */ /* 0x000fc8000f8e001e */
[----:B------:R-:W-:Y:S01]  /*5600*/  IMAD R37, R37, UR7, R36 ;  /* 0x0000000725257c24 */ /* 0x000fe2000f8e0224 */
[----:B------:R-:W-:Y:S02]  /*5610*/  ULDC.64 UR6, c[0x0][0x830] ;  /* 0x00020c0000067ab9 */ /* 0x000fe40000000a00 */
[----:B------:R-:W-:Y:S01]  /*5620*/  LEA R36, P3, R30, UR6, 0x1 ;  /* 0x000000061e247c11 */ /* 0x000fe2000f8608ff */
[----:B------:R-:W-:-:S05]  /*5630*/  IMAD.IADD R31, R31, 0x1, R37 ;  /* 0x000000011f1f7824 */ /* 0x000fca00078e0225 */
[----:B------:R-:W-:-:S05]  /*5640*/  LEA.HI.X R37, R30, UR7, R31, 0x1, P3 ;  /* 0x000000071e257c11 */ /* 0x000fca00098f0c1f */
[----:B------:R3:W-:Y:S02]  /*5650*/  STG.E.128 desc[UR38][R36.64], R32 ;  /* 0x0000002024007986 */ /* 0x0007e4000c101d26 */
.L_x_503:
[----:B------:R-:W-:Y:S05]  /*5660*/  BSYNC B0 ;  /* 0x0000000000007941 */ /* 0x000fea0003800000 */
.L_x_502:
[----:B---3--:R3:W1:Y:S01]  /*5670*/  LDS.128 R32, [R46+0x9000] ;  /* 0x009000002e207984 */ /* 0x0086620000000c00 */
[C---:B------:R-:W-:Y:S01]  /*5680*/  ISETP.GE.OR P4, PT, R28.reuse, UR8, P0 ;  /* 0x000000081c007c0c */ /* 0x040fe20008786670 */
[----:B------:R-:W-:Y:S01]  /*5690*/  BSSY B0, `(.L_x_504) ;  /* 0x0000010000007945 */ /* 0x000fe20003800000 */
[----:B------:R-:W-:-:S11]  /*56a0*/  ISETP.GE.OR P3, PT, R28, UR8, P5 ;  /* 0x000000081c007c0c */ /* 0x000fd6000af66670 */
[----:B---3--:R-:W-:Y:S05]  /*56b0*/  @P4 BRA `(.L_x_505) ;  /* 0x0000000000344947 */ /* 0x008fea0003800000 */
        /* <DEDUP_REMOVED lines=12> */
[----:B-1----:R3:W-:Y:S02]  /*5780*/  STG.E.128 desc[UR38][R36.64], R32 ;  /* 0x0000002024007986 */ /* 0x0027e4000c101d26 */
.L_x_505:
[----:B------:R-:W-:Y:S05]  /*5790*/  BSYNC B0 ;  /* 0x0000000000007941 */ /* 0x000fea0003800000 */
.L_x_504:
[----:B-1-3--:R1:W3:Y:S01]  /*57a0*/  LDS.128 R32, [R46+0x9800] ;  /* 0x009800002e207984 */ /* 0x00a2e20000000c00 */
[----:B------:R-:W-:Y:S01]  /*57b0*/  BSSY B0, `(.L_x_506) ;  /* 0x0000010000007945 */ /* 0x000fe20003800000 */
[----:B--2---:R-:W-:-:S03]  /*57c0*/  VIADD R38, R0, 0x50 ;  /* 0x0000005000267836 */ /* 0x004fc60000000000 */
[----:B------:R-:W-:Y:S05]  /*57d0*/  @P3 BRA `(.L_x_507) ;  /* 0x0000000000343947 */ /* 0x000fea0003800000 */
[----:B------:R-:W-:Y:S01]  /*57e0*/  IADD3 R37, P3, R2, 0x30, RZ ;  /* 0x0000003002257810 */ /* 0x000fe20007f7e0ff */
        /* <DEDUP_REMOVED lines=11> */
[----:B---3--:R2:W-:Y:S02]  /*58a0*/  STG.E.128 desc[UR38][R36.64], R32 ;  /* 0x0000002024007986 */ /* 0x0085e4000c101d26 */
.L_x_507:
[----:B------:R-:W-:Y:S05]  /*58b0*/  BSYNC B0 ;  /* 0x0000000000007941 */ /* 0x000fea0003800000 */
.L_x_506:
[----:B--23--:R2:W3:Y:S01]  /*58c0*/  LDS.128 R32, [R46+0xa000] ;  /* 0x00a000002e207984 */ /* 0x00c4e20000000c00 */
[----:B------:R-:W-:Y:S01]  /*58d0*/  ISETP.GE.OR P4, PT, R28, UR8, P1 ;  /* 0x000000081c007c0c */ /* 0x000fe20008f86670 */
[----:B------:R-:W-:Y:S01]  /*58e0*/  BSSY B0, `(.L_x_508) ;  /* 0x0000010000007945 */ /* 0x000fe20003800000 */
[----:B------:R-:W-:-:S11]  /*58f0*/  ISETP.GE.AND P3, PT, R38, R51, PT ;  /* 0x000000332600720c */ /* 0x000fd60003f66270 */
[----:B--2---:R-:W-:Y:S05]  /*5900*/  @P4 BRA `(.L_x_509) ;  /* 0x0000000000344947 */ /* 0x004fea0003800000 */
        /* <DEDUP_REMOVED lines=13> */
.L_x_509:
[----:B------:R-:W-:Y:S05]  /*59e0*/  BSYNC B0 ;  /* 0x0000000000007941 */ /* 0x000fea0003800000 */
.L_x_508:
[----:B--23--:R2:W3:Y:S01]  /*59f0*/  LDS.128 R32, [R46+0xa800] ;  /* 0x00a800002e207984 */ /* 0x00c4e20000000c00 */
[----:B------:R-:W-:Y:S01]  /*5a00*/  ISETP.GE.OR P4, PT, R28, UR8, P3 ;  /* 0x000000081c007c0c */ /* 0x000fe20009f86670 */
[----:B------:R-:W-:Y:S01]  /*5a10*/  BSSY B0, `(.L_x_510) ;  /* 0x0000010000007945 */ /* 0x000fe20003800000 */
[----:B------:R-:W-:-:S11]  /*5a20*/  VIADD R38, R0, 0x60 ;  /* 0x0000006000267836 */ /* 0x000fd60000000000 */
        /* <DEDUP_REMOVED lines=14> */
.L_x_511:
[----:B------:R-:W-:Y:S05]  /*5b10*/  BSYNC B0 ;  /* 0x0000000000007941 */ /* 0x000fea0003800000 */
.L_x_510:
[----:B--23--:R2:W3:Y:S01]  /*5b20*/  LDS.128 R32, [R46+0xb000] ;  /* 0x00b000002e207984 */ /* 0x00c4e20000000c00 */
[----:B------:R-:W-:Y:S01]  /*5b30*/  ISETP.GE.AND P4, PT, R38, R51, PT ;  /* 0x000000332600720c */ /* 0x000fe20003f86270 */
[----:B------:R-:W-:Y:S01]  /*5b40*/  BSSY B0, `(.L_x_512) ;  /* 0x0000011000007945 */ /* 0x000fe20003800000 */
[----:B----4-:R-:W-:Y:S02]  /*5b50*/  IMAD R38, R48, UR4, RZ ;  /* 0x0000000430267c24 */ /* 0x010fe4000f8e02ff */
[----:B------:R-:W-:-:S13]  /*5b60*/  ISETP.GE.OR P5, PT, R28, UR8, P4 ;  /* 0x000000081c007c0c */ /* 0x000fda000a7a6670 */
        /* <DEDUP_REMOVED lines=14> */
.L_x_513:
[----:B------:R-:W-:Y:S05]  /*5c50*/  BSYNC B0 ;  /* 0x0000000000007941 */ /* 0x000fea0003800000 */
.L_x_512:
[----:B--23--:R2:W3:Y:S01]  /*5c60*/  LDS.128 R32, [R46+0xb800] ;  /* 0x00b800002e207984 */ /* 0x00c4e20000000c00 */
[----:B------:R-:W-:Y:S01]  /*5c70*/  VIADD R0, R0, 0x70 ;  /* 0x0000007000007836 */ /* 0x000fe20000000000 */
[----:B------:R-:W-:Y:S01]  /*5c80*/  BSSY B0, `(.L_x_514) ;  /* 0x0000013000007945 */ /* 0x000fe20003800000 */
[----:B------:R-:W-:Y:S02]  /*5c90*/  IMAD R43, R49, UR5, R38 ;  /* 0x00000005312b7c24 */ /* 0x000fe4000f8e0226 */
[----:B------:R-:W-:Y:S01]  /*5ca0*/  IMAD.WIDE.U32 R38, R48, UR5, R28 ;  /* 0x0000000530267c25 */ /* 0x000fe2000f8e001c */
[----:B------:R-:W-:-:S04]  /*5cb0*/  ISETP.GE.AND P5, PT, R0, R51, PT ;  /* 0x000000330000720c */ /* 0x000fc80003fa6270 */
[----:B------:R-:W-:-:S13]  /*5cc0*/  ISETP.GE.OR P6, PT, R28, UR8, P5 ;  /* 0x000000081c007c0c */ /* 0x000fda000afc6670 */
[----:B--2---:R-:W-:Y:S05]  /*5cd0*/  @P6 BRA `(.L_x_515) ;  /* 0x0000000000346947 */ /* 0x004fea0003800000 */
[----:B------:R-:W-:Y:S01]  /*5ce0*/  IADD3 R37, P6, R2, 0x70, RZ ;  /* 0x0000007002257810 */ /* 0x000fe20007fde0ff */
[----:B------:R-:W-:Y:S01]  /*5cf0*/  ULDC.64 UR6, c[0x0][0x848] ;  /* 0x0002120000067ab9 */ /* 0x000fe20000000a00 */
[----:B------:R-:W-:Y:S02]  /*5d00*/  IMAD.MOV.U32 R30, RZ, RZ, R44 ;  /* 0x000000ffff1e7224 */ /* 0x000fe400078e002c */
[----:B------:R-:W-:Y:S02]  /*5d10*/  IMAD.MOV.U32 R31, RZ, RZ, R41 ;  /* 0x000000ffff1f7224 */ /* 0x000fe400078e0029 */
[----:B------:R-:W-:Y:S02]  /*5d20*/  IMAD.X R0, RZ, RZ, R3, P6 ;  /* 0x000000ffff007224 */ /* 0x000fe400030e0603 */
[----:B------:R-:W-:-:S04]  /*5d30*/  IMAD.WIDE.U32 R30, R37, UR6, R30 ;  /* 0x00000006251e7c25 */ /* 0x000fc8000f8e001e */
[----:B------:R-:W-:-:S04]  /*5d40*/  IMAD R0, R0, UR6, RZ ;  /* 0x0000000600007c24 */ /* 0x000fc8000f8e02ff */
[----:B------:R-:W-:Y:S01]  /*5d50*/  IMAD R37, R37, UR7, R0 ;  /* 0x0000000725257c24 */ /* 0x000fe2000f8e0200 */
[----:B------:R-:W-:Y:S02]  /*5d60*/  ULDC.64 UR6, c[0x0][0x830] ;  /* 0x00020c0000067ab9 */ /* 0x000fe40000000a00 */
[----:B------:R-:W-:Y:S01]  /*5d70*/  LEA R36, P6, R30, UR6, 0x1 ;  /* 0x000000061e247c11 */ /* 0x000fe2000f8c08ff */
[----:B------:R-:W-:-:S05]  /*5d80*/  IMAD.IADD R31, R31, 0x1, R37 ;  /* 0x000000011f1f7824 */ /* 0x000fca00078e0225 */
[----:B------:R-:W-:-:S05]  /*5d90*/  LEA.HI.X R37, R30, UR7, R31, 0x1, P6 ;  /* 0x000000071e257c11 */ /* 0x000fca000b0f0c1f */
[----:B---3--:R2:W-:Y:S02]  /*5da0*/  STG.E.128 desc[UR38][R36.64], R32 ;  /* 0x0000002024007986 */ /* 0x0085e4000c101d26 */
.L_x_515:
[----:B------:R-:W-:Y:S05]  /*5db0*/  BSYNC B0 ;  /* 0x0000000000007941 */ /* 0x000fea0003800000 */
.L_x_514:
[----:B------:R-:W-:Y:S01]  /*5dc0*/  P2R R0, PR, RZ, 0x20 ;  /* 0x00000020ff007803 */ /* 0x000fe20000000000 */
[----:B------:R-:W-:Y:S01]  /*5dd0*/  ULDC UR6, c[0x0][0x80c] ;  /* 0x0002030000067ab9 */ /* 0x000fe20000000800 */
[----:B------:R-:W-:Y:S01]  /*5de0*/  ISETP.NE.AND P5, PT, R52, RZ, PT ;  /* 0x000000ff3400720c */ /* 0x000fe20003fa5270 */
[----:B------:R-:W-:Y:S01]  /*5df0*/  ULDC.64 UR4, c[0x0][0x828] ;  /* 0x00020a0000047ab9 */ /* 0x000fe20000000a00 */
[----:B------:R-:W-:Y:S01]  /*5e00*/  ISETP.NE.AND P6, PT, R53, RZ, PT ;  /* 0x000000ff3500720c */ /* 0x000fe20003fc5270 */
[----:B------:R-:W-:Y:S01]  /*5e10*/  IMAD.IADD R39, R39, 0x1, R43 ;  /* 0x0000000127277824 */ /* 0x000fe200078e022b */
[C---:B------:R-:W-:Y:S01]  /*5e20*/  ISETP.GE.OR P5, PT, R28.reuse, UR6, P5 ;  /* 0x000000061c007c0c */ /* 0x040fe2000afa6670 */
[----:B------:R-:W-:Y:S01]  /*5e30*/  BSSY B0, `(.L_x_516) ;  /* 0x000001a000007945 */ /* 0x000fe20003800000 */
[----:B------:R-:W-:Y:S01]  /*5e40*/  ISETP.GE.OR P2, PT, R28, UR6, P2 ;  /* 0x000000061c007c0c */ /* 0x000fe20009746670 */
[----:B------:R-:W-:Y:S01]  /*5e50*/  IMAD.WIDE.U32 R38, R47, UR4, R38 ;  /* 0x000000042f267c25 */ /* 0x000fe2000f8e0026 */
[----:B------:R-:W-:-:S02]  /*5e60*/  P2R R40, PR, RZ, 0x20 ;  /* 0x00000020ff287803 */ /* 0x000fc40000000000 */
[----:B------:R-:W-:Y:S01]  /*5e70*/  ISETP.NE.AND P5, PT, R0, RZ, PT ;  /* 0x000000ff0000720c */ /* 0x000fe20003fa5270 */
[----:B------:R-:W-:Y:S01]  /*5e80*/  IMAD R0, R50, UR4, RZ ;  /* 0x0000000432007c24 */ /* 0x000fe2000f8e02ff */
[C---:B------:R-:W-:Y:S02]  /*5e90*/  ISETP.GE.OR P0, PT, R28.reuse, UR6, P0 ;  /* 0x000000061c007c0c */ /* 0x040fe40008706670 */
[C---:B------:R-:W-:Y:S01]  /*5ea0*/  ISETP.GE.OR P6, PT, R28.reuse, UR6, P6 ;  /* 0x000000061c007c0c */ /* 0x040fe2000b7c6670 */
[----:B--23--:R-:W-:Y:S01]  /*5eb0*/  IMAD R35, R47, UR5, R0 ;  /* 0x000000052f237c24 */ /* 0x00cfe2000f8e0200 */
[C---:B------:R-:W-:Y:S02]  /*5ec0*/  ISETP.GE.OR P1, PT, R28.reuse, UR6, P1 ;  /* 0x000000061c007c0c */ /* 0x040fe40008f26670 */
[C---:B------:R-:W-:Y:S01]  /*5ed0*/  ISETP.GE.OR P3, PT, R28.reuse, UR6, P3 ;  /* 0x000000061c007c0c */ /* 0x040fe20009f66670 */
[----:B------:R-:W-:Y:S01]  /*5ee0*/  IMAD.IADD R35, R39, 0x1, R35 ;  /* 0x0000000127237824 */ /* 0x000fe200078e0223 */
[----:B------:R-:W-:-:S02]  /*5ef0*/  ISETP.GE.OR P4, PT, R28, UR6, P4 ;  /* 0x000000061c007c0c */ /* 0x000fc4000a786670 */
[----:B------:R-:W-:Y:S02]  /*5f00*/  ISETP.GE.OR P5, PT, R28, UR6, P5 ;  /* 0x000000061c007c0c */ /* 0x000fe4000afa6670 */
[----:B------:R2:W3:Y:S01]  /*5f10*/  LDS.128 R28, [R46] ;  /* 0x000000002e1c7984 */ /* 0x0004e20000000c00 */
[----:B------:R-:W-:Y:S10]  /*5f20*/  @P2 BRA `(.L_x_517) ;  /* 0x0000000000282947 */ /* 0x000ff40003800000 */
        /* <DEDUP_REMOVED lines=9> */
[----:B---3--:R4:W-:Y:S02]  /*5fc0*/  STG.E.128 desc[UR38][R36.64], R28 ;  /* 0x0000001c24007986 */ /* 0x0089e4000c101d26 */
.L_x_517:
[----:B------:R-:W-:Y:S05]  /*5fd0*/  BSYNC B0 ;  /* 0x0000000000007941 */ /* 0x000fea0003800000 */
.L_x_516:
[----:B---34-:R3:W4:Y:S01]  /*5fe0*/  LDS.128 R28, [R46+0x800] ;  /* 0x000800002e1c7984 */ /* 0x0187220000000c00 */
[----:B------:R-:W-:Y:S01]  /*5ff0*/  ISETP.NE.AND P2, PT, R40, RZ, PT ;  /* 0x000000ff2800720c */ /* 0x000fe20003f45270 */
[----:B------:R-:W-:-:S12]  /*6000*/  BSSY B0, `(.L_x_518) ;  /* 0x000000f000007945 */ /* 0x000fd80003800000 */
[----:B------:R-:W-:Y:S05]  /*6010*/  @P2 BRA `(.L_x_519) ;  /* 0x0000000000342947 */ /* 0x000fea0003800000 */
[----:B------:R-:W-:Y:S01]  /*6020*/  IADD3 R37, P2, R2, 0x10, RZ ;  /* 0x0000001002257810 */ /* 0x000fe20007f5e0ff */
[----:B------:R-:W-:Y:S01]  /*6030*/  ULDC.64 UR4, c[0x0][0x818] ;  /* 0x0002060000047ab9 */ /* 0x000fe20000000a00 */
[----:B------:R-:W-:Y:S01]  /*6040*/  MOV R32, R38 ;  /* 0x0000002600207202 */ /* 0x000fe20000000f00 */
        /* <DEDUP_REMOVED lines=9> */
[----:B----4-:R4:W-:Y:S02]  /*60e0*/  STG.E.128 desc[UR38][R36.64], R28 ;  /* 0x0000001c24007986 */ /* 0x0109e4000c101d26 */
.L_x_519:
[----:B------:R-:W-:Y:S05]  /*60f0*/  BSYNC B0 ;  /* 0x0000000000007941 */ /* 0x000fea0003800000 */
.L_x_518:
[----:B------:R-:W-:Y:S04]  /*6100*/  BSSY B0, `(.L_x_520) ;  /* 0x000000f000007945 */ /* 0x000fe80003800000 */
[----:B------:R-:W-:Y:S05]  /*6110*/  @P0 BRA `(.L_x_521) ;  /* 0x0000000000340947 */ /* 0x000fea0003800000 */
[----:B----4-:R-:W-:Y:S01]  /*6120*/  IADD3 R31, P0, R2, 0x20, RZ ;  /* 0x00000020021f7810 */ /* 0x010fe20007f1e0ff */
        /* <DEDUP_REMOVED lines=11> */
[----:B------:R4:W-:Y:S02]  /*61e0*/  STG.E.128 desc[UR38][R30.64], R24 ;  /* 0x000000181e007986 */ /* 0x0009e4000c101d26 */
.L_x_521:
[----:B------:R-:W-:Y:S05]  /*61f0*/  BSYNC B0 ;  /* 0x0000000000007941 */ /* 0x000fea0003800000 */
.L_x_520:
        /* <DEDUP_REMOVED lines=15> */
.L_x_523:
[----:B------:R-:W-:Y:S05]  /*62f0*/  BSYNC B0 ;  /* 0x0000000000007941 */ /* 0x000fea0003800000 */
.L_x_522:
        /* <DEDUP_REMOVED lines=15> */
.L_x_525:
[----:B------:R-:W-:Y:S05]  /*63f0*/  BSYNC B0 ;  /* 0x0000000000007941 */ /* 0x000fea0003800000 */
.L_x_524:
        /* <DEDUP_REMOVED lines=15> */
.L_x_527:
[----:B------:R-:W-:Y:S05]  /*64f0*/  BSYNC B0 ;  /* 0x0000000000007941 */ /* 0x000fea0003800000 */
.L_x_526:
        /* <DEDUP_REMOVED lines=15> */
.L_x_529:
[----:B------:R-:W-:Y:S05]  /*65f0*/  BSYNC B0 ;  /* 0x0000000000007941 */ /* 0x000fea0003800000 */
.L_x_528:
[----:B------:R-:W-:Y:S05]  /*6600*/  @P5 BRA `(.L_x_474) ;  /* 0x00000048003c5947 */ /* 0x000fea0003800000 */
[----:B----4-:R-:W-:Y:S01]  /*6610*/  IADD3 R9, P0, R2, 0x70, RZ ;  /* 0x0000007002097810 */ /* 0x010fe20007f1e0ff */
[----:B------:R-:W-:Y:S01]  /*6620*/  ULDC.64 UR4, c[0x0][0x818] ;  /* 0x0002060000047ab9 */ /* 0x000fe20000000a00 */
[----:B------:R-:W-:-:S03]  /*6630*/  IMAD.MOV.U32 R2, RZ, RZ, R38 ;  /* 0x000000ffff027224 */ /* 0x000fc600078e0026 */
[----:B------:R-:W-:Y:S02]  /*6640*/  IMAD.X R0, RZ, RZ, R3, P0 ;  /* 0x000000ffff007224 */ /* 0x000fe400000e0603 */
        /* <DEDUP_REMOVED lines=8> */
[----:B------:R4:W-:Y:S01]  /*66d0*/  STG.E.128 desc[UR38][R8.64], R4 ;  /* 0x0000000408007986 */ /* 0x0009e2000c101d26 */
[----:B------:R-:W-:Y:S05]  /*66e0*/  BRA `(.L_x_474) ;  /* 0x0000004800047947 */ /* 0x000fea0003800000 */
.L_x_498:
[----:B------:R-:W2:Y:S08]  /*66f0*/  LDC.64 R4, c[0x0][0x870] ;  /* 0x00021c00ff047b82 */ /* 0x000eb00000000a00 */
[----:B-1-3--:R-:W1:Y:S01]  /*6700*/  LDC.64 R2, c[0x0][0x870] ;  /* 0x00021c00ff027b82 */ /* 0x00ae620000000a00 */
[----:B------:R-:W-:Y:S01]  /*6710*/  ULDC UR4, c[0x0][0x808] ;  /* 0x0002020000047ab9 */ /* 0x000fe20000000800 */
[----:B------:R-:W3:Y:S06]  /*6720*/  S2R R13, SR_CTAID.X ;  /* 0x00000000000d7919 */ /* 0x000eec0000002500 */
[----:B------:R-:W4:Y:S01]  /*6730*/  LDC.64 R14, c[0x0][0x820] ;  /* 0x00020800ff0e7b82 */ /* 0x000f220000000a00 */
[----:B--2---:R-:W-:-:S04]  /*6740*/  ISETP.NE.U32.AND P3, PT, R4, RZ, PT ;  /* 0x000000ff0400720c */ /* 0x004fc80003f65070 */
[----:B------:R-:W-:Y:S01]  /*6750*/  ISETP.NE.AND.EX P3, PT, R5, RZ, PT, P3 ;  /* 0x000000ff0500720c */ /* 0x000fe20003f65330 */
[----:B-1----:R-:W-:Y:S02]  /*6760*/  IMAD.WIDE R4, R228, 0x4, R2 ;  /* 0x00000004e4047825 */ /* 0x002fe400078e0202 */
[----:B------:R-:W1:Y:S02]  /*6770*/  LDC.64 R2, c[0x0][0x878] ;  /* 0x00021e00ff027b82 */ /* 0x000e640000000a00 */
[----:B------:R-:W-:-:S08]  /*6780*/  IMAD.U32 R0, RZ, RZ, UR4 ;  /* 0x00000004ff007e24 */ /* 0x000fd0000f8e00ff */
[----:B------:R-:W2:Y:S01]  /*6790*/  @P3 LDG.E R9, desc[UR38][R4.64] ;  /* 0x0000002604093981 */ /* 0x000ea2000c1e1900 */
[----:B-1----:R-:W-:-:S04]  /*67a0*/  ISETP.NE.U32.AND P0, PT, R2, RZ, PT ;  /* 0x000000ff0200720c */ /* 0x002fc80003f05070 */
[----:B------:R-:W-:-:S13]  /*67b0*/  ISETP.NE.AND.EX P0, PT, R3, RZ, PT, P0 ;  /* 0x000000ff0300720c */ /* 0x000fda0003f05300 */
[----:B------:R-:W1:Y:S02]  /*67c0*/  @P0 LDC.64 R2, c[0x0][0x878] ;  /* 0x00021e00ff020b82 */ /* 0x000e640000000a00 */
[----:B-1----:R-:W-:-:S05]  /*67d0*/  @P0 IMAD.WIDE R6, R228, 0x4, R2 ;  /* 0x00000004e4060825 */ /* 0x002fca00078e0202 */
[----:B------:R1:W5:Y:S01]  /*67e0*/  @P0 LDG.E R0, desc[UR38][R6.64] ;  /* 0x0000002606000981 */ /* 0x000362000c1e1900 */
[----:B------:R-:W1:Y:S01]  /*67f0*/  S2UR UR4, SR_CTAID.Y ;  /* 0x00000000000479c3 */ /* 0x000e620000002600 */
[----:B------:R-:W3:Y:S02]  /*6800*/  S2R R2, SR_TID.X ;  /* 0x0000000000027919 */ /* 0x000ee40000002100 */
[----:B---3--:R-:W-:Y:S01]  /*6810*/  VIADD R11, R2, 0xffffff80 ;  /* 0xffffff80020b7836 */ /* 0x008fe20000000000 */
[----:B------:R-:W-:-:S04]  /*6820*/  CS2R R2, SRZ ;  /* 0x0000000000027805 */ /* 0x000fc8000001ff00 */
[----:B------:R-:W-:-:S04]  /*6830*/  SHF.R.S32.HI R8, RZ, 0x1f, R11 ;  /* 0x0000001fff087819 */ /* 0x000fc8000001140b */
[----:B------:R-:W-:-:S04]  /*6840*/  LEA.HI R8, R8, R11, RZ, 0x4 ;  /* 0x0000000b08087211 */ /* 0x000fc800078f20ff */
[----:B------:R-:W-:Y:S02]  /*6850*/  SHF.R.S32.HI R17, RZ, 0x4, R8 ;  /* 0x00000004ff117819 */ /* 0x000fe40000011408 */
[--C-:B--2---:R-:W-:Y:S01]  /*6860*/  @P3 SHF.R.S32.HI R3, RZ, 0x1f, R9.reuse ;  /* 0x0000001fff033819 */ /* 0x104fe20000011409 */
[----:B------:R-:W-:Y:S01]  /*6870*/  @P3 IMAD.MOV.U32 R2, RZ, RZ, R9 ;  /* 0x000000ffff023224 */ /* 0x000fe200078e0009 */
[----:B-1--4-:R-:W-:Y:S06]  /*6880*/  @P0 BRA `(.L_x_530) ;  /* 0x0000000000100947 */ /* 0x012fec0003800000 */
[----:B------:R-:W-:Y:S05]  /*6890*/  @!P3 BRA `(.L_x_530) ;  /* 0x00000000000cb947 */ /* 0x000fea0003800000 */
[----:B------:R-:W2:Y:S04]  /*68a0*/  LDG.E R7, desc[UR38][R4.64] ;  /* 0x0000002604077981 */ /* 0x000ea8000c1e1900 */
[----:B-----5:R-:W2:Y:S02]  /*68b0*/  LDG.E R0, desc[UR38][R4.64+0x4] ;  /* 0x0000042604007981 */ /* 0x020ea4000c1e1900 */
[----:B--2---:R-:W-:-:S07]  /*68c0*/  IMAD.IADD R0, R0, 0x1, -R7 ;  /* 0x0000000100007824 */ /* 0x004fce00078e0a07 */
.L_x_530:
[----:B------:R-:W-:Y:S01]  /*68d0*/  LOP3.LUT R4, R8, 0x1ffffff0, RZ, 0xc0, !PT ;  /* 0x1ffffff008047812 */ /* 0x000fe200078ec0ff */
[----:B------:R-:W-:Y:S01]  /*68e0*/  USHF.R.S32.HI UR5, URZ, 0x1f, UR4 ;  /* 0x0000001f3f057899 */ /* 0x000fe20008011404 */
[----:B-----5:R-:W-:Y:S01]  /*68f0*/  IMAD R12, R13, -0x80, R0 ;  /* 0xffffff800d0c7824 */ /* 0x020fe200078e0200 */
[----:B------:R-:W1:Y:S01]  /*6900*/  LDC.64 R20, c[0x0][0x850] ;  /* 0x00021400ff147b82 */ /* 0x000e620000000a00 */
[----:B------:R-:W-:Y:S01]  /*6910*/  VIADD R5, R17, 0x10 ;  /* 0x0000001011057836 */ /* 0x000fe20000000000 */
[----:B------:R-:W-:Y:S01]  /*6920*/  ULDC UR8, c[0x0][0x80c] ;  /* 0x0002030000087ab9 */ /* 0x000fe20000000800 */
[----:B------:R-:W-:Y:S01]  /*6930*/  IMAD.IADD R4, R11, 0x1, -R4 ;  /* 0x000000010b047824 */ /* 0x000fe200078e0a04 */
[-C--:B------:R-:W-:Y:S01]  /*6940*/  ISETP.GE.AND P2, PT, R17, R12.reuse, PT ;  /* 0x0000000c1100720c */ /* 0x080fe20003f46270 */
[----:B------:R-:W-:Y:S01]  /*6950*/  IMAD R0, R14, UR5, RZ ;  /* 0x000000050e007c24 */ /* 0x000fe2000f8e02ff */
[----:B------:R-:W-:Y:S01]  /*6960*/  ISETP.GE.AND P6, PT, R5, R12, PT ;  /* 0x0000000c0500720c */ /* 0x000fe20003fc6270 */
[----:B------:R-:W-:Y:S01]  /*6970*/  IMAD.SHL.U32 R6, R4, 0x8, RZ ;  /* 0x0000000804067824 */ /* 0x000fe200078e00ff */
[C---:B------:R-:W-:Y:S01]  /*6980*/  IADD3 R2, P0, R17.reuse, R2, RZ ;  /* 0x0000000211027210 */ /* 0x040fe20007f1e0ff */
[----:B------:R-:W-:Y:S01]  /*6990*/  VIADD R5, R17, 0x20 ;  /* 0x0000002011057836 */ /* 0x000fe20000000000 */
[----:B------:R-:W-:Y:S01]  /*69a0*/  ULDC.64 UR6, c[0x0][0x828] ;  /* 0x00020a0000067ab9 */ /* 0x000fe20000000a00 */
[----:B------:R-:W-:Y:S01]  /*69b0*/  IMAD R15, R15, UR4, R0 ;  /* 0x000000040f0f7c24 */ /* 0x000fe2000f8e0200 */
[----:B------:R-:W-:Y:S01]  /*69c0*/  SHF.R.S32.HI R7, RZ, 0x1f, R6 ;  /* 0x0000001fff077819 */ /* 0x000fe20000011406 */
[----:B------:R-:W-:Y:S01]  /*69d0*/  VIADD R9, R17, 0x30 ;  /* 0x0000003011097836 */ /* 0x000fe20000000000 */
[----:B------:R-:W-:Y:S01]  /*69e0*/  SHF.R.S32.HI R0, RZ, 0x1f, R228 ;  /* 0x0000001fff007819 */ /* 0x000fe200000114e4 */
[----:B------:R-:W-:Y:S01]  /*69f0*/  BSSY B0, `(.L_x_531) ;  /* 0x000001e000007945 */ /* 0x000fe20003800000 */
[----:B------:R-:W-:Y:S01]  /*6a00*/  ISETP.GE.AND P5, PT, R5, R12, PT ;  /* 0x0000000c0500720c */ /* 0x000fe20003fa6270 */
[----:B------:R-:W-:Y:S01]  /*6a10*/  IMAD.WIDE.U32 R4, R14, UR4, R6 ;  /* 0x000000040e047c25 */ /* 0x000fe2000f8e0006 */
[----:B------:R-:W-:-:S02]  /*6a20*/  ISETP.GE.OR P4, PT, R6, UR8, P2 ;  /* 0x0000000806007c0c */ /* 0x000fc40009786670 */
[----:B------:R-:W-:Y:S01]  /*6a30*/  SEL R14, R0, RZ, !P3 ;  /* 0x000000ff000e7207 */ /* 0x000fe20005800000 */
[----:B------:R-:W-:Y:S01]  /*6a40*/  IMAD.IADD R5, R15, 0x1, R5 ;  /* 0x000000010f057824 */ /* 0x000fe200078e0205 */
[----:B------:R-:W-:Y:S02]  /*6a50*/  LEA.HI.X.SX32 R3, R17, R3, 0x1, P0 ;  /* 0x0000000311037211 */ /* 0x000fe400000f0eff */
[-C--:B------:R-:W-:Y:S01]  /*6a60*/  ISETP.GE.AND P0, PT, R9, R12.reuse, PT ;  /* 0x0000000c0900720c */ /* 0x080fe20003f06270 */
[----:B------:R-:W-:Y:S01]  /*6a70*/  VIADD R9, R17, 0x40 ;  /* 0x0000004011097836 */ /* 0x000fe20000000000 */
[----:B------:R-:W-:Y:S01]  /*6a80*/  SEL R15, R228, RZ, !P3 ;  /* 0x000000ffe40f7207 */ /* 0x000fe20005800000 */
[----:B------:R-:W-:Y:S01]  /*6a90*/  IMAD R0, R14, UR6, RZ ;  /* 0x000000060e007c24 */ /* 0x000fe2000f8e02ff */
[----:B------:R-:W-:Y:S01]  /*6aa0*/  P2R R18, PR, RZ, 0x40 ;  /* 0x00000040ff127803 */ /* 0x000fe20000000000 */
[----:B------:R-:W-:Y:S01]  /*6ab0*/  IMAD.WIDE R2, R13, 0x80, R2 ;  /* 0x000000800d027825 */ /* 0x000fe200078e0202 */
[----:B------:R-:W-:-:S02]  /*6ac0*/  ISETP.GE.AND P1, PT, R9, R12, PT ;  /* 0x0000000c0900720c */ /* 0x000fc40003f26270 */
[----:B------:R-:W-:Y:S01]  /*6ad0*/  P2R R22, PR, RZ, 0x20 ;  /* 0x00000020ff167803 */ /* 0x000fe20000000000 */
[C---:B------:R-:W-:Y:S01]  /*6ae0*/  IMAD R9, R15.reuse, UR7, R0 ;  /* 0x000000070f097c24 */ /* 0x040fe2000f8e0200 */
[----:B------:R-:W-:Y:S01]  /*6af0*/  ISETP.GE.OR P3, PT, R6, UR8, P6 ;  /* 0x0000000806007c0c */ /* 0x000fe2000b766670 */
[----:B------:R-:W-:-:S04]  /*6b00*/  IMAD.WIDE.U32 R10, R15, UR6, R4 ;  /* 0x000000060f0a7c25 */ /* 0x000fc8000f8e0004 */
[----:B------:R-:W-:Y:S01]  /*6b10*/  IMAD.IADD R9, R11, 0x1, R9 ;  /* 0x000000010b097824 */ /* 0x000fe200078e0209 */
[----:B------:R-:W-:Y:S07]  /*6b20*/  @P4 BRA `(.L_x_532) ;  /* 0x0000000000284947 */ /* 0x000fee0003800000 */
        /* <DEDUP_REMOVED lines=9> */
[----:B------:R2:W-:Y:S02]  /*6bc0*/  STG.E.128 desc[UR38][R24.64], RZ ;  /* 0x000000ff18007986 */ /* 0x0005e4000c101d26 */
.L_x_532:
[----:B------:R-:W-:Y:S05]  /*6bd0*/  BSYNC B0 ;  /* 0x0000000000007941 */ /* 0x000fea0003800000 */
.L_x_531:
[----:B------:R-:W-:Y:S01]  /*6be0*/  BSSY B0, `(.L_x_533) ;  /* 0x0000010000007945 */ /* 0x000fe20003800000 */
[----:B------:R-:W-:-:S03]  /*6bf0*/  ISETP.GE.OR P4, PT, R6, UR8, P5 ;  /* 0x0000000806007c0c */ /* 0x000fc6000af86670 */
[----:B------:R-:W-:Y:S10]  /*6c00*/  @P3 BRA `(.L_x_534) ;  /* 0x0000000000343947 */ /* 0x000ff40003800000 */
        /* <DEDUP_REMOVED lines=9> */
[----:B--2---:R-:W-:Y:S01]  /*6ca0*/  LEA R24, P3, R4, UR6, 0x1 ;  /* 0x0000000604187c11 */ /* 0x004fe2000f8608ff */
[----:B------:R-:W-:-:S05]  /*6cb0*/  IMAD.IADD R5, R5, 0x1, R13 ;  /* 0x0000000105057824 */ /* 0x000fca00078e020d */
[----:B------:R-:W-:-:S05]  /*6cc0*/  LEA.HI.X R25, R4, UR7, R5, 0x1, P3 ;  /* 0x0000000704197c11 */ /* 0x000fca00098f0c05 */
[----:B------:R3:W-:Y:S02]  /*6cd0*/  STG.E.128 desc[UR38][R24.64], RZ ;  /* 0x000000ff18007986 */ /* 0x0007e4000c101d26 */
.L_x_534:
[----:B------:R-:W-:Y:S05]  /*6ce0*/  BSYNC B0 ;  /* 0x0000000000007941 */ /* 0x000fea0003800000 */
.L_x_533:
        /* <DEDUP_REMOVED lines=12> */
[----:B--23--:R-:W-:Y:S01]  /*6db0*/  LEA R24, P4, R4, UR6, 0x1 ;  /* 0x0000000604187c11 */ /* 0x00cfe2000f8808ff */
[----:B------:R-:W-:-:S05]  /*6dc0*/  IMAD.IADD R5, R5, 0x1, R13 ;  /* 0x0000000105057824 */ /* 0x000fca00078e020d */
[----:B------:R-:W-:-:S05]  /*6dd0*/  LEA.HI.X R25, R4, UR7, R5, 0x1, P4 ;  /* 0x0000000704197c11 */ /* 0x000fca000a0f0c05 */
[----:B------:R4:W-:Y:S02]  /*6de0*/  STG.E.128 desc[UR38][R24.64], RZ ;  /* 0x000000ff18007986 */ /* 0x0009e4000c101d26 */
.L_x_536:
[----:B------:R-:W-:Y:S05]  /*6df0*/  BSYNC B0 ;  /* 0x0000000000007941 */ /* 0x000fea0003800000 */
.L_x_535:
[----:B------:R-:W-:Y:S01]  /*6e00*/  BSSY B0, `(.L_x_537) ;  /* 0x0000011000007945 */ /* 0x000fe20003800000 */
[----:B------:R-:W-:Y:S01]  /*6e10*/  ISETP.GE.OR P4, PT, R6, UR8, P1 ;  /* 0x0000000806007c0c */ /* 0x000fe20008f86670 */
[----:B------:R-:W-:Y:S02]  /*6e20*/  VIADD R19, R17, 0x50 ;  /* 0x0000005011137836 */ /* 0x000fe40000000000 */
        /* <DEDUP_REMOVED lines=10> */
[----:B--234-:R-:W-:Y:S01]  /*6ed0*/  LEA R24, P3, R4, UR6, 0x1 ;  /* 0x0000000604187c11 */ /* 0x01cfe2000f8608ff */
[----:B------:R-:W-:-:S05]  /*6ee0*/  IMAD.IADD R5, R5, 0x1, R13 ;  /* 0x0000000105057824 */ /* 0x000fca00078e020d */
[----:B------:R-:W-:-:S05]  /*6ef0*/  LEA.HI.X R25, R4, UR7, R5, 0x1, P3 ;  /* 0x0000000704197c11 */ /* 0x000fca00098f0c05 */
[----:B------:R2:W-:Y:S02]  /*6f00*/  STG.E.128 desc[UR38][R24.64], RZ ;  /* 0x000000ff18007986 */ /* 0x0005e4000c101d26 */
.L_x_538:
[----:B------:R-:W-:Y:S05]  /*6f10*/  BSYNC B0 ;  /* 0x0000000000007941 */ /* 0x000fea0003800000 */
.L_x_537:
[----:B------:R-:W-:Y:S01]  /*6f20*/  BSSY B0, `(.L_x_539) ;  /* 0x0000010000007945 */ /* 0x000fe20003800000 */
[----:B------:R-:W-:-:S03]  /*6f30*/  ISETP.GE.AND P3, PT, R19, R12, PT ;  /* 0x0000000c1300720c */ /* 0x000fc60003f66270 */
        /* <DEDUP_REMOVED lines=14> */
.L_x_540:
[----:B------:R-:W-:Y:S05]  /*7020*/  BSYNC B0 ;  /* 0x0000000000007941 */ /* 0x000fea0003800000 */
.L_x_539:
[----:B------:R-:W-:Y:S01]  /*7030*/  ISETP.GE.OR P4, PT, R6, UR8, P3 ;  /* 0x0000000806007c0c */ /* 0x000fe20009f86670 */
[----:B------:R-:W-:Y:S01]  /*7040*/  BSSY B0, `(.L_x_541) ;  /* 0x0000011000007945 */ /* 0x000fe20003800000 */
[----:B-1----:R-:W-:Y:S02]  /*7050*/  IMAD R16, R20, UR5, RZ ;  /* 0x0000000514107c24 */ /* 0x002fe4000f8e02ff */
[----:B------:R-:W-:-:S09]  /*7060*/  VIADD R19, R17, 0x60 ;  /* 0x0000006011137836 */ /* 0x000fd20000000000 */
[----:B------:R-:W-:Y:S05]  /*7070*/  @P4 BRA `(.L_x_542) ;  /* 0x0000000000344947 */ /* 0x000fea0003800000 */
        /* <DEDUP_REMOVED lines=13> */
.L_x_542:
[----:B------:R-:W-:Y:S05]  /*7150*/  BSYNC B0 ;  /* 0x0000000000007941 */ /* 0x000fea0003800000 */
.L_x_541:
[----:B------:R-:W-:Y:S01]  /*7160*/  ISETP.GE.AND P4, PT, R19, R12, PT ;  /* 0x0000000c1300720c */ /* 0x000fe20003f86270 */
[----:B------:R-:W-:Y:S01]  /*7170*/  ULDC UR9, c[0x0][0x83c] ;  /* 0x00020f0000097ab9 */ /* 0x000fe20000000800 */
[----:B------:R-:W-:Y:S01]  /*7180*/  BSSY B0, `(.L_x_543) ;  /* 0x0000012000007945 */ /* 0x000fe20003800000 */
[----:B------:R-:W-:Y:S01]  /*7190*/  IMAD R21, R21, UR4, R16 ;  /* 0x0000000415157c24 */ /* 0x000fe2000f8e0210 */
[----:B------:R-:W-:Y:S01]  /*71a0*/  ISETP.GE.OR P5, PT, R6, UR8, P4 ;  /* 0x0000000806007c0c */ /* 0x000fe2000a7a6670 */
[----:B------:R-:W-:-:S12]  /*71b0*/  VIADD R17, R17, 0x70 ;  /* 0x0000007011117836 */ /* 0x000fd80000000000 */
        /* <DEDUP_REMOVED lines=10> */
[----:B-1234-:R-:W-:Y:S01]  /*7260*/  LEA R24, P5, R4, UR6, 0x1 ;  /* 0x0000000604187c11 */ /* 0x01efe2000f8a08ff */
[----:B------:R-:W-:-:S05]  /*7270*/  IMAD.IADD R5, R5, 0x1, R13 ;  /* 0x0000000105057824 */ /* 0x000fca00078e020d */
[----:B------:R-:W-:-:S05]  /*7280*/  LEA.HI.X R25, R4, UR7, R5, 0x1, P5 ;  /* 0x0000000704197c11 */ /* 0x000fca000a8f0c05 */
[----:B------:R1:W-:Y:S02]  /*7290*/  STG.E.128 desc[UR38][R24.64], RZ ;  /* 0x000000ff18007986 */ /* 0x0003e4000c101d26 */
.L_x_544:
[----:B------:R-:W-:Y:S05]  /*72a0*/  BSYNC B0 ;  /* 0x0000000000007941 */ /* 0x000fea0003800000 */
.L_x_543:
[----:B------:R-:W-:Y:S01]  /*72b0*/  ISETP.GE.AND P5, PT, R17, R12, PT ;  /* 0x0000000c1100720c */ /* 0x000fe20003fa6270 */
[----:B------:R-:W-:Y:S03]  /*72c0*/  BSSY B0, `(.L_x_545) ;  /* 0x0000010000007945 */ /* 0x000fe60003800000 */
[----:B------:R-:W-:-:S13]  /*72d0*/  ISETP.GE.OR P6, PT, R6, UR8, P5 ;  /* 0x0000000806007c0c */ /* 0x000fda000afc6670 */
        /* <DEDUP_REMOVED lines=13> */
[----:B------:R1:W-:Y:S02]  /*73b0*/  STG.E.128 desc[UR38][R8.64], RZ ;  /* 0x000000ff08007986 */ /* 0x0003e4000c101d26 */
.L_x_546:
[----:B------:R-:W-:Y:S05]  /*73c0*/  BSYNC B0 ;  /* 0x0000000000007941 */ /* 0x000fea0003800000 */
.L_x_545:
[----:B------:R-:W-:Y:S01]  /*73d0*/  P2R R0, PR, RZ, 0x20 ;  /* 0x00000020ff007803 */ /* 0x000fe20000000000 */
[----:B------:R-:W-:Y:S01]  /*73e0*/  IMAD.WIDE.U32 R4, R20, UR4, R6 ;  /* 0x0000000414047c25 */ /* 0x000fe2000f8e0006 */
[----:B------:R-:W-:Y:S01]  /*73f0*/  ISETP.NE.AND P5, PT, R18, RZ, PT ;  /* 0x000000ff1200720c */ /* 0x000fe20003fa5270 */
[----:B------:R-:W-:Y:S01]  /*7400*/  ULDC.64 UR4, c[0x0][0x858] ;  /* 0x0002160000047ab9 */ /* 0x000fe20000000a00 */
[C---:B------:R-:W-:Y:S01]  /*7410*/  ISETP.GE.OR P2, PT, R6.reuse, UR9, P2 ;  /* 0x0000000906007c0c */ /* 0x040fe20009746670 */
[----:B------:R-:W-:Y:S01]  /*7420*/  IMAD.IADD R5, R21, 0x1, R5 ;  /* 0x0000000115057824 */ /* 0x000fe200078e0205 */
[----:B------:R-:W-:Y:S01]  /*7430*/  ISETP.GE.OR P5, PT, R6, UR9, P5 ;  /* 0x0000000906007c0c */ /* 0x000fe2000afa6670 */
[----:B------:R-:W-:Y:S01]  /*7440*/  BSSY B0, `(.L_x_547) ;  /* 0x0000019000007945 */ /* 0x000fe20003800000 */
[----:B------:R-:W-:Y:S01]  /*7450*/  ISETP.NE.AND P6, PT, R22, RZ, PT ;  /* 0x000000ff1600720c */ /* 0x000fe20003fc5270 */
[----:B-1----:R-:W-:Y:S01]  /*7460*/  IMAD.WIDE.U32 R8, R15, UR4, R4 ;  /* 0x000000040f087c25 */ /* 0x002fe2000f8e0004 */
[----:B------:R-:W-:-:S02]  /*7470*/  P2R R10, PR, RZ, 0x20 ;  /* 0x00000020ff0a7803 */ /* 0x000fc40000000000 */
[----:B------:R-:W-:Y:S01]  /*7480*/  ISETP.NE.AND P5, PT, R0, RZ, PT ;  /* 0x000000ff0000720c */ /* 0x000fe20003fa5270 */
[----:B------:R-:W-:Y:S01]  /*7490*/  IMAD R0, R14, UR4, RZ ;  /* 0x000000040e007c24 */ /* 0x000fe2000f8e02ff */
[C---:B------:R-:W-:Y:S02]  /*74a0*/  ISETP.GE.OR P6, PT, R6.reuse, UR9, P6 ;  /* 0x0000000906007c0c */ /* 0x040fe4000b7c6670 */
[C---:B------:R-:W-:Y:S01]  /*74b0*/  ISETP.GE.OR P0, PT, R6.reuse, UR9, P0 ;  /* 0x0000000906007c0c */ /* 0x040fe20008706670 */
[----:B------:R-:W-:Y:S01]  /*74c0*/  IMAD R7, R15, UR5, R0 ;  /* 0x000000050f077c24 */ /* 0x000fe2000f8e0200 */
[C---:B------:R-:W-:Y:S02]  /*74d0*/  ISETP.GE.OR P1, PT, R6.reuse, UR9, P1 ;  /* 0x0000000906007c0c */ /* 0x040fe40008f26670 */
[C---:B------:R-:W-:Y:S01]  /*74e0*/  ISETP.GE.OR P3, PT, R6.reuse, UR9, P3 ;  /* 0x0000000906007c0c */ /* 0x040fe20009f66670 */
[----:B------:R-:W-:Y:S01]  /*74f0*/  IMAD.IADD R7, R9, 0x1, R7 ;  /* 0x0000000109077824 */ /* 0x000fe200078e0207 */
[----:B------:R-:W-:-:S02]  /*7500*/  ISETP.GE.OR P4, PT, R6, UR9, P4 ;  /* 0x0000000906007c0c */ /* 0x000fc4000a786670 */
[----:B------:R-:W-:Y:S01]  /*7510*/  ISETP.GE.OR P5, PT, R6, UR9, P5 ;  /* 0x0000000906007c0c */ /* 0x000fe2000afa6670 */
[----:B------:R-:W-:-:S12]  /*7520*/  @P2 BRA `(.L_x_548) ;  /* 0x0000000000282947 */ /* 0x000fd80003800000 */
        /* <DEDUP_REMOVED lines=10> */
.L_x_548:
[----:B------:R-:W-:Y:S05]  /*75d0*/  BSYNC B0 ;  /* 0x0000000000007941 */ /* 0x000fea0003800000 */
.L_x_547:
[----:B------:R-:W-:Y:S01]  /*75e0*/  ISETP.NE.AND P2, PT, R10, RZ, PT ;  /* 0x000000ff0a00720c */ /* 0x000fe20003f45270 */
[----:B------:R-:W-:-:S12]  /*75f0*/  BSSY B0, `(.L_x_549) ;  /* 0x000000f000007945 */ /* 0x000fd80003800000 */
        /* <DEDUP_REMOVED lines=14> */
.L_x_550:
[----:B------:R-:W-:Y:S05]  /*76e0*/  BSYNC B0 ;  /* 0x0000000000007941 */ /* 0x000fea0003800000 */
.L_x_549:
[----:B------:R-:W-:Y:S04]  /*76f0*/  BSSY B0, `(.L_x_551) ;  /* 0x000000f000007945 */ /* 0x000fe80003800000 */
[----:B------:R-:W-:Y:S05]  /*7700*/  @P6 BRA `(.L_x_552) ;  /* 0x0000000000346947 */ /* 0x000fea0003800000 */
[----:B-1----:R-:W-:Y:S01]  /*7710*/  IADD3 R11, P2, R2, 0x20, RZ ;  /* 0x00000020020b7810 */ /* 0x002fe20007f5e0ff */
        /* <DEDUP_REMOVED lines=12> */
.L_x_552:
[----:B------:R-:W-:Y:S05]  /*77e0*/  BSYNC B0 ;  /* 0x0000000000007941 */ /* 0x000fea0003800000 */
.L_x_551:
        /* <DEDUP_REMOVED lines=15> */
.L_x_554:
[----:B------:R-:W-:Y:S05]  /*78e0*/  BSYNC B0 ;  /* 0x0000000000007941 */ /* 0x000fea0003800000 */
.L_x_553:
        /* <DEDUP_REMOVED lines=15> */
.L_x_556:
[----:B------:R-:W-:Y:S05]  /*79e0*/  BSYNC B0 ;  /* 0x0000000000007941 */ /* 0x000fea0003800000 */
.L_x_555:
        /* <DEDUP_REMOVED lines=15> */
.L_x_558:
[----:B------:R-:W-:Y:S05]  /*7ae0*/  BSYNC B0 ;  /* 0x0000000000007941 */ /* 0x000fea0003800000 */
.L_x_557:
        /* <DEDUP_REMOVED lines=15> */
.L_x_560:
[----:B------:R-:W-:Y:S05]  /*7be0*/  BSYNC B0 ;  /* 0x0000000000007941 */ /* 0x000fea0003800000 */
.L_x_559:
[----:B------:R-:W-:Y:S05]  /*7bf0*/  @P5 BRA `(.L_x_474) ;  /* 0x0000003000c05947 */ /* 0x000fea0003800000 */
[----:B------:R-:W-:Y:S01]  /*7c00*/  IADD3 R5, P0, R2, 0x70, RZ ;  /* 0x0000007002057810 */ /* 0x000fe20007f1e0ff */
        /* <DEDUP_REMOVED lines=11> */
[----:B------:R1:W-:Y:S01]  /*7cc0*/  STG.E.128 desc[UR38][R4.64], RZ ;  /* 0x000000ff04007986 */ /* 0x0003e2000c101d26 */
[----:B------:R-:W-:Y:S05]  /*7cd0*/  BRA `(.L_x_474) ;  /* 0x0000003000887947 */ /* 0x000fea0003800000 */
.L_x_469:
[----:B------:R-:W-:-:S08]  /*7ce0*/  NOP ;  /* 0x0000000000007918 */ /* 0x000fd00000000000 */
[----:B---3--:R-:W1:-:S00]  /*7cf0*/  USETMAXREG.DEALLOC.CTAPOOL 0x18 ;  /* 0x00000018000079c8 */ /* 0x008e4000080e0500 */
[----:B-1----:R-:W-:-:S06]  /*7d00*/  LOP3.LUT R0, R0, 0x3, RZ, 0xc0, !PT ;  /* 0x0000000300007812 */ /* 0x002fcc00078ec0ff */
[----:B------:R-:W1:Y:S02]  /*7d10*/  SHFL.IDX PT, R0, R0, RZ, 0x1f ;  /* 0x00001fff00007589 */ /* 0x000e6400000e0000 */
[----:B-1----:R-:W-:-:S13]  /*7d20*/  ISETP.NE.AND P0, PT, R0, RZ, PT ;  /* 0x000000ff0000720c */ /* 0x002fda0003f05270 */
[----:B------:R-:W-:Y:S05]  /*7d30*/  @!P0 BRA `(.L_x_561) ;  /* 0x0000000c00d48947 */ /* 0x000fea0003800000 */
[----:B------:R-:W-:-:S13]  /*7d40*/  ISETP.NE.AND P0, PT, R0, 0x1, PT ;  /* 0x000000010000780c */ /* 0x000fda0003f05270 */
[----:B------:R-:W-:Y:S05]  /*7d50*/  @P0 BRA `(.L_x_474) ;  /* 0x0000003000680947 */ /* 0x000fea0003800000 */
[----:B------:R-:W-:Y:S01]  /*7d60*/  ULDC.64 UR4, c[0x0][0x8d8] ;  /* 0x0002360000047ab9 */ /* 0x000fe20000000a00 */
[----:B------:R-:W1:Y:S01]  /*7d70*/  S2UR UR12, SR_CTAID.Z ;  /* 0x00000000000c79c3 */ /* 0x000e620000002700 */
[----:B------:R-:W-:-:S04]  /*7d80*/  ISETP.NE.U32.AND P0, PT, RZ, UR4, PT ;  /* 0x00000004ff007c0c */ /* 0x000fc8000bf05070 */
[----:B------:R-:W-:-:S13]  /*7d90*/  ISETP.NE.AND.EX P0, PT, RZ, UR5, PT, P0 ;  /* 0x00000005ff007c0c */ /* 0x000fda000bf05300 */
[----:B------:R-:W-:Y:S05]  /*7da0*/  @!P0 BRA `(.L_x_562) ;  /* 0x00000000001c8947 */ /* 0x000fea0003800000 */
[----:B------:R-:W-:Y:S02]  /*7db0*/  ULDC.64 UR4, c[0x0][0x8d8] ;  /* 0x0002360000047ab9 */ /* 0x000fe40000000a00 */
[----:B-1----:R-:W-:-:S06]  /*7dc0*/  UIMAD.WIDE UR4, UR12, 0x4, UR4 ;  /* 0x000000040c0478a5 */ /* 0x002fcc000f8e0204 */
[----:B------:R-:W-:Y:S02]  /*7dd0*/  IMAD.U32 R2, RZ, RZ, UR4 ;  /* 0x00000004ff027e24 */ /* 0x000fe4000f8e00ff */
[----:B------:R-:W-:-:S05]  /*7de0*/  IMAD.U32 R3, RZ, RZ, UR5 ;  /* 0x00000005ff037e24 */ /* 0x000fca000f8e00ff */
[----:B------:R-:W2:Y:S02]  /*7df0*/  LDG.E R2, desc[UR38][R2.64] ;  /* 0x0000002602027981 */ /* 0x000ea4000c1e1900 */
[----:B--2---:R-:W-:Y:S01]  /*7e00*/  R2UR UR5, R2 ;  /* 0x00000000020572ca */ /* 0x004fe200000e0000 */
[----:B------:R-:W-:-:S14]  /*7e10*/  BRA `(.L_x_563) ;  /* 0x0000000000387947 */ /* 0x000fdc0003800000 */
.L_x_562:
[----:B------:R-:W-:Y:S02]  /*7e20*/  ULDC.64 UR4, c[0x0][0x8d0] ;  /* 0x0002340000047ab9 */ /* 0x000fe40000000a00 */
[----:B------:R-:W-:-:S04]  /*7e30*/  ISETP.NE.U32.AND P0, PT, RZ, UR4, PT ;  /* 0x00000004ff007c0c */ /* 0x000fc8000bf05070 */
[----:B------:R-:W-:-:S13]  /*7e40*/  ISETP.NE.AND.EX P0, PT, RZ, UR5, PT, P0 ;  /* 0x00000005ff007c0c */ /* 0x000fda000bf05300 */
[----:B------:R-:W-:Y:S05]  /*7e50*/  @!P0 BRA `(.L_x_564) ;  /* 0x0000000000248947 */ /* 0x000fea0003800000 */
[----:B------:R-:W-:Y:S02]  /*7e60*/  ULDC.64 UR4, c[0x0][0x8d0] ;  /* 0x0002340000047ab9 */ /* 0x000fe40000000a00 */
[----:B-1----:R-:W-:-:S06]  /*7e70*/  UIMAD.WIDE UR4, UR12, 0x4, UR4 ;  /* 0x000000040c0478a5 */ /* 0x002fcc000f8e0204 */
[----:B------:R-:W-:Y:S02]  /*7e80*/  IMAD.U32 R2, RZ, RZ, UR4 ;  /* 0x00000004ff027e24 */ /* 0x000fe4000f8e00ff */
[----:B------:R-:W-:-:S05]  /*7e90*/  IMAD.U32 R3, RZ, RZ, UR5 ;  /* 0x00000005ff037e24 */ /* 0x000fca000f8e00ff */
[----:B------:R-:W2:Y:S04]  /*7ea0*/  LDG.E R0, desc[UR38][R2.64] ;  /* 0x0000002602007981 */ /* 0x000ea8000c1e1900 */
[----:B------:R-:W2:Y:S02]  /*7eb0*/  LDG.E R5, desc[UR38][R2.64+0x4] ;  /* 0x0000042602057981 */ /* 0x000ea4000c1e1900 */
[----:B--2---:R-:W-:-:S05]  /*7ec0*/  IMAD.IADD R0, R5, 0x1, -R0 ;  /* 0x0000000105007824 */ /* 0x004fca00078e0a00 */
[----:B------:R-:W-:Y:S01]  /*7ed0*/  R2UR UR5, R0 ;  /* 0x00000000000572ca */ /* 0x000fe200000e0000 */
[----:B------:R-:W-:-:S14]  /*7ee0*/  BRA `(.L_x_563) ;  /* 0x0000000000047947 */ /* 0x000fdc0003800000 */
.L_x_564:
[----:B------:R-:W-:-:S05]  /*7ef0*/  ULDC UR5, c[0x0][0x8bc] ;  /* 0x00022f0000057ab9 */ /* 0x000fca0000000800 */
.L_x_563:
[----:B------:R-:W2:Y:S02]  /*7f00*/  S2UR UR4, SR_CTAID.X ;  /* 0x00000000000479c3 */ /* 0x000ea40000002500 */
[----:B--2---:R-:W-:-:S04]  /*7f10*/  USHF.L.U32 UR4, UR4, 0x7, URZ ;  /* 0x0000000704047899 */ /* 0x004fc8000800063f */
[----:B------:R-:W-:-:S04]  /*7f20*/  UISETP.GE.AND UP0, UPT, UR4, UR5, UPT ;  /* 0x000000050400728c */ /* 0x000fc8000bf06270 */
[----:B-1----:R-:W-:-:S06]  /*7f30*/  USEL UR12, UR12, 0xffffffff, !UP0 ;  /* 0xffffffff0c0c7887 */ /* 0x002fcc000c000000 */
[----:B------:R-:W-:-:S13]  /*7f40*/  ISETP.LE.AND P0, PT, RZ, UR12, PT ;  /* 0x0000000cff007c0c */ /* 0x000fda000bf03270 */
[----:B------:R-:W-:Y:S05]  /*7f50*/  @!P0 BRA `(.L_x_474) ;  /* 0x0000002c00e88947 */ /* 0x000fea0003800000 */
[----:B------:R-:W-:Y:S02]  /*7f60*/  ULDC.64 UR4, c[0x0][0x770] ;  /* 0x0001dc0000047ab9 */ /* 0x000fe40000000a00 */
[----:B------:R-:W-:-:S04]  /*7f70*/  UISETP.NE.U32.AND UP0, UPT, UR4, URZ, UPT ;  /* 0x0000003f0400728c */ /* 0x000fc8000bf05070 */
[----:B------:R-:W-:-:S03]  /*7f80*/  UISETP.NE.AND.EX UP0, UPT, UR5, URZ, UPT, UP0 ;  /* 0x0000003f0500728c */ /* 0x000fc6000bf05300 */
[----:B------:R-:W-:Y:S02]  /*7f90*/  ULDC.64 UR4, c[0x0][0x770] ;  /* 0x0001dc0000047ab9 */ /* 0x000fe40000000a00 */
[----:B------:R-:W-:Y:S01]  /*7fa0*/  UIMAD.WIDE UR4, UR12, 0x4, UR4 ;  /* 0x000000040c0478a5 */ /* 0x000fe2000f8e0204 */
[----:B------:R-:W-:-:S05]  /*7fb0*/  PLOP3.LUT P0, PT, PT, PT, UP0, 0x80, 0x0 ;  /* 0x000000000000781c */ /* 0x000fca0003f0f008 */
[----:B------:R-:W-:Y:S02]  /*7fc0*/  IMAD.U32 R2, RZ, RZ, UR4 ;  /* 0x00000004ff027e24 */ /* 0x000fe4000f8e00ff */
[----:B------:R-:W-:Y:S01]  /*7fd0*/  IMAD.U32 R3, RZ, RZ, UR5 ;  /* 0x00000005ff037e24 */ /* 0x000fe2000f8e00ff */
[----:B------:R-:W-:-:S05]  /*7fe0*/  ULDC.64 UR4, c[0x0][0x780] ;  /* 0x0001e00000047ab9 */ /* 0x000fca0000000a00 */
[----:B------:R-:W2:Y:S01]  /*7ff0*/  @P0 LDG.E R6, desc[UR38][R2.64] ;  /* 0x0000002602060981 */ /* 0x000ea2000c1e1900 */
[----:B------:R-:W-:Y:S01]  /*8000*/  UISETP.NE.U32.AND UP1, UPT, UR4, URZ, UPT ;  /* 0x0000003f0400728c */ /* 0x000fe2000bf25070 */
[----:B------:R-:W-:-:S03]  /*8010*/  ULDC UR6, c[0x0][0x280] ;  /* 0x0000a00000067ab9 */ /* 0x000fc60000000800 */
[----:B------:R-:W-:Y:S01]  /*8020*/  UISETP.NE.AND.EX UP1, UPT, UR5, URZ, UPT, UP1 ;  /* 0x0000003f0500728c */ /* 0x000fe2000bf25310 */
[----:B------:R-:W-:-:S05]  /*8030*/  IMAD.U32 R0, RZ, RZ, UR6 ;  /* 0x00000006ff007e24 */ /* 0x000fca000f8e00ff */
[----:B------:R-:W-:-:S05]  /*8040*/  PLOP3.LUT P1, PT, PT, PT, UP1, 0x80, 0x0 ;  /* 0x000000000000781c */ /* 0x000fca0003f2f018 */
[----:B------:R-:W-:Y:S02]  /*8050*/  @UP1 ULDC.64 UR4, c[0x0][0x780] ;  /* 0x0001e00000041ab9 */ /* 0x000fe40000000a00 */
[----:B------:R-:W-:-:S06]  /*8060*/  @UP1 UIMAD.WIDE UR4, UR12, 0x4, UR4 ;  /* 0x000000040c0418a5 */ /* 0x000fcc000f8e0204 */
[----:B------:R-:W-:Y:S02]  /*8070*/  IMAD.U32 R4, RZ, RZ, UR4 ;  /* 0x00000004ff047e24 */ /* 0x000fe4000f8e00ff */
[----:B------:R-:W-:-:S05]  /*8080*/  IMAD.U32 R5, RZ, RZ, UR5 ;  /* 0x00000005ff057e24 */ /* 0x000fca000f8e00ff */
[----:B------:R1:W5:Y:S01]  /*8090*/  @P1 LDG.E R0, desc[UR38][R4.64] ;  /* 0x0000002604001981 */ /* 0x000362000c1e1900 */
[----:B------:R-:W-:Y:S01]  /*80a0*/  PLOP3.LUT P2, PT, PT, PT, UP0, 0x80, 0x0 ;  /* 0x000000000000781c */ /* 0x000fe20003f4f008 */
[----:B------:R-:W3:Y:S02]  /*80b0*/  S2UR UR13, SR_CTAID.Y ;  /* 0x00000000000d79c3 */ /* 0x000ee40000002600 */
[----:B---3--:R-:W-:-:S10]  /*80c0*/  USHF.R.S32.HI UR7, URZ, 0x1f, UR13 ;  /* 0x0000001f3f077899 */ /* 0x008fd4000801140d */
[----:B--2---:R-:W-:-:S13]  /*80d0*/  @P2 R2UR UR4, R6 ;  /* 0x00000000060422ca */ /* 0x004fda00000e0000 */
[----:B------:R-:W-:-:S04]  /*80e0*/  @UP0 ULEA UR4, UR12, UR4, 0x6 ;  /* 0x000000040c040291 */ /* 0x000fc8000f8e303f */
[----:B------:R-:W-:-:S04]  /*80f0*/  @UP0 USHF.R.S32.HI UR5, URZ, 0x1f, UR4 ;  /* 0x0000001f3f050899 */ /* 0x000fc80008011404 */
[----:B------:R-:W-:-:S04]  /*8100*/  @UP0 ULEA.HI UR5, UR5, UR4, URZ, 0x6 ;  /* 0x0000000405050291 */ /* 0x000fc8000f8f303f */
[----:B------:R-:W-:-:S04]  /*8110*/  @UP0 USHF.L.U32 UR5, UR5, 0x7, URZ ;  /* 0x0000000705050899 */ /* 0x000fc8000800063f */
[----:B------:R-:W-:Y:S01]  /*8120*/  @UP0 ULOP3.LUT UR6, UR5, 0xffffe000, URZ, 0xc0, !UPT ;  /* 0xffffe00005060892 */ /* 0x000fe2000f8ec03f */
[----:B-1----:R-:W-:Y:S11]  /*8130*/  @P1 BRA `(.L_x_565) ;  /* 0x0000000000101947 */ /* 0x002ff60003800000 */
[----:B------:R-:W-:Y:S05]  /*8140*/  @!P0 BRA `(.L_x_565) ;  /* 0x00000000000c8947 */ /* 0x000fea0003800000 */
[----:B------:R-:W2:Y:S04]  /*8150*/  LDG.E R5, desc[UR38][R2.64] ;  /* 0x0000002602057981 */ /* 0x000ea8000c1e1900 */
[----:B-----5:R-:W2:Y:S02]  /*8160*/  LDG.E R0, desc[UR38][R2.64+0x4] ;  /* 0x0000042602007981 */ /* 0x020ea4000c1e1900 */
[----:B--2---:R-:W-:-:S07]  /*8170*/  IMAD.IADD R0, R0, 0x1, -R5 ;  /* 0x0000000100007824 */ /* 0x004fce00078e0a05 */
.L_x_565:
[----:B-----5:R-:W-:Y:S01]  /*8180*/  ISETP.GE.AND P0, PT, R0, 0x1, PT ;  /* 0x000000010000780c */ /* 0x020fe20003f06270 */
[----:B------:R-:W-:Y:S01]  /*8190*/  @UP0 USHF.R.S32.HI UR8, URZ, 0x1f, UR6 ;  /* 0x0000001f3f080899 */ /* 0x000fe20008011406 */
[----:B------:R-:W-:Y:S01]  /*81a0*/  UMOV UR4, URZ ;  /* 0x0000003f00047c82 */ /* 0x000fe20008000000 */
[----:B------:R-:W-:Y:S01]  /*81b0*/  UMOV UR5, URZ ;  /* 0x0000003f00057c82 */ /* 0x000fe20008000000 */
[----:B------:R-:W-:-:S04]  /*81c0*/  @UP0 UMOV UR4, UR6 ;  /* 0x0000000600040c82 */ /* 0x000fc80008000000 */
[----:B------:R-:W-:-:S05]  /*81d0*/  @UP0 UMOV UR5, UR8 ;  /* 0x0000000800050c82 */ /* 0x000fca0008000000 */
[----:B------:R-:W-:Y:S05]  /*81e0*/  @!P0 BRA `(.L_x_474) ;  /* 0x0000002c00448947 */ /* 0x000fea0003800000 */
[----:B------:R-:W-:Y:S01]  /*81f0*/  ULDC.64 UR8, c[0x0][0x2d8] ;  /* 0x0000b60000087ab9 */ /* 0x000fe20000000a00 */
[C---:B------:R-:W-:Y:S01]  /*8200*/  VIADD R2, R0.reuse, 0x3f ;  /* 0x0000003f00027836 */ /* 0x040fe20000000000 */
[----:B------:R-:W-:Y:S01]  /*8210*/  UIMAD UR7, UR7, UR8, URZ ;  /* 0x00000008070772a4 */ /* 0x000fe2000f8e023f */
[----:B------:R-:W-:Y:S01]  /*8220*/  ISETP.GE.AND P1, PT, R0, 0x41, PT ;  /* 0x000000410000780c */ /* 0x000fe20003f26270 */
[----:B------:R-:W-:Y:S02]  /*8230*/  USHF.R.S32.HI UR6, URZ, 0x1f, UR12 ;  /* 0x0000001f3f067899 */ /* 0x000fe4000801140c */
[----:B------:R-:W-:Y:S01]  /*8240*/  UIMAD.WIDE.U32 UR10, UR13, UR8, URZ ;  /* 0x000000080d0a72a5 */ /* 0x000fe2000f8e003f */
[----:B------:R-:W-:Y:S01]  /*8250*/  SHF.R.S32.HI R3, RZ, 0x1f, R2 ;  /* 0x0000001fff037819 */ /* 0x000fe20000011402 */
[----:B------:R-:W-:Y:S02]  /*8260*/  UIMAD UR7, UR13, UR9, UR7 ;  /* 0x000000090d0772a4 */ /* 0x000fe4000f8e0207 */
[----:B------:R-:W-:Y:S01]  /*8270*/  UIADD3 UR8, UP1, UR4, UR10, URZ ;  /* 0x0000000a04087290 */ /* 0x000fe2000ff3e03f */
[----:B------:R-:W-:Y:S01]  /*8280*/  LEA.HI R3, R3, R2, RZ, 0x6 ;  /* 0x0000000203037211 */ /* 0x000fe200078f30ff */
[----:B------:R-:W-:-:S02]  /*8290*/  UIADD3 UR7, UR11, UR7, URZ ;  /* 0x000000070b077290 */ /* 0x000fc4000fffe03f */
[----:B------:R-:W-:Y:S01]  /*82a0*/  USEL UR6, UR6, URZ, !UP0 ;  /* 0x0000003f06067287 */ /* 0x000fe2000c000000 */
[----:B------:R-:W-:Y:S01]  /*82b0*/  SHF.R.S32.HI R3, RZ, 0x6, R3 ;  /* 0x00000006ff037819 */ /* 0x000fe20000011403 */
[----:B------:R-:W-:Y:S01]  /*82c0*/  ULDC.64 UR14, c[0x0][0x2e0] ;  /* 0x0000b800000e7ab9 */ /* 0x000fe20000000a00 */
[----:B------:R-:W-:Y:S02]  /*82d0*/  USEL UR13, UR12, URZ, !UP0 ;  /* 0x0000003f0c0d7287 */ /* 0x000fe4000c000000 */
[----:B------:R-:W-:Y:S01]  /*82e0*/  UIADD3.X UR9, UR5, UR7, URZ, UP1, !UPT ;  /* 0x0000000705097290 */ /* 0x000fe20008ffe43f */
[----:B------:R-:W-:Y:S01]  /*82f0*/  VIMNMX R3, R3, 0x1, !PT ;  /* 0x0000000103037848 */ /* 0x000fe20007fe0100 */
[----:B------:R-:W-:Y:S02]  /*8300*/  UIMAD UR6, UR6, UR14, URZ ;  /* 0x0000000e060672a4 */ /* 0x000fe4000f8e023f */
[----:B------:R-:W-:Y:S01]  /*8310*/  UIMAD.WIDE.U32 UR8, UR13, UR14, UR8 ;  /* 0x0000000e0d0872a5 */ /* 0x000fe2000f8e0008 */
[----:B------:R-:W-:Y:S01]  /*8320*/  LOP3.LUT R2, R3, 0x1, RZ, 0xc0, !PT ;  /* 0x0000000103027812 */ /* 0x000fe200078ec0ff */
[----:B------:R-:W-:Y:S01]  /*8330*/  UIMAD UR12, UR13, UR15, UR6 ;  /* 0x0000000f0d0c72a4 */ /* 0x000fe2000f8e0206 */
[----:B------:R-:W-:-:S03]  /*8340*/  ELECT P0, URZ, PT ;  /* 0x00000000003f782f */ /* 0x000fc60003800000 */
[----:B------:R-:W-:Y:S01]  /*8350*/  UIADD3 UR19, UR9, UR12, URZ ;  /* 0x0000000c09137290 */ /* 0x000fe2000fffe03f */
[----:B------:R-:W-:Y:S01]  /*8360*/  UMOV UR6, URZ ;  /* 0x0000003f00067c82 */ /* 0x000fe20008000000 */
[----:B------:R-:W-:Y:S10]  /*8370*/  @!P1 BRA `(.L_x_566) ;  /* 0x0000000400889947 */ /* 0x000ff40003800000 */
[----:B------:R-:W-:Y:S01]  /*8380*/  UMOV UR6, UR10 ;  /* 0x0000000a00067c82 */ /* 0x000fe20008000000 */
[----:B------:R-:W-:Y:S01]  /*8390*/  ULDC.64 UR10, c[0x0][0x2c0] ;  /* 0x0000b000000a7ab9 */ /* 0x000fe20000000a00 */
[----:B------:R-:W-:Y:S01]  /*83a0*/  UIMAD.WIDE.U32 UR6, UR13, UR14, UR6 ;  /* 0x0000000e0d0672a5 */ /* 0x000fe2000f8e0006 */
[----:B------:R-:W-:Y:S01]  /*83b0*/  IMAD.IADD R0, R3, 0x1, -R2 ;  /* 0x0000000103007824 */ /* 0x000fe200078e0a02 */
[----:B------:R-:W-:Y:S02]  /*83c0*/  ULDC.64 UR20, c[0x0][0x2c0] ;  /* 0x0000b00000147ab9 */ /* 0x000fe40000000a00 */
[----:B------:R-:W-:-:S04]  /*83d0*/  UIADD3 UR15, UP0, UR4, UR6, URZ ;  /* 0x00000006040f7290 */ /* 0x000fc8000ff1e03f */
[----:B------:R-:W-:Y:S02]  /*83e0*/  UIADD3.X UR4, UR5, UR12, UR7, UP0, !UPT ;  /* 0x0000000c05047290 */ /* 0x000fe400087fe407 */
[----:B------:R-:W-:Y:S01]  /*83f0*/  ULEA UR14, UP0, UR15, UR10, 0x2 ;  /* 0x0000000a0f0e7291 */ /* 0x000fe2000f80103f */
[----:B------:R-:W-:-:S03]  /*8400*/  UMOV UR5, URZ ;  /* 0x0000003f00057c82 */ /* 0x000fc60008000000 */
[----:B------:R-:W-:Y:S02]  /*8410*/  ULEA.HI.X UR15, UR15, UR11, UR4, 0x2, UP0 ;  /* 0x0000000b0f0f7291 */ /* 0x000fe400080f1404 */
[----:B------:R-:W-:Y:S02]  /*8420*/  UIADD3 UR10, UP0, UR14, 0x4000, URZ ;  /* 0x000040000e0a7890 */ /* 0x000fe4000ff1e03f */
[----:B------:R-:W-:Y:S02]  /*8430*/  UIADD3 UR12, UP1, UR14, 0x8000, URZ ;  /* 0x000080000e0c7890 */ /* 0x000fe4000ff3e03f */
[----:B------:R-:W-:Y:S02]  /*8440*/  UIADD3 UR14, UP2, UR14, 0xc000, URZ ;  /* 0x0000c0000e0e7890 */ /* 0x000fe4000ff5e03f */
[----:B------:R-:W-:Y:S02]  /*8450*/  UIADD3.X UR11, URZ, UR15, URZ, UP0, !UPT ;  /* 0x0000000f3f0b7290 */ /* 0x000fe400087fe43f */
[----:B------:R-:W-:-:S02]  /*8460*/  UIADD3.X UR13, URZ, UR15, URZ, UP1, !UPT ;  /* 0x0000000f3f0d7290 */ /* 0x000fc40008ffe43f */
[----:B------:R-:W-:Y:S01]  /*8470*/  UIADD3.X UR15, URZ, UR15, URZ, UP2, !UPT ;  /* 0x0000000f3f0f7290 */ /* 0x000fe200097fe43f */
[----:B------:R-:W-:-:S11]  /*8480*/  UMOV UR4, URZ ;  /* 0x0000003f00047c82 */ /* 0x000fd60008000000 */
.L_x_579:
        /* <DEDUP_REMOVED lines=21> */
.L_x_568:
[----:B------:R-:W-:Y:S05]  /*85e0*/  BSYNC B0 ;  /* 0x0000000000007941 */ /* 0x000fea0003800000 */
.L_x_567:
        /* <DEDUP_REMOVED lines=13> */
.L_x_570:
[----:B------:R-:W-:Y:S05]  /*86c0*/  BSYNC B0 ;  /* 0x0000000000007941 */ /* 0x000fea0003800000 */
.L_x_569:
[----:B------:R-:W-:Y:S06]  /*86d0*/  BAR.ARV 0xa, 0xa0 ;  /* 0x0282800000007b1d */ /* 0x000fec0000002000 */
[----:B------:R-:W-:Y:S04]  /*86e0*/  BSSY B0, `(.L_x_571) ;  /* 0x0000003000007945 */ /* 0x000fe80003800000 */
[----:B------:R-:W-:Y:S05]  /*86f0*/  @!P0 BRA `(.L_x_572) ;  /* 0x0000000000048947 */ /* 0x000fea0003800000 */
[----:B------:R-:W-:-:S04]  /*8700*/  DEPBAR.LE SB0, 0x0 ;  /* 0x000080000000791a */ /* 0x000fc80000000000 */
.L_x_572:
[----:B------:R-:W-:Y:S05]  /*8710*/  BSYNC B0 ;  /* 0x0000000000007941 */ /* 0x000fea0003800000 */
.L_x_571:
        /* <DEDUP_REMOVED lines=13> */
.L_x_574:
[----:B------:R-:W-:Y:S05]  /*87f0*/  BSYNC B0 ;  /* 0x0000000000007941 */ /* 0x000fea0003800000 */
.L_x_573:
        /* <DEDUP_REMOVED lines=13> */
.L_x_576:
[----:B------:R-:W-:Y:S05]  /*88d0*/  BSYNC B0 ;  /* 0x0000000000007941 */ /* 0x000fea0003800000 */
.L_x_575:
[----:B------:R-:W-:Y:S01]  /*88e0*/  VIADD R0, R0, 0xfffffffe ;  /* 0xfffffffe00007836 */ /* 0x000fe20000000000 */
[----:B------:R-:W-:Y:S06]  /*88f0*/  BAR.ARV 0xa, 0xa0 ;  /* 0x0282800000007b1d */ /* 0x000fec0000002000 */
[----:B------:R-:W-:Y:S01]  /*8900*/  BSSY B0, `(.L_x_577) ;  /* 0x0000004000007945 */ /* 0x000fe20003800000 */
[----:B------:R-:W-:-:S03]  /*8910*/  ISETP.NE.AND P1, PT, R0, RZ, PT ;  /* 0x000000ff0000720c */ /* 0x000fc60003f25270 */
[----:B------:R-:W-:Y:S10]  /*8920*/  @!P0 BRA `(.L_x_578) ;  /* 0x0000000000048947 */ /* 0x000ff40003800000 */
[----:B------:R-:W-:-:S04]  /*8930*/  DEPBAR.LE SB0, 0x0 ;  /* 0x000080000000791a */ /* 0x000fc80000000000 */
.L_x_578:
[----:B------:R-:W-:Y:S05]  /*8940*/  BSYNC B0 ;  /* 0x0000000000007941 */ /* 0x000fea0003800000 */
.L_x_577:
[----:B------:R-:W-:Y:S06]  /*8950*/  BAR.ARV 0xb, 0xa0 ;  /* 0x02c2800000007b1d */ /* 0x000fec0000002000 */
[----:B------:R-:W-:Y:S02]  /*8960*/  UIADD3 UR5, UR5, 0x2, URZ ;  /* 0x0000000205057890 */ /* 0x000fe4000fffe03f */
[----:B------:R-:W-:Y:S01]  /*8970*/  UIADD3 UR4, UR4, 0x1, URZ ;  /* 0x0000000104047890 */ /* 0x000fe2000fffe03f */
[----:B------:R-:W-:Y:S11]  /*8980*/  @P1 BRA `(.L_x_579) ;  /* 0xfffffff800c01947 */ /* 0x000ff6000383ffff */
[----:B------:R-:W-:-:S12]  /*8990*/  USHF.L.U32 UR6, UR5, 0xd, URZ ;  /* 0x0000000d05067899 */ /* 0x000fd8000800063f */
.L_x_566:
        /* <DEDUP_REMOVED lines=10> */
[----:B------:R-:W-:Y:S01]  /*8a40*/  ULEA UR4, UP0, UR11, UR4, 0x2 ;  /* 0x000000040b047291 */ /* 0x000fe2000f80103f */
[----:B------:R-:W-:-:S03]  /*8a50*/  UMOV UR13, 0x14f00000 ;  /* 0x14f00000000d7882 */ /* 0x000fc60000000000 */
[----:B------:R-:W-:-:S03]  /*8a60*/  ULEA.HI.X UR5, UR11, UR5, UR12, 0x2, UP0 ;  /* 0x000000050b057291 */ /* 0x000fc600080f140c */
[----:B------:R-:W-:Y:S01]  /*8a70*/  UMOV UR12, 0x0 ;  /* 0x00000000000c7882 */ /* 0x000fe20000000000 */
[----:B-1----:R-:W-:-:S03]  /*8a80*/  ULEA UR7, UR10, UR7, 0x18 ;  /* 0x000000070a077291 */ /* 0x002fc6000f8ec03f */
[----:B------:R-:W-:Y:S01]  /*8a90*/  UMOV UR10, 0x400 ;  /* 0x00000400000a7882 */ /* 0x000fe20000000000 */
[----:B------:R-:W-:-:S09]  /*8aa0*/  UIADD3 UR7, UR7, 0x10000, URZ ;  /* 0x0001000007077890 */ /* 0x000fd2000fffe03f */
[----:B------:R1:W-:Y:S02]  /*8ab0*/  UBLKRED.G.S.ADD.F32.RN [UR4], [UR7], UR10, desc[UR12] ;  /* 0x00000c04070073bb */ /* 0x0003e400080a140a */
[----:B-1----:R0:W-:Y:S02]  /*8ac0*/  UTMACMDFLUSH ;  /* 0x00000000000079b7 */ /* 0x0021e40000000000 */
.L_x_581:
[----:B------:R-:W-:Y:S05]  /*8ad0*/  BSYNC B0 ;  /* 0x0000000000007941 */ /* 0x000fea0003800000 */
.L_x_580:
[----:B------:R-:W-:Y:S06]  /*8ae0*/  BAR.SYNC.DEFER_BLOCKING 0xe, 0xa0 ;  /* 0x0382800000007b1d */ /* 0x000fec0000010000 */
[----:B------:R-:W-:Y:S04]  /*8af0*/  BSSY B0, `(.L_x_582) ;  /* 0x0000012000007945 */ /* 0x000fe80003800000 */
[----:B------:R-:W-:Y:S05]  /*8b00*/  @!P0 BRA `(.L_x_583) ;  /* 0x0000000000408947 */ /* 0x000fea0003800000 */
[----:B------:R-:W1:Y:S01]  /*8b10*/  S2UR UR7, SR_CgaCtaId ;  /* 0x00000000000779c3 */ /* 0x000e620000008800 */
[----:B------:R-:W-:Y:S01]  /*8b20*/  UIADD3 UR4, UR6, 0x1000, URZ ;  /* 0x0000100006047890 */ /* 0x000fe2000fffe03f */
[----:B------:R-:W-:Y:S01]  /*8b30*/  UMOV UR5, 0x400 ;  /* 0x0000040000057882 */ /* 0x000fe20000000000 */
[----:B------:R-:W-:Y:S02]  /*8b40*/  ULDC.64 UR10, c[0x0][0x2c0] ;  /* 0x0000b000000a7ab9 */ /* 0x000fe40000000a00 */
[----:B------:R-:W-:Y:S01]  /*8b50*/  UIADD3 UR12, UP0, UR4, UR8, URZ ;  /* 0x00000008040c7290 */ /* 0x000fe2000ff1e03f */
[----:B------:R-:W-:Y:S01]  /*8b60*/  UMOV UR13, 0x14f00000 ;  /* 0x14f00000000d7882 */ /* 0x000fe20000000000 */
[----:B-1----:R-:W-:Y:S02]  /*8b70*/  ULEA UR7, UR7, UR5, 0x18 ;  /* 0x0000000507077291 */ /* 0x002fe4000f8ec03f */
[----:B------:R-:W-:Y:S02]  /*8b80*/  ULEA.HI.X.SX32 UR5, UR4, UR19, 0x1, UP0 ;  /* 0x0000001304057291 */ /* 0x000fe400080f0e3f */
[----:B------:R-:W-:-:S02]  /*8b90*/  ULEA UR4, UP0, UR12, UR10, 0x2 ;  /* 0x0000000a0c047291 */ /* 0x000fc4000f80103f */
[----:B------:R-:W-:Y:S02]  /*8ba0*/  UIADD3 UR7, UR7, 0x14000, URZ ;  /* 0x0001400007077890 */ /* 0x000fe4000fffe03f */
[----:B------:R-:W-:Y:S01]  /*8bb0*/  ULEA.HI.X UR5, UR12, UR11, UR5, 0x2, UP0 ;  /* 0x0000000b0c057291 */ /* 0x000fe200080f1405 */
[----:B------:R-:W-:Y:S02]  /*8bc0*/  UMOV UR10, 0x400 ;  /* 0x00000400000a7882 */ /* 0x000fe40000000000 */
[----:B------:R-:W-:-:S06]  /*8bd0*/  UMOV UR12, 0x0 ;  /* 0x00000000000c7882 */ /* 0x000fcc0000000000 */
[----:B------:R1:W-:Y:S01]  /*8be0*/  UBLKRED.G.S.ADD.F32.RN [UR4], [UR7], UR10, desc[UR12] ;  /* 0x00000c04070073bb */ /* 0x0003e200080a140a */
[----:B------:R0:W-:Y:S01]  /*8bf0*/  UTMACMDFLUSH ;  /* 0x00000000000079b7 */ /* 0x0001e20000000000 */
[----:B-1----:R-:W-:-:S04]  /*8c00*/  DEPBAR.LE SB0, 0x1 ;  /* 0x000080400000791a */ /* 0x002fc80000000000 */
.L_x_583:
[----:B------:R-:W-:Y:S05]  /*8c10*/  BSYNC B0 ;  /* 0x0000000000007941 */ /* 0x000fea0003800000 */
.L_x_582:
[----:B------:R-:W-:Y:S06]  /*8c20*/  BAR.ARV 0xa, 0xa0 ;  /* 0x0282800000007b1d */ /* 0x000fec0000002000 */
[----:B------:R-:W-:Y:S04]  /*8c30*/  BSSY B0, `(.L_x_584) ;  /* 0x0000003000007945 */ /* 0x000fe80003800000 */
[----:B------:R-:W-:Y:S05]  /*8c40*/  @!P0 BRA `(.L_x_585) ;  /* 0x0000000000048947 */ /* 0x000fea0003800000 */
[----:B------:R-:W-:-:S04]  /*8c50*/  DEPBAR.LE SB0, 0x0 ;  /* 0x000080000000791a */ /* 0x000fc80000000000 */
.L_x_585:
[----:B------:R-:W-:Y:S05]  /*8c60*/  BSYNC B0 ;  /* 0x0000000000007941 */ /* 0x000fea0003800000 */
.L_x_584:
[----:B------:R-:W-:Y:S06]  /*8c70*/  BAR.ARV 0xb, 0xa0 ;  /* 0x02c2800000007b1d */ /* 0x000fec0000002000 */
[----:B------:R-:W-:Y:S05]  /*8c80*/  BRA `(.L_x_474) ;  /* 0x00000020009c7947 */ /* 0x000fea0003800000 */
.L_x_561:
[----:B------:R-:W-:Y:S01]  /*8c90*/  ULDC.64 UR4, c[0x0][0x8d8] ;  /* 0x0002360000047ab9 */ /* 0x000fe20000000a00 */
[----:B------:R-:W1:Y:S01]  /*8ca0*/  S2R R7, SR_CTAID.Z ;  /* 0x0000000000077919 */ /* 0x000e620000002700 */
[----:B------:R-:W-:Y:S01]  /*8cb0*/  ISETP.NE.U32.AND P0, PT, RZ, UR4, PT ;  /* 0x00000004ff007c0c */ /* 0x000fe2000bf05070 */
[----:B------:R-:W2:Y:S03]  /*8cc0*/  S2UR UR20, SR_CTAID.Y ;  /* 0x00000000001479c3 */ /* 0x000ea60000002600 */
[----:B------:R-:W-:-:S13]  /*8cd0*/  ISETP.NE.AND.EX P0, PT, RZ, UR5, PT, P0 ;  /* 0x00000005ff007c0c */ /* 0x000fda000bf05300 */
[----:B------:R-:W-:Y:S05]  /*8ce0*/  @!P0 BRA `(.L_x_586) ;  /* 0x0000000000108947 */ /* 0x000fea0003800000 */
[----:B------:R-:W1:Y:S02]  /*8cf0*/  LDC.64 R2, c[0x0][0x8d8] ;  /* 0x00023600ff027b82 */ /* 0x000e640000000a00 */
[----:B-1----:R-:W-:-:S05]  /*8d00*/  IMAD.WIDE R2, R7, 0x4, R2 ;  /* 0x0000000407027825 */ /* 0x002fca00078e0202 */
[----:B------:R1:W5:Y:S01]  /*8d10*/  LDG.E R5, desc[UR38][R2.64] ;  /* 0x0000002602057981 */ /* 0x000362000c1e1900 */
[----:B------:R-:W-:Y:S05]  /*8d20*/  BRA `(.L_x_587) ;  /* 0x00000000002c7947 */ /* 0x000fea0003800000 */
.L_x_586:
[----:B------:R-:W-:Y:S02]  /*8d30*/  ULDC.64 UR4, c[0x0][0x8d0] ;  /* 0x0002340000047ab9 */ /* 0x000fe40000000a00 */
[----:B------:R-:W-:-:S04]  /*8d40*/  ISETP.NE.U32.AND P0, PT, RZ, UR4, PT ;  /* 0x00000004ff007c0c */ /* 0x000fc8000bf05070 */
[----:B------:R-:W-:-:S13]  /*8d50*/  ISETP.NE.AND.EX P0, PT, RZ, UR5, PT, P0 ;  /* 0x00000005ff007c0c */ /* 0x000fda000bf05300 */
[----:B------:R-:W-:Y:S05]  /*8d60*/  @!P0 BRA `(.L_x_588) ;  /* 0x0000000000188947 */ /* 0x000fea0003800000 */
[----:B------:R-:W1:Y:S02]  /*8d70*/  LDC.64 R2, c[0x0][0x8d0] ;  /* 0x00023400ff027b82 */ /* 0x000e640000000a00 */
[----:B-1----:R-:W-:-:S05]  /*8d80*/  IMAD.WIDE R2, R7, 0x4, R2 ;  /* 0x0000000407027825 */ /* 0x002fca00078e0202 */
[----:B------:R-:W3:Y:S04]  /*8d90*/  LDG.E R5, desc[UR38][R2.64] ;  /* 0x0000002602057981 */ /* 0x000ee8000c1e1900 */
[----:B------:R-:W3:Y:S02]  /*8da0*/  LDG.E R0, desc[UR38][R2.64+0x4] ;  /* 0x0000042602007981 */ /* 0x000ee4000c1e1900 */
[----:B---3--:R-:W-:Y:S01]  /*8db0*/  IMAD.IADD R5, R0, 0x1, -R5 ;  /* 0x0000000100057824 */ /* 0x008fe200078e0a05 */
[----:B------:R-:W-:Y:S06]  /*8dc0*/  BRA `(.L_x_587) ;  /* 0x0000000000047947 */ /* 0x000fec0003800000 */
.L_x_588:
[----:B------:R-:W3:Y:S02]  /*8dd0*/  LDC R5, c[0x0][0x8bc] ;  /* 0x00022f00ff057b82 */ /* 0x000ee40000000800 */
.L_x_587:
[----:B------:R-:W4:Y:S01]  /*8de0*/  S2R R14, SR_CTAID.X ;  /* 0x00000000000e7919 */ /* 0x000f220000002500 */
[----:B------:R-:W-:Y:S02]  /*8df0*/  IMAD.MOV.U32 R0, RZ, RZ, 0x1 ;  /* 0x00000001ff007424 */ /* 0x000fe400078e00ff */
[----:B------:R-:W-:Y:S02]  /*8e00*/  IMAD.MOV.U32 R9, RZ, RZ, RZ ;  /* 0x000000ffff097224 */ /* 0x000fe400078e00ff */
[----:B----4-:R-:W-:-:S05]  /*8e10*/  IMAD.SHL.U32 R14, R14, 0x80, RZ ;  /* 0x000000800e0e7824 */ /* 0x010fca00078e00ff */
[----:B---3-5:R-:W-:-:S04]  /*8e20*/  ISETP.GE.AND P0, PT, R14, R5, PT ;  /* 0x000000050e00720c */ /* 0x028fc80003f06270 */
[----:B-1----:R-:W-:-:S04]  /*8e30*/  SEL R8, R7, 0xffffffff, !P0 ;  /* 0xffffffff07087807 */ /* 0x002fc80004000000 */
[----:B------:R-:W-:-:S13]  /*8e40*/  ISETP.GE.AND P0, PT, R8, RZ, PT ;  /* 0x000000ff0800720c */ /* 0x000fda0003f06270 */
[----:B------:R-:W-:Y:S05]  /*8e50*/  @!P0 BRA `(.L_x_589) ;  /* 0x0000001c00948947 */ /* 0x000fea0003800000 */
[----:B------:R-:W1:Y:S08]  /*8e60*/  LDC.64 R10, c[0x0][0x770] ;  /* 0x0001dc00ff0a7b82 */ /* 0x000e700000000a00 */
[----:B------:R-:W3:Y:S08]  /*8e70*/  LDC.64 R6, c[0x0][0x770] ;  /* 0x0001dc00ff067b82 */ /* 0x000ef00000000a00 */
[----:B------:R-:W4:Y:S01]  /*8e80*/  LDC.64 R4, c[0x0][0x778] ;  /* 0x0001de00ff047b82 */ /* 0x000f220000000a00 */
[----:B-1----:R-:W-:-:S07]  /*8e90*/  ISETP.NE.U32.AND P1, PT, R10, RZ, PT ;  /* 0x000000ff0a00720c */ /* 0x002fce0003f25070 */
[----:B------:R-:W1:Y:S01]  /*8ea0*/  LDC.64 R2, c[0x0][0x780] ;  /* 0x0001e000ff027b82 */ /* 0x000e620000000a00 */
[----:B------:R-:W-:Y:S01]  /*8eb0*/  ISETP.NE.AND.EX P1, PT, R11, RZ, PT, P1 ;  /* 0x000000ff0b00720c */ /* 0x000fe20003f25310 */
[----:B---3--:R-:W-:Y:S01]  /*8ec0*/  IMAD.WIDE R6, R8, 0x4, R6 ;  /* 0x0000000408067825 */ /* 0x008fe200078e0206 */
[----:B----4-:R-:W-:-:S11]  /*8ed0*/  ISETP.NE.U32.AND P0, PT, R4, RZ, PT ;  /* 0x000000ff0400720c */ /* 0x010fd60003f05070 */
[----:B------:R-:W3:Y:S01]  /*8ee0*/  @P1 LDG.E R9, desc[UR38][R6.64] ;  /* 0x0000002606091981 */ /* 0x000ee2000c1e1900 */
[----:B------:R-:W-:-:S03]  /*8ef0*/  ISETP.NE.AND.EX P0, PT, R5, RZ, PT, P0 ;  /* 0x000000ff0500720c */ /* 0x000fc60003f05300 */
[----:B------:R-:W4:Y:S01]  /*8f00*/  @P1 LDG.E R15, desc[UR38][R6.64] ;  /* 0x00000026060f1981 */ /* 0x000f22000c1e1900 */
[----:B-1----:R-:W-:-:S04]  /*8f10*/  ISETP.NE.U32.AND P2, PT, R2, RZ, PT ;  /* 0x000000ff0200720c */ /* 0x002fc80003f45070 */
[----:B------:R-:W-:-:S05]  /*8f20*/  ISETP.NE.AND.EX P2, PT, R3, RZ, PT, P2 ;  /* 0x000000ff0300720c */ /* 0x000fca0003f45320 */
[----:B------:R-:W1:Y:S08]  /*8f30*/  @P0 LDC.64 R2, c[0x0][0x778] ;  /* 0x0001de00ff020b82 */ /* 0x000e700000000a00 */
[----:B------:R-:W2:Y:S01]  /*8f40*/  @P2 LDC.64 R12, c[0x0][0x780] ;  /* 0x0001e000ff0c2b82 */ /* 0x000ea20000000a00 */
[----:B------:R-:W-:Y:S01]  /*8f50*/  IMAD.MOV.U32 R5, RZ, RZ, RZ ;  /* 0x000000ffff057224 */ /* 0x000fe200078e00ff */
[----:B------:R-:W-:Y:S01]  /*8f60*/  ULDC UR4, c[0x0][0x280] ;  /* 0x0000a00000047ab9 */ /* 0x000fe20000000800 */
[----:B-1----:R-:W-:-:S05]  /*8f70*/  @P0 IMAD.WIDE R2, R8, 0x4, R2 ;  /* 0x0000000408020825 */ /* 0x002fca00078e0202 */
[----:B------:R2:W5:Y:S01]  /*8f80*/  @P0 LDG.E R5, desc[UR38][R2.64] ;  /* 0x0000002602050981 */ /* 0x000562000c1e1900 */
[----:B------:R-:W-:Y:S02]  /*8f90*/  IMAD.U32 R4, RZ, RZ, UR4 ;  /* 0x00000004ff047e24 */ /* 0x000fe4000f8e00ff */
[----:B--2---:R-:W-:Y:S01]  /*8fa0*/  @P2 IMAD.WIDE R2, R8, 0x4, R12 ;  /* 0x0000000408022825 */ /* 0x004fe200078e020c */
[----:B------:R-:W-:-:S04]  /*8fb0*/  VOTEU.ANY UP0, P1 ;  /* 0x00000000003f7886 */ /* 0x000fc80000800100 */
[----:B------:R1:W5:Y:S02]  /*8fc0*/  @P2 LDG.E R4, desc[UR38][R2.64] ;  /* 0x0000002602042981 */ /* 0x000364000c1e1900 */
[----:B-1----:R-:W-:Y:S01]  /*8fd0*/  CS2R R2, SRZ ;  /* 0x0000000000027805 */ /* 0x002fe2000001ff00 */
[----:B---3--:R-:W-:-:S05]  /*8fe0*/  @P1 IMAD R9, R8, 0x40, R9 ;  /* 0x0000004008091824 */ /* 0x008fca00078e0209 */
[----:B------:R-:W-:-:S04]  /*8ff0*/  @P1 SHF.R.S32.HI R12, RZ, 0x1f, R9 ;  /* 0x0000001fff0c1819 */ /* 0x000fc80000011409 */
[----:B------:R-:W-:-:S04]  /*9000*/  @P1 LEA.HI R12, R12, R9, RZ, 0x6 ;  /* 0x000000090c0c1211 */ /* 0x000fc800078f30ff */
[----:B------:R-:W-:Y:S02]  /*9010*/  @P1 LOP3.LUT R12, R12, 0xffffffc0, RZ, 0xc0, !PT ;  /* 0xffffffc00c0c1812 */ /* 0x000fe400078ec0ff */
[----:B----4-:R-:W-:Y:S02]  /*9020*/  @P1 R2UR UR4, R15 ;  /* 0x000000000f0412ca */ /* 0x010fe400000e0000 */
[--C-:B------:R-:W-:Y:S01]  /*9030*/  @P1 SHF.R.S32.HI R9, RZ, 0x1f, R12.reuse ;  /* 0x0000001fff091819 */ /* 0x100fe2000001140c */
[----:B------:R-:W-:-:S04]  /*9040*/  @P1 IMAD.MOV.U32 R2, RZ, RZ, R12 ;  /* 0x000000ffff021224 */ /* 0x000fc800078e000c */
[----:B------:R-:W-:Y:S01]  /*9050*/  @P1 IMAD.MOV.U32 R3, RZ, RZ, R9 ;  /* 0x000000ffff031224 */ /* 0x000fe200078e0009 */
[----:B------:R-:W-:Y:S07]  /*9060*/  @P2 BRA `(.L_x_590) ;  /* 0x0000000000102947 */ /* 0x000fee0003800000 */
[----:B------:R-:W-:Y:S05]  /*9070*/  @!P1 BRA `(.L_x_590) ;  /* 0x00000000000c9947 */ /* 0x000fea0003800000 */
[----:B------:R-:W2:Y:S04]  /*9080*/  LDG.E R9, desc[UR38][R6.64] ;  /* 0x0000002606097981 */ /* 0x000ea8000c1e1900 */
[----:B-----5:R-:W2:Y:S02]  /*9090*/  LDG.E R4, desc[UR38][R6.64+0x4] ;  /* 0x0000042606047981 */ /* 0x020ea4000c1e1900 */
[----:B--2---:R-:W-:-:S07]  /*90a0*/  IMAD.IADD R4, R4, 0x1, -R9 ;  /* 0x0000000104047824 */ /* 0x004fce00078e0a09 */
.L_x_590:
[----:B-----5:R-:W-:Y:S01]  /*90b0*/  ISETP.GE.AND P1, PT, R4, 0x1, PT ;  /* 0x000000010400780c */ /* 0x020fe20003f26270 */
[----:B------:R-:W-:Y:S01]  /*90c0*/  UMOV UR35, URZ ;  /* 0x0000003f00237c82 */ /* 0x000fe20008000000 */
[----:B------:R-:W-:Y:S01]  /*90d0*/  @UP0 UMOV UR35, UR4 ;  /* 0x0000000400230c82 */ /* 0x000fe20008000000 */
[----:B------:R-:W-:-:S10]  /*90e0*/  IMAD.MOV.U32 R9, RZ, RZ, RZ ;  /* 0x000000ffff097224 */ /* 0x000fd400078e00ff */
[----:B------:R-:W-:Y:S05]  /*90f0*/  @!P1 BRA `(.L_x_589) ;  /* 0x0000001800ec9947 */ /* 0x000fea0003800000 */
[----:B------:R-:W1:Y:S01]  /*9100*/  S2R R9, SR_CTAID.Y ;  /* 0x0000000000097919 */ /* 0x000e620000002600 */
[----:B------:R-:W2:Y:S01]  /*9110*/  LDC.64 R12, c[0x0][0x718] ;  /* 0x0001c600ff0c7b82 */ /* 0x000ea20000000a00 */
[----:B------:R-:W-:Y:S01]  /*9120*/  ISETP.NE.U32.AND P1, PT, R10, RZ, PT ;  /* 0x000000ff0a00720c */ /* 0x000fe20003f25070 */
[----:B------:R-:W-:Y:S01]  /*9130*/  ULDC UR4, c[0x0][0x2e8] ;  /* 0x0000ba0000047ab9 */ /* 0x000fe20000000800 */
[----:B------:R-:W-:Y:S01]  /*9140*/  R2UR UR13, R8 ;  /* 0x00000000080d72ca */ /* 0x000fe200000e0000 */
[----:B------:R-:W-:Y:S01]  /*9150*/  VOTEU.ANY UP1, P0 ;  /* 0x00000000003f7886 */ /* 0x000fe20000020100 */
[----:B------:R-:W-:Y:S02]  /*9160*/  ISETP.NE.AND.EX P1, PT, R11, RZ, PT, P1 ;  /* 0x000000ff0b00720c */ /* 0x000fe40003f25310 */
[----:B------:R-:W-:Y:S02]  /*9170*/  ELECT P0, URZ, PT ;  /* 0x00000000003f782f */ /* 0x000fe40003800000 */
[----:B------:R-:W-:Y:S01]  /*9180*/  SHF.R.S32.HI R8, RZ, 0x1f, R8 ;  /* 0x0000001fff087819 */ /* 0x000fe20000011408 */
[----:B------:R-:W3:Y:S01]  /*9190*/  LDC.64 R10, c[0x0][0x720] ;  /* 0x0001c800ff0a7b82 */ /* 0x000ee20000000a00 */
[----:B------:R-:W-:Y:S01]  /*91a0*/  MOV R7, R3 ;  /* 0x0000000300077202 */ /* 0x000fe20000000f00 */
[----:B------:R-:W-:Y:S01]  /*91b0*/  UMOV UR12, UR20 ;  /* 0x00000014000c7c82 */ /* 0x000fe20008000000 */
[----:B------:R-:W-:Y:S01]  /*91c0*/  SEL R8, R8, RZ, !P1 ;  /* 0x000000ff08087207 */ /* 0x000fe20004800000 */
[----:B------:R-:W-:Y:S01]  /*91d0*/  BSSY B0, `(.L_x_589) ;  /* 0x00001ad000007945 */ /* 0x000fe20003800000 */
[----:B------:R-:W-:-:S02]  /*91e0*/  R2UR UR11, R14 ;  /* 0x000000000e0b72ca */ /* 0x000fc400000e0000 */
[----:B------:R-:W-:Y:S01]  /*91f0*/  R2UR UR8, R5 ;  /* 0x00000000050872ca */ /* 0x000fe200000e0000 */
[----:B------:R-:W-:Y:S01]  /*9200*/  VOTEU.ANY UP0, P1 ;  /* 0x00000000003f7886 */ /* 0x000fe20000800100 */
[----:B------:R-:W-:Y:S02]  /*9210*/  USEL UR21, UR13, URZ, !UP0 ;  /* 0x0000003f0d157287 */ /* 0x000fe4000c000000 */
[----:B------:R-:W-:Y:S02]  /*9220*/  UISETP.NE.AND UP0, UPT, UR4, 0x1, UPT ;  /* 0x000000010400788c */ /* 0x000fe4000bf05270 */
[----:B------:R-:W-:-:S07]  /*9230*/  USEL UR13, UR13, URZ, !UP1 ;  /* 0x0000003f0d0d7287 */ /* 0x000fce000c800000 */
[----:B------:R-:W-:Y:S01]  /*9240*/  UIADD3 UR11, UR11, UR8, URZ ;  /* 0x000000080b0b7290 */ /* 0x000fe2000fffe03f */
[----:B-1----:R-:W-:Y:S01]  /*9250*/  SHF.R.S32.HI R9, RZ, 0x1f, R9 ;  /* 0x0000001fff097819 */ /* 0x002fe20000011409 */
[----:B------:R-:W-:Y:S01]  /*9260*/  @UP0 ULDC UR6, c[0x0][0x2ec] ;  /* 0x0000bb0000060ab9 */ /* 0x000fe20000000800 */
[----:B------:R-:W-:Y:S01]  /*9270*/  @UP0 ULDC UR8, c[0x0][0x2f0] ;  /* 0x0000bc0000080ab9 */ /* 0x000fe20000000800 */
[----:B------:R-:W-:Y:S02]  /*9280*/  UIMAD.WIDE.U32 UR6, UR20, UR6, URZ ;  /* 0x00000006140672a5 */ /* 0x000fe4000f8e003f */
[----:B--2---:R-:W-:Y:S02]  /*9290*/  IMAD R6, R9, R12, RZ ;  /* 0x0000000c09067224 */ /* 0x004fe400078e02ff */
[----:B------:R-:W-:Y:S02]  /*92a0*/  @UP0 USHF.R.U32.HI UR12, URZ, UR8, UR7 ;  /* 0x000000083f0c0299 */ /* 0x000fe40008011607 */
[----:B------:R-:W-:-:S02]  /*92b0*/  IMAD R13, R13, UR20, R6 ;  /* 0x000000140d0d7c24 */ /* 0x000fc4000f8e0206 */
[----:B------:R-:W-:-:S04]  /*92c0*/  IMAD.MOV.U32 R6, RZ, RZ, R2 ;  /* 0x000000ffff067224 */ /* 0x000fc800078e0002 */
[----:B------:R-:W-:-:S04]  /*92d0*/  IMAD.WIDE.U32 R2, R12, UR20, R6 ;  /* 0x000000140c027c25 */ /* 0x000fc8000f8e0006 */
[----:B---3--:R-:W-:Y:S02]  /*92e0*/  IMAD R12, R8, R10, RZ ;  /* 0x0000000a080c7224 */ /* 0x008fe400078e02ff */
[----:B------:R-:W-:Y:S02]  /*92f0*/  IMAD.IADD R3, R3, 0x1, R13 ;  /* 0x0000000103037824 */ /* 0x000fe400078e020d */
[----:B------:R-:W-:Y:S02]  /*9300*/  IMAD R15, R11, UR21, R12 ;  /* 0x000000150b0f7c24 */ /* 0x000fe4000f8e020c */
[----:B------:R-:W1:Y:S01]  /*9310*/  LDC.64 R12, c[0x0][0x700] ;  /* 0x0001c000ff0c7b82 */ /* 0x000e620000000a00 */
[----:B------:R-:W-:-:S04]  /*9320*/  IMAD.WIDE.U32 R2, R10, UR21, R2 ;  /* 0x000000150a027c25 */ /* 0x000fc8000f8e0002 */
[----:B------:R-:W-:-:S03]  /*9330*/  IMAD.IADD R3, R3, 0x1, R15 ;  /* 0x0000000103037824 */ /* 0x000fc600078e020f */
[----:B------:R-:W2:Y:S01]  /*9340*/  LDC.64 R10, c[0x0][0x730] ;  /* 0x0001cc00ff0a7b82 */ /* 0x000ea20000000a00 */
[----:B-1----:R-:W-:-:S04]  /*9350*/  LEA R12, P1, R2, R12, 0x2 ;  /* 0x0000000c020c7211 */ /* 0x002fc800078210ff */
[----:B------:R-:W-:Y:S02]  /*9360*/  LEA.HI.X R13, R2, R13, R3, 0x2, P1 ;  /* 0x0000000d020d7211 */ /* 0x000fe400008f1403 */
[----:B------:R-:W-:Y:S01]  /*9370*/  R2UR UR4, R12 ;  /* 0x000000000c0472ca */ /* 0x000fe200000e0000 */
[----:B--2---:R-:W-:Y:S01]  /*9380*/  IMAD R2, R9, R10, RZ ;  /* 0x0000000a09027224 */ /* 0x004fe200078e02ff */
[----:B------:R-:W-:Y:S01]  /*9390*/  R2UR UR5, R13 ;  /* 0x000000000d0572ca */ /* 0x000fe200000e0000 */
[----:B------:R-:W-:-:S04]  /*93a0*/  IMAD.WIDE.U32 R6, R10, UR20, R6 ;  /* 0x000000140a067c25 */ /* 0x000fc8000f8e0006 */
[----:B------:R-:W-:Y:S02]  /*93b0*/  IMAD R11, R11, UR20, R2 ;  /* 0x000000140b0b7c24 */ /* 0x000fe4000f8e0202 */
[----:B------:R-:W1:Y:S01]  /*93c0*/  LDC.64 R2, c[0x0][0x738] ;  /* 0x0001ce00ff027b82 */ /* 0x000e620000000a00 */
[----:B------:R-:W-:Y:S02]  /*93d0*/  IMAD.MOV.U32 R9, RZ, RZ, RZ ;  /* 0x000000ffff097224 */ /* 0x000fe400078e00ff */
[----:B------:R-:W-:Y:S02]  /*93e0*/  IMAD.IADD R7, R7, 0x1, R11 ;  /* 0x0000000107077824 */ /* 0x000fe400078e020b */
[----:B-1----:R-:W-:Y:S02]  /*93f0*/  IMAD R8, R8, R2, RZ ;  /* 0x0000000208087224 */ /* 0x002fe400078e02ff */
[----:B------:R-:W-:-:S04]  /*9400*/  IMAD.WIDE.U32 R6, R2, UR21, R6 ;  /* 0x0000001502067c25 */ /* 0x000fc8000f8e0006 */
[----:B------:R-:W-:Y:S01]  /*9410*/  IMAD R11, R3, UR21, R8 ;  /* 0x00000015030b7c24 */ /* 0x000fe2000f8e0208 */
[----:B------:R-:W-:Y:S06]  /*9420*/  @!P0 BRA `(.L_x_591) ;  /* 0x00000018001c8947 */ /* 0x000fec0003800000 */
[----:B------:R-:W1:Y:S01]  /*9430*/  S2R R3, SR_CgaCtaId ;  /* 0x0000000000037919 */ /* 0x000e620000008800 */
[----:B------:R-:W-:Y:S01]  /*9440*/  MOV R12, 0x400 ;  /* 0x00000400000c7802 */ /* 0x000fe20000000f00 */
[----:B------:R-:W2:Y:S03]  /*9450*/  S2R R16, SR_TID.X ;  /* 0x0000000000107919 */ /* 0x000ea60000002100 */
[----:B-1----:R-:W-:Y:S01]  /*9460*/  LEA R12, R3, R12, 0x18 ;  /* 0x0000000c030c7211 */ /* 0x002fe200078ec0ff */
[----:B------:R-:W-:Y:S01]  /*9470*/  IMAD.MOV.U32 R3, RZ, RZ, 0x1 ;  /* 0x00000001ff037424 */ /* 0x000fe200078e00ff */
[----:B--2---:R-:W-:-:S04]  /*9480*/  LOP3.LUT R16, R16, 0x7f, RZ, 0xc0, !PT ;  /* 0x0000007f10107812 */ /* 0x004fc800078ec0ff */
[----:B------:R-:W-:Y:S02]  /*9490*/  SHF.L.U32 R3, R3, 0x1f, RZ ;  /* 0x0000001f03037819 */ /* 0x000fe400000006ff */
[----:B------:R-:W-:Y:S02]  /*94a0*/  ISETP.NE.AND P0, PT, R16, RZ, PT ;  /* 0x000000ff1000720c */ /* 0x000fe40003f05270 */
[----:B------:R-:W1:Y:S02]  /*94b0*/  SYNCS.PHASECHK.TRANS64.TRYWAIT P1, [R12+URZ+0x30820], R3 ;  /* 0x030820030c0075a7 */ /* 0x000e64000802017f */
[----:B-1----:R-:W-:Y:S09]  /*94c0*/  @!P1 BRA `(.L_x_592) ;  /* 0x0000001800ec9947 */ /* 0x002ff20003800000 */
.L_x_620:
[----:B------:R-:W-:Y:S02]  /*94d0*/  IMAD.IADD R11, R7, 0x1, R11 ;  /* 0x00000001070b7824 */ /* 0x000fe400078e020b */
        /* <DEDUP_REMOVED lines=8> */
.L_x_593:
[----:B-1----:R-:W1:Y:S01]  /*9560*/  LDC.64 R2, c[0x0][0x198] ;  /* 0x00006600ff027b82 */ /* 0x002e620000000a00 */
[----:B------:R-:W-:Y:S01]  /*9570*/  R2UR UR8, R12 ;  /* 0x000000000c0872ca */ /* 0x000fe200000e0000 */
[----:B------:R-:W-:Y:S01]  /*9580*/  UMOV UR22, 0x0 ;  /* 0x0000000000167882 */ /* 0x000fe20000000000 */
[----:B------:R-:W-:Y:S01]  /*9590*/  UMOV UR23, 0x14f00000 ;  /* 0x14f0000000177882 */ /* 0x000fe20000000000 */
[----:B------:R-:W-:Y:S01]  /*95a0*/  UMOV UR34, URZ ;  /* 0x0000003f00227c82 */ /* 0x000fe20008000000 */
[----:B------:R-:W-:Y:S01]  /*95b0*/  UMOV UR36, UR20 ;  /* 0x0000001400247c82 */ /* 0x000fe20008000000 */
[----:B------:R-:W-:Y:S01]  /*95c0*/  UMOV UR37, UR21 ;  /* 0x0000001500257c82 */ /* 0x000fe20008000000 */
[----:B------:R-:W-:Y:S01]  /*95d0*/  UMOV UR18, 0x40 ;  /* 0x0000004000127882 */ /* 0x000fe20000000000 */
[----:B------:R-:W-:Y:S01]  /*95e0*/  UMOV UR19, UR35 ;  /* 0x0000002300137c82 */ /* 0x000fe20008000000 */
[----:B------:R-:W-:Y:S01]  /*95f0*/  UMOV UR10, 0x10 ;  /* 0x00000010000a7882 */ /* 0x000fe20000000000 */
[----:B------:R-:W-:Y:S01]  /*9600*/  IMAD.MOV.U32 R5, RZ, RZ, 0x10000 ;  /* 0x00010000ff057424 */ /* 0x000fe200078e00ff */
[----:B------:R-:W-:Y:S01]  /*9610*/  UMOV UR30, 0x0 ;  /* 0x00000000001e7882 */ /* 0x000fe20000000000 */
[----:B------:R-:W-:Y:S01]  /*9620*/  UMOV UR31, 0x10000000 ;  /* 0x10000000001f7882 */ /* 0x000fe20000000000 */
[----:B------:R-:W-:Y:S01]  /*9630*/  UMOV UR50, 0x40 ;  /* 0x0000004000327882 */ /* 0x000fe20000000000 */
[----:B------:R-:W-:-:S02]  /*9640*/  UIADD3 UR32, UR8, 0x18000, URZ ;  /* 0x0001800008207890 */ /* 0x000fc4000fffe03f */
[----:B------:R-:W-:Y:S02]  /*9650*/  UIADD3 UR33, UR8, 0x30810, URZ ;  /* 0x0003081008217890 */ /* 0x000fe4000fffe03f */
[----:B------:R-:W-:Y:S02]  /*9660*/  UIADD3 UR16, UR8, 0x1a000, URZ ;  /* 0x0001a00008107890 */ /* 0x000fe4000fffe03f */
[----:B------:R-:W-:Y:S02]  /*9670*/  UIADD3 UR24, UR8, 0x28000, URZ ;  /* 0x0002800008187890 */ /* 0x000fe4000fffe03f */
[----:B------:R-:W-:Y:S01]  /*9680*/  UIADD3 UR9, UR8, 0x30800, URZ ;  /* 0x0003080008097890 */ /* 0x000fe2000fffe03f */
[----:B-1----:R-:W-:Y:S01]  /*9690*/  IMAD.MOV.U32 R9, RZ, RZ, R2 ;  /* 0x000000ffff097224 */ /* 0x002fe200078e0002 */
[----:B------:R-:W-:Y:S01]  /*96a0*/  UMOV UR17, UR33 ;  /* 0x0000002100117c82 */ /* 0x000fe20008000000 */
[----:B------:R-:W-:Y:S01]  /*96b0*/  IMAD.MOV.U32 R8, RZ, RZ, R3 ;  /* 0x000000ffff087224 */ /* 0x000fe200078e0003 */
[----:B------:R-:W-:Y:S01]  /*96c0*/  UMOV UR25, UR33 ;  /* 0x0000002100197c82 */ /* 0x000fe20008000000 */
[----:B------:R-:W-:Y:S01]  /*96d0*/  UIADD3 UR48, UR8, 0x4000, URZ ;  /* 0x0000400008307890 */ /* 0x000fe2000fffe03f */
[----:B------:R-:W-:Y:S01]  /*96e0*/  IADD3 R0, P1, R9, 0x2f0, RZ ;  /* 0x000002f009007810 */ /* 0x000fe20007f3e0ff */
[----:B------:R-:W-:Y:S01]  /*96f0*/  UIADD3 UR40, UR8, 0x8000, URZ ;  /* 0x0000800008287890 */ /* 0x000fe2000fffe03f */
[----:B------:R-:W-:-:S02]  /*9700*/  UMOV UR51, UR11 ;  /* 0x0000000b00337c82 */ /* 0x000fc40008000000 */
[----:B------:R-:W-:Y:S01]  /*9710*/  R2UR UR6, R0 ;  /* 0x00000000000672ca */ /* 0x000fe200000e0000 */
[----:B------:R-:W-:Y:S01]  /*9720*/  UMOV UR52, UR12 ;  /* 0x0000000c00347c82 */ /* 0x000fe20008000000 */
[C---:B------:R-:W-:Y:S01]  /*9730*/  IADD3 R0, P2, R9.reuse, 0x3f0, RZ ;  /* 0x000003f009007810 */ /* 0x040fe20007f5e0ff */
[----:B------:R-:W-:Y:S01]  /*9740*/  UMOV UR53, UR13 ;  /* 0x0000000d00357c82 */ /* 0x000fe20008000000 */
[----:B------:R-:W-:Y:S01]  /*9750*/  UMOV UR49, UR9 ;  /* 0x0000000900317c82 */ /* 0x000fe20008000000 */
[----:B------:R-:W-:Y:S01]  /*9760*/  UMOV UR43, UR11 ;  /* 0x0000000b002b7c82 */ /* 0x000fe20008000000 */
[----:B------:R-:W-:Y:S01]  /*9770*/  R2UR UR46, R0 ;  /* 0x00000000002e72ca */ /* 0x000fe200000e0000 */
[--C-:B------:R-:W-:Y:S01]  /*9780*/  IMAD.X R0, RZ, RZ, R8.reuse, P1 ;  /* 0x000000ffff007224 */ /* 0x100fe200008e0608 */
[----:B------:R-:W-:Y:S01]  /*9790*/  IADD3 R2, P1, R9, 0xf0, RZ ;  /* 0x000000f009027810 */ /* 0x000fe20007f3e0ff */
[----:B------:R-:W-:Y:S01]  /*97a0*/  UMOV UR44, UR12 ;  /* 0x0000000c002c7c82 */ /* 0x000fe20008000000 */
[----:B------:R-:W-:Y:S01]  /*97b0*/  UMOV UR45, UR13 ;  /* 0x0000000d002d7c82 */ /* 0x000fe20008000000 */
[----:B------:R-:W-:Y:S01]  /*97c0*/  UMOV UR42, UR34 ;  /* 0x00000022002a7c82 */ /* 0x000fe20008000000 */
[----:B------:R-:W-:Y:S01]  /*97d0*/  R2UR UR14, R2 ;  /* 0x00000000020e72ca */ /* 0x000fe200000e0000 */
[--C-:B------:R-:W-:Y:S01]  /*97e0*/  IMAD.X R3, RZ, RZ, R8.reuse, P1 ;  /* 0x000000ffff037224 */ /* 0x100fe200008e0608 */
[----:B------:R-:W-:Y:S01]  /*97f0*/  R2UR UR7, R0 ;  /* 0x00000000000772ca */ /* 0x000fe200000e0000 */
[----:B------:R-:W-:Y:S01]  /*9800*/  IMAD.X R0, RZ, RZ, R8, P2 ;  /* 0x000000ffff007224 */ /* 0x000fe200010e0608 */
[----:B------:R-:W-:Y:S01]  /*9810*/  ISETP.GE.AND P1, PT, R4, 0x41, PT ;  /* 0x000000410400780c */ /* 0x000fe20003f26270 */
[----:B------:R-:W-:Y:S01]  /*9820*/  UMOV UR41, UR9 ;  /* 0x0000000900297c82 */ /* 0x000fe20008000000 */
[----:B------:R-:W-:Y:S01]  /*9830*/  R2UR UR15, R3 ;  /* 0x00000000030f72ca */ /* 0x000fe200000e0000 */
[----:B------:R-:W-:Y:S01]  /*9840*/  UMOV UR26, 0x40 ;  /* 0x00000040001a7882 */ /* 0x000fe20000000000 */
[----:B------:R-:W-:Y:S01]  /*9850*/  R2UR UR47, R0 ;  /* 0x00000000002f72ca */ /* 0x000fe200000e0000 */
[----:B------:R-:W-:Y:S01]  /*9860*/  UMOV UR27, UR11 ;  /* 0x0000000b001b7c82 */ /* 0x000fe20008000000 */
[----:B------:R-:W-:Y:S01]  /*9870*/  UMOV UR28, UR12 ;  /* 0x0000000c001c7c82 */ /* 0x000fe20008000000 */
[----:B------:R-:W-:Y:S01]  /*9880*/  UMOV UR29, UR13 ;  /* 0x0000000d001d7c82 */ /* 0x000fe20008000000 */
[----:B------:R-:W-:-:S07]  /*9890*/  IMAD.MOV.U32 R0, RZ, RZ, RZ ;  /* 0x000000ffff007224 */ /* 0x000fce00078e00ff */
[----:B------:R-:W-:Y:S01]  /*98a0*/  UTMALDG.4D [UR32], [UR14], desc[UR22] ;  /* 0x000016200e0075b4 */ /* 0x000fe20008019000 */
[----:B------:R-:W-:Y:S01]  /*98b0*/  UTMALDG.4D [UR16], [UR14], desc[UR22] ;  /* 0x000016100e0075b4 */ /* 0x000fe20008019000 */
[----:B------:R1:W-:Y:S01]  /*98c0*/  UBLKCP.S.G [UR24], [UR4], UR10 ;  /* 0x00000018040073ba */ /* 0x0003e2000800020a */
[----:B------:R2:W-:Y:S02]  /*98d0*/  SYNCS.ARRIVE.TRANS64 RZ, [R12+URZ+0x30800], R5 ;  /* 0x030800050cff79a7 */ /* 0x0005e4000800003f */
[----:B--2---:R-:W-:Y:S01]  /*98e0*/  IMAD.MOV.U32 R5, RZ, RZ, RZ ;  /* 0x000000ffff057224 */ /* 0x004fe200078e00ff */
[----:B-1----:R-:W-:Y:S01]  /*98f0*/  UIADD3 UR24, UR8, 0xc000, URZ ;  /* 0x0000c00008187890 */ /* 0x002fe2000fffe03f */
[----:B------:R-:W-:Y:S01]  /*9900*/  UMOV UR10, UR34 ;  /* 0x00000022000a7c82 */ /* 0x000fe20008000000 */
[----:B------:R-:W-:Y:S01]  /*9910*/  UMOV UR25, UR9 ;  /* 0x0000000900197c82 */ /* 0x000fe20008000000 */
[----:B------:R1:W-:Y:S01]  /*9920*/  UTMALDG.4D [UR8], [UR6], desc[UR30] ;  /* 0x00001e08060075b4 */ /* 0x0003e20008019000 */
[----:B------:R1:W-:Y:S01]  /*9930*/  UTMALDG.4D [UR48], [UR6], desc[UR30] ;  /* 0x00001e30060075b4 */ /* 0x0003e20008019000 */
[----:B------:R1:W-:Y:S04]  /*9940*/  UTMALDG.4D [UR40], [UR46], desc[UR30] ;  /* 0x00001e282e0075b4 */ /* 0x0003e80008019000 */
[----:B------:R1:W-:Y:S02]  /*9950*/  UTMALDG.4D [UR24], [UR46], desc[UR30] ;  /* 0x00001e182e0075b4 */ /* 0x0003e40008019000 */
[----:B-1----:R-:W-:Y:S05]  /*9960*/  @!P1 BRA `(.L_x_594) ;  /* 0x0000000c00f09947 */ /* 0x002fea0003800000 */
[----:B------:R-:W1:Y:S01]  /*9970*/  S2R R13, SR_TID.X ;  /* 0x00000000000d7919 */ /* 0x000e620000002100 */
[C---:B------:R-:W-:Y:S01]  /*9980*/  VIADD R0, R4.reuse, 0x3f ;  /* 0x0000003f04007836 */ /* 0x040fe20000000000 */
[----:B------:R-:W-:Y:S01]  /*9990*/  ISETP.GE.AND P1, PT, R4, 0x81, PT ;  /* 0x000000810400780c */ /* 0x000fe20003f26270 */
[----:B------:R-:W-:Y:S02]  /*99a0*/  IMAD.MOV.U32 R10, RZ, RZ, 0x1 ;  /* 0x00000001ff0a7424 */ /* 0x000fe400078e00ff */
[----:B------:R-:W-:Y:S01]  /*99b0*/  IMAD.MOV.U32 R19, RZ, RZ, RZ ;  /* 0x000000ffff137224 */ /* 0x000fe200078e00ff */
[----:B------:R-:W-:-:S04]  /*99c0*/  SHF.R.S32.HI R5, RZ, 0x1f, R0 ;  /* 0x0000001fff057819 */ /* 0x000fc80000011400 */
[----:B------:R-:W-:Y:S01]  /*99d0*/  LEA.HI R5, R5, R0, RZ, 0x6 ;  /* 0x0000000005057211 */ /* 0x000fe200078f30ff */
[----:B------:R-:W-:-:S03]  /*99e0*/  IMAD.MOV.U32 R0, RZ, RZ, RZ ;  /* 0x000000ffff007224 */ /* 0x000fc600078e00ff */
[----:B------:R-:W-:-:S04]  /*99f0*/  LEA.HI.SX32 R5, R5, 0xffffffff, 0x1a ;  /* 0xffffffff05057811 */ /* 0x000fc800078fd2ff */
[----:B------:R-:W-:Y:S01]  /*9a00*/  VIMNMX R17, R5, 0x1, !PT ;  /* 0x0000000105117848 */ /* 0x000fe20007fe0100 */
[----:B------:R-:W-:-:S03]  /*9a10*/  IMAD.MOV.U32 R5, RZ, RZ, RZ ;  /* 0x000000ffff057224 */ /* 0x000fc600078e00ff */
[----:B------:R-:W-:Y:S02]  /*9a20*/  LOP3.LUT R18, R17, 0x1, RZ, 0xc0, !PT ;  /* 0x0000000111127812 */ /* 0x000fe400078ec0ff */
[----:B-1----:R-:W-:Y:S01]  /*9a30*/  LOP3.LUT R20, R13, 0x1f, RZ, 0xc0, !PT ;  /* 0x0000001f0d147812 */ /* 0x002fe200078ec0ff */
[----:B------:R-:W-:Y:S06]  /*9a40*/  @!P1 BRA `(.L_x_595) ;  /* 0x0000000800809947 */ /* 0x000fec0003800000 */
[----:B------:R-:W-:Y:S02]  /*9a50*/  IMAD.IADD R17, R17, 0x1, -R18 ;  /* 0x0000000111117824 */ /* 0x000fe400078e0a12 */
[----:B------:R-:W-:Y:S02]  /*9a60*/  IMAD.MOV.U32 R19, RZ, RZ, RZ ;  /* 0x000000ffff137224 */ /* 0x000fe400078e00ff */
[----:B------:R-:W-:-:S07]  /*9a70*/  IMAD.MOV.U32 R10, RZ, RZ, 0x1 ;  /* 0x00000001ff0a7424 */ /* 0x000fce00078e00ff */
.L_x_604:
[----:B------:R-:W-:-:S04]  /*9a80*/  SHF.L.U32 R21, R10, 0x1f, RZ ;  /* 0x0000001f0a157819 */ /* 0x000fc800000006ff */
[----:B-1----:R-:W1:Y:S02]  /*9a90*/  SYNCS.PHASECHK.TRANS64.TRYWAIT P1, [R12+URZ+0x30840], R21 ;  /* 0x030840150c0075a7 */ /* 0x002e64000802017f */
[----:B-12--5:R-:W-:Y:S05]  /*9aa0*/  @!P1 BRA `(.L_x_596) ;  /* 0x0000001400889947 */ /* 0x026fea0003800000 */
.L_x_621:
[----:B------:R-:W-:Y:S05]  /*9ab0*/  @P0 BRA `(.L_x_597) ;  /* 0x0000000000140947 */ /* 0x000fea0003800000 */
[----:B------:R-:W-:Y:S01]  /*9ac0*/  ISETP.NE.AND P1, PT, R20, RZ, PT ;  /* 0x000000ff1400720c */ /* 0x000fe20003f25270 */
[----:B------:R-:W-:-:S04]  /*9ad0*/  IMAD.MOV.U32 R3, RZ, RZ, 0x4100 ;  /* 0x00004100ff037424 */ /* 0x000fc800078e00ff */
[----:B------:R2:W-:Y:S08]  /*9ae0*/  SYNCS.ARRIVE.TRANS64 RZ, [R12+URZ+0x30830], R3 ;  /* 0x030830030cff79a7 */ /* 0x0005f0000800003f */
[----:B------:R-:W-:Y:S05]  /*9af0*/  @!P1 BRA `(.L_x_597) ;  /* 0x0000000000049947 */ /* 0x000fea0003800000 */
[----:B------:R-:W-:Y:S01]  /*9b00*/  BPT.TRAP 0x1 ;  /* 0x000000040000795c */ /* 0x000fe20000300000 */
.L_x_597:
[----:B------:R-:W2:Y:S01]  /*9b10*/  LDC.64 R14, c[0x0][0x728] ;  /* 0x0001ca00ff0e7b82 */ /* 0x000ea20000000a00 */
[----:B------:R-:W-:Y:S01]  /*9b20*/  IMAD.SHL.U32 R16, R19, 0x40, RZ ;  /* 0x0000004013107824 */ /* 0x000fe200078e00ff */
[----:B------:R-:W-:Y:S01]  /*9b30*/  R2UR UR14, R12 ;  /* 0x000000000c0e72ca */ /* 0x000fe200000e0000 */
[----:B------:R-:W-:Y:S01]  /*9b40*/  UMOV UR8, 0x0 ;  /* 0x0000000000087882 */ /* 0x000fe20000000000 */
[----:B------:R-:W-:Y:S01]  /*9b50*/  UMOV UR9, 0x14f00000 ;  /* 0x14f0000000097882 */ /* 0x000fe20000000000 */
[----:B------:R-:W-:Y:S01]  /*9b60*/  UMOV UR18, URZ ;  /* 0x0000003f00127c82 */ /* 0x000fe20008000000 */
[C---:B------:R-:W-:Y:S01]  /*9b70*/  IADD3 R2, P1, R16.reuse, R6, RZ ;  /* 0x0000000610027210 */ /* 0x040fe20007f3e0ff */
[----:B------:R-:W-:Y:S01]  /*9b80*/  UMOV UR26, 0x40 ;  /* 0x00000040001a7882 */ /* 0x000fe20000000000 */
[----:B------:R-:W3:Y:S01]  /*9b90*/  LDC.64 R4, c[0x0][0x198] ;  /* 0x00006600ff047b82 */ /* 0x000ee20000000a00 */
[----:B------:R-:W-:Y:S01]  /*9ba0*/  R2UR UR19, R16 ;  /* 0x00000000101372ca */ /* 0x000fe200000e0000 */
[----:B------:R-:W-:Y:S01]  /*9bb0*/  UMOV UR28, UR20 ;  /* 0x00000014001c7c82 */ /* 0x000fe20008000000 */
[----:B------:R-:W-:Y:S01]  /*9bc0*/  UMOV UR29, UR21 ;  /* 0x00000015001d7c82 */ /* 0x000fe20008000000 */
[----:B------:R-:W-:-:S03]  /*9bd0*/  UMOV UR10, 0x10 ;  /* 0x00000010000a7882 */ /* 0x000fc60000000000 */
[----:B------:R-:W-:Y:S02]  /*9be0*/  UIADD3 UR16, UR14, 0x20000, URZ ;  /* 0x000200000e107890 */ /* 0x000fe4000fffe03f */
[----:B------:R-:W-:Y:S02]  /*9bf0*/  UIADD3 UR17, UR14, 0x30830, URZ ;  /* 0x000308300e117890 */ /* 0x000fe4000fffe03f */
[----:B------:R-:W-:Y:S02]  /*9c00*/  UIADD3 UR24, UR14, 0x22000, URZ ;  /* 0x000220000e187890 */ /* 0x000fe4000fffe03f */
[----:B------:R-:W-:Y:S02]  /*9c10*/  UIADD3 UR14, UR14, 0x28200, URZ ;  /* 0x000282000e0e7890 */ /* 0x000fe4000fffe03f */
[----:B------:R-:W-:Y:S01]  /*9c20*/  UIADD3 UR19, UR19, UR35, URZ ;  /* 0x0000002313137290 */ /* 0x000fe2000fffe03f */
[----:B--2---:R-:W-:Y:S01]  /*9c30*/  LEA R3, P2, R2, R14, 0x2 ;  /* 0x0000000e02037211 */ /* 0x004fe200078410ff */
[----:B------:R-:W-:Y:S01]  /*9c40*/  UMOV UR25, UR17 ;  /* 0x0000001100197c82 */ /* 0x000fe20008000000 */
[----:B------:R-:W-:-:S02]  /*9c50*/  UMOV UR15, UR17 ;  /* 0x00000011000f7c82 */ /* 0x000fc40008000000 */
[----:B------:R-:W-:Y:S02]  /*9c60*/  R2UR UR22, R3 ;  /* 0x00000000031672ca */ /* 0x000fe400000e0000 */
[----:B------:R-:W-:Y:S01]  /*9c70*/  LEA.HI.X.SX32 R3, R16, R11, 0x1, P1 ;  /* 0x0000000b10037211 */ /* 0x000fe200008f0eff */
[----:B------:R-:W-:Y:S01]  /*9c80*/  UMOV UR27, UR19 ;  /* 0x00000013001b7c82 */ /* 0x000fe20008000000 */
[----:B---3--:R-:W-:Y:S02]  /*9c90*/  IMAD.MOV.U32 R9, RZ, RZ, R4 ;  /* 0x000000ffff097224 */ /* 0x008fe400078e0004 */
[----:B------:R-:W-:Y:S01]  /*9ca0*/  IMAD.MOV.U32 R8, RZ, RZ, R5 ;  /* 0x000000ffff087224 */ /* 0x000fe200078e0005 */
[----:B------:R-:W-:Y:S02]  /*9cb0*/  LEA.HI.X R2, R2, R15, R3, 0x2, P2 ;  /* 0x0000000f02027211 */ /* 0x000fe400010f1403 */
[----:B------:R-:W-:Y:S02]  /*9cc0*/  IADD3 R4, P1, R9, 0x1f0, RZ ;  /* 0x000001f009047810 */ /* 0x000fe40007f3e0ff */
[----:B------:R-:W-:-:S02]  /*9cd0*/  R2UR UR23, R2 ;  /* 0x00000000021772ca */ /* 0x000fc400000e0000 */
[----:B------:R-:W-:Y:S01]  /*9ce0*/  R2UR UR6, R4 ;  /* 0x00000000040672ca */ /* 0x000fe200000e0000 */
[----:B------:R-:W-:-:S05]  /*9cf0*/  IMAD.X R5, RZ, RZ, R8, P1 ;  /* 0x000000ffff057224 */ /* 0x000fca00008e0608 */
[----:B------:R-:W-:-:S13]  /*9d00*/  R2UR UR7, R5 ;  /* 0x00000000050772ca */ /* 0x000fda00000e0000 */
[----:B------:R2:W-:Y:S01]  /*9d10*/  UTMALDG.4D [UR16], [UR6], desc[UR8] ;  /* 0x00000810060075b4 */ /* 0x0005e20008019000 */
[----:B------:R2:W-:Y:S01]  /*9d20*/  UTMALDG.4D [UR24], [UR6], desc[UR8] ;  /* 0x00000818060075b4 */ /* 0x0005e20008019000 */
[----:B------:R2:W-:Y:S01]  /*9d30*/  UBLKCP.S.G [UR14], [UR22], UR10 ;  /* 0x0000000e160073ba */ /* 0x0005e2000800020a */
[----:B------:R-:W3:Y:S02]  /*9d40*/  SYNCS.PHASECHK.TRANS64.TRYWAIT P1, [R12+URZ+0x30828], R21 ;  /* 0x030828150c0075a7 */ /* 0x000ee4000802017f */
[----:B--23--:R-:W-:Y:S05]  /*9d50*/  @!P1 BRA `(.L_x_598) ;  /* 0x0000001000f09947 */ /* 0x00cfea0003800000 */
.L_x_622:
[----:B------:R-:W-:Y:S05]  /*9d60*/  @P0 BRA `(.L_x_599) ;  /* 0x0000000000140947 */ /* 0x000fea0003800000 */
[----:B------:R-:W-:Y:S01]  /*9d70*/  ISETP.NE.AND P1, PT, R20, RZ, PT ;  /* 0x000000ff1400720c */ /* 0x000fe20003f25270 */
[----:B------:R-:W-:-:S04]  /*9d80*/  IMAD.MOV.U32 R2, RZ, RZ, 0x4100 ;  /* 0x00004100ff027424 */ /* 0x000fc800078e00ff */
[----:B------:R3:W-:Y:S08]  /*9d90*/  SYNCS.ARRIVE.TRANS64 RZ, [R12+URZ+0x30818], R2 ;  /* 0x030818020cff79a7 */ /* 0x0007f0000800003f */
[----:B------:R-:W-:Y:S05]  /*9da0*/  @!P1 BRA `(.L_x_599) ;  /* 0x0000000000049947 */ /* 0x000fea0003800000 */
[----:B------:R-:W-:Y:S01]  /*9db0*/  BPT.TRAP 0x1 ;  /* 0x000000040000795c */ /* 0x000fe20000300000 */
.L_x_599:
[----:B------:R-:W-:Y:S01]  /*9dc0*/  VIADD R16, R16, 0x40 ;  /* 0x0000004010107836 */ /* 0x000fe20000000000 */
[----:B---3--:R-:W-:Y:S01]  /*9dd0*/  IADD3 R2, P1, R9, 0xf0, RZ ;  /* 0x000000f009027810 */ /* 0x008fe20007f3e0ff */
[----:B------:R-:W-:Y:S01]  /*9de0*/  UMOV UR14, 0x0 ;  /* 0x00000000000e7882 */ /* 0x000fe20000000000 */
[----:B------:R-:W-:Y:S01]  /*9df0*/  R2UR UR16, R12 ;  /* 0x000000000c1072ca */ /* 0x000fe200000e0000 */
[C---:B------:R-:W-:Y:S01]  /*9e00*/  VIADD R13, R16.reuse, UR35 ;  /* 0x00000023100d7c36 */ /* 0x040fe20008000000 */
[----:B------:R-:W-:Y:S01]  /*9e10*/  R2UR UR6, R16 ;  /* 0x00000000100672ca */ /* 0x000fe200000e0000 */
[----:B------:R-:W-:Y:S01]  /*9e20*/  IMAD.X R3, RZ, RZ, R8, P1 ;  /* 0x000000ffff037224 */ /* 0x000fe200008e0608 */
        /* <DEDUP_REMOVED lines=9> */
[----:B------:R-:W-:-:S02]  /*9ec0*/  UIADD3 UR24, UR16, 0x1c000, URZ ;  /* 0x0001c00010187890 */ /* 0x000fc4000fffe03f */
        /* <DEDUP_REMOVED lines=12> */
.L_x_623:
[----:B-123--:R-:W-:Y:S01]  /*9f90*/  SHF.R.S32.HI R21, RZ, 0x1f, R16 ;  /* 0x0000001fff157819 */ /* 0x00efe20000011410 */
[----:B------:R-:W-:Y:S06]  /*9fa0*/  @P0 BRA `(.L_x_601) ;  /* 0x00000000001c0947 */ /* 0x000fec0003800000 */
[----:B------:R1:W-:Y:S02]  /*9fb0*/  STL [R1+0x4], R0 ;  /* 0x0000040001007387 */ /* 0x0003e40000100800 */
[----:B-1----:R-:W-:-:S04]  /*9fc0*/  IMAD.MOV.U32 R0, RZ, RZ, 0x4100 ;  /* 0x00004100ff007424 */ /* 0x002fc800078e00ff */
[----:B------:R1:W-:Y:S02]  /*9fd0*/  SYNCS.ARRIVE.TRANS64 RZ, [R12+URZ+0x30838], R0 ;  /* 0x030838000cff79a7 */ /* 0x0003e4000800003f */
[----:B-1----:R1:W5:Y:S01]  /*9fe0*/  LDL.LU R0, [R1+0x4] ;  /* 0x0000040001007983 */ /* 0x0023620000300800 */
[----:B------:R-:W-:-:S13]  /*9ff0*/  ISETP.NE.AND P1, PT, R20, RZ, PT ;  /* 0x000000ff1400720c */ /* 0x000fda0003f25270 */
[----:B-1----:R-:W-:Y:S05]  /*a000*/  @!P1 BRA `(.L_x_601) ;  /* 0x0000000000049947 */ /* 0x002fea0003800000 */
[----:B------:R-:W-:Y:S01]  /*a010*/  BPT.TRAP 0x1 ;  /* 0x000000040000795c */ /* 0x000fe20000300000 */
.L_x_601:
[----:B------:R-:W-:Y:S01]  /*a020*/  IADD3 R16, P1, R16, R6, RZ ;  /* 0x0000000610107210 */ /* 0x000fe20007f3e0ff */
[----:B------:R-:W-:Y:S01]  /*a030*/  UMOV UR8, 0x0 ;  /* 0x0000000000087882 */ /* 0x000fe20000000000 */
[----:B------:R-:W-:Y:S01]  /*a040*/  R2UR UR14, R12 ;  /* 0x000000000c0e72ca */ /* 0x000fe200000e0000 */
[----:B------:R-:W-:Y:S01]  /*a050*/  UMOV UR9, 0x14f00000 ;  /* 0x14f0000000097882 */ /* 0x000fe20000000000 */
[----:B------:R-:W-:Y:S01]  /*a060*/  R2UR UR27, R13 ;  /* 0x000000000d1b72ca */ /* 0x000fe200000e0000 */
[----:B------:R-:W-:Y:S01]  /*a070*/  IMAD.X R21, R21, 0x1, R11, P1 ;  /* 0x0000000115157824 */ /* 0x000fe200008e060b */
[----:B------:R-:W-:Y:S01]  /*a080*/  LEA R14, P1, R16, R14, 0x2 ;  /* 0x0000000e100e7211 */ /* 0x000fe200078210ff */
[----:B------:R-:W-:Y:S01]  /*a090*/  UMOV UR26, URZ ;  /* 0x0000003f001a7c82 */ /* 0x000fe20008000000 */
[----:B------:R-:W-:Y:S01]  /*a0a0*/  R2UR UR6, R4 ;  /* 0x00000000040672ca */ /* 0x000fe200000e0000 */
[----:B------:R-:W-:Y:S01]  /*a0b0*/  UMOV UR28, UR20 ;  /* 0x00000014001c7c82 */ /* 0x000fe20008000000 */
[----:B------:R-:W-:Y:S01]  /*a0c0*/  LEA.HI.X R21, R16, R15, R21, 0x2, P1 ;  /* 0x0000000f10157211 */ /* 0x000fe200008f1415 */
[----:B------:R-:W-:Y:S01]  /*a0d0*/  UMOV UR29, UR21 ;  /* 0x00000015001d7c82 */ /* 0x000fe20008000000 */
[----:B------:R-:W-:Y:S01]  /*a0e0*/  R2UR UR7, R5 ;  /* 0x00000000050772ca */ /* 0x000fe200000e0000 */
[----:B------:R-:W-:Y:S01]  /*a0f0*/  UMOV UR18, 0x40 ;  /* 0x0000004000127882 */ /* 0x000fe20000000000 */
[----:B------:R-:W-:Y:S01]  /*a100*/  R2UR UR22, R14 ;  /* 0x000000000e1672ca */ /* 0x000fe200000e0000 */
[----:B------:R-:W-:Y:S01]  /*a110*/  UIADD3 UR24, UR14, 0x24000, URZ ;  /* 0x000240000e187890 */ /* 0x000fe2000fffe03f */
[----:B------:R-:W-:Y:S01]  /*a120*/  R2UR UR23, R21 ;  /* 0x00000000151772ca */ /* 0x000fe200000e0000 */
[----:B------:R-:W-:Y:S01]  /*a130*/  UIADD3 UR25, UR14, 0x30838, URZ ;  /* 0x000308380e197890 */ /* 0x000fe2000fffe03f */
[----:B------:R-:W-:Y:S01]  /*a140*/  LOP3.LUT R10, R10, 0x1, RZ, 0x3c, !PT ;  /* 0x000000010a0a7812 */ /* 0x000fe200078e3cff */
[----:B------:R-:W-:-:S02]  /*a150*/  UIADD3 UR16, UR14, 0x26000, URZ ;  /* 0x000260000e107890 */ /* 0x000fc4000fffe03f */
[----:B------:R-:W-:Y:S01]  /*a160*/  UIADD3 UR14, UR14, 0x28300, URZ ;  /* 0x000283000e0e7890 */ /* 0x000fe2000fffe03f */
[----:B------:R-:W-:Y:S01]  /*a170*/  SHF.L.U32 R5, R10, 0x1f, RZ ;  /* 0x0000001f0a057819 */ /* 0x000fe200000006ff */
[----:B------:R-:W-:Y:S01]  /*a180*/  UMOV UR19, UR27 ;  /* 0x0000001b00137c82 */ /* 0x000fe20008000000 */
[----:B------:R-:W-:Y:S01]  /*a190*/  UMOV UR17, UR25 ;  /* 0x0000001900117c82 */ /* 0x000fe20008000000 */
[----:B------:R-:W-:Y:S01]  /*a1a0*/  UMOV UR15, UR25 ;  /* 0x00000019000f7c82 */ /* 0x000fe20008000000 */
[----:B------:R1:W-:Y:S01]  /*a1b0*/  UTMALDG.4D [UR24], [UR6], desc[UR8] ;  /* 0x00000818060075b4 */ /* 0x0003e20008019000 */
[----:B------:R-:W-:Y:S01]  /*a1c0*/  UMOV UR10, 0x10 ;  /* 0x00000010000a7882 */ /* 0x000fe20000000000 */
[----:B------:R1:W-:Y:S02]  /*a1d0*/  UTMALDG.4D [UR16], [UR6], desc[UR8] ;  /* 0x00000810060075b4 */ /* 0x0003e40008019000 */
[----:B------:R1:W-:Y:S01]  /*a1e0*/  UBLKCP.S.G [UR14], [UR22], UR10 ;  /* 0x0000000e160073ba */ /* 0x0003e2000800020a */
[----:B------:R-:W2:Y:S02]  /*a1f0*/  SYNCS.PHASECHK.TRANS64.TRYWAIT P1, [R12+URZ+0x30820], R5 ;  /* 0x030820050c0075a7 */ /* 0x000ea4000802017f */
[----:B-12---:R-:W-:Y:S05]  /*a200*/  @!P1 BRA `(.L_x_602) ;  /* 0x0000000c00ec9947 */ /* 0x006fea0003800000 */
.L_x_625:
[----:B------:R-:W-:Y:S05]  /*a210*/  @P0 BRA `(.L_x_603) ;  /* 0x0000000000140947 */ /* 0x000fea0003800000 */
[----:B------:R-:W-:Y:S01]  /*a220*/  ISETP.NE.AND P1, PT, R20, RZ, PT ;  /* 0x000000ff1400720c */ /* 0x000fe20003f25270 */
[----:B-1----:R-:W-:-:S04]  /*a230*/  IMAD.MOV.U32 R5, RZ, RZ, 0x4100 ;  /* 0x00004100ff057424 */ /* 0x002fc800078e00ff */
[----:B------:R2:W-:Y:S08]  /*a240*/  SYNCS.ARRIVE.TRANS64 RZ, [R12+URZ+0x30810], R5 ;  /* 0x030810050cff79a7 */ /* 0x0005f0000800003f */
[----:B------:R-:W-:Y:S05]  /*a250*/  @!P1 BRA `(.L_x_603) ;  /* 0x0000000000049947 */ /* 0x000fea0003800000 */
[----:B------:R-:W-:Y:S01]  /*a260*/  BPT.TRAP 0x1 ;  /* 0x000000040000795c */ /* 0x000fe20000300000 */
.L_x_603:
        /* <DEDUP_REMOVED lines=18> */
[----:B------:R-:W-:Y:S02]  /*a390*/  UIADD3 UR27, UR15, UR35, URZ ;  /* 0x000000230f1b7290 */ /* 0x000fe4000fffe03f */
[----:B------:R-:W-:Y:S02]  /*a3a0*/  UIADD3 UR30, UR16, 0x28000, URZ ;  /* 0x00028000101e7890 */ /* 0x000fe4000fffe03f */
[----:B------:R-:W-:-:S02]  /*a3b0*/  UIADD3 UR16, UR16, 0x1a000, URZ ;  /* 0x0001a00010107890 */ /* 0x000fc4000fffe03f */
[----:B------:R-:W-:Y:S01]  /*a3c0*/  UIMAD.WIDE UR22, UR15, 0x4, UR4 ;  /* 0x000000040f1678a5 */ /* 0x000fe2000f8e0204 */
[----:B------:R-:W-:Y:S01]  /*a3d0*/  UMOV UR17, UR25 ;  /* 0x0000001900117c82 */ /* 0x000fe20008000000 */
[----:B------:R-:W-:Y:S01]  /*a3e0*/  UMOV UR19, UR27 ;  /* 0x0000001b00137c82 */ /* 0x000fe20008000000 */
[----:B------:R-:W-:Y:S01]  /*a3f0*/  UMOV UR31, UR25 ;  /* 0x00000019001f7c82 */ /* 0x000fe20008000000 */
[----:B------:R3:W-:Y:S03]  /*a400*/  UTMALDG.4D [UR24], [UR6], desc[UR8] ;  /* 0x00000818060075b4 */ /* 0x0007e60008019000 */
[----:B------:R3:W-:Y:S02]  /*a410*/  UTMALDG.4D [UR16], [UR6], desc[UR8] ;  /* 0x00000810060075b4 */ /* 0x0007e40008019000 */
[----:B------:R3:W-:Y:S02]  /*a420*/  UBLKCP.S.G [UR30], [UR22], UR14 ;  /* 0x0000001e160073ba */ /* 0x0007e4000800020e */
[----:B---3--:R-:W-:Y:S05]  /*a430*/  @P1 BRA `(.L_x_604) ;  /* 0xfffffff400901947 */ /* 0x008fea000383ffff */
[----:B-12---:R-:W-:-:S07]  /*a440*/  IMAD.U32 R5, RZ, RZ, UR15 ;  /* 0x0000000fff057e24 */ /* 0x006fce000f8e00ff */
.L_x_595:
[----:B------:R-:W-:-:S13]  /*a450*/  ISETP.NE.AND P1, PT, R18, RZ, PT ;  /* 0x000000ff1200720c */ /* 0x000fda0003f25270 */
[----:B------:R-:W-:Y:S05]  /*a460*/  @!P1 BRA `(.L_x_594) ;  /* 0x0000000400309947 */ /* 0x000fea0003800000 */
[----:B------:R-:W-:-:S04]  /*a470*/  SHF.L.U32 R13, R10, 0x1f, RZ ;  /* 0x0000001f0a0d7819 */ /* 0x000fc800000006ff */
[----:B------:R-:W1:Y:S02]  /*a480*/  SYNCS.PHASECHK.TRANS64.TRYWAIT P1, [R12+URZ+0x30840], R13 ;  /* 0x0308400d0c0075a7 */ /* 0x000e64000802017f */
[----:B-1----:R-:W-:Y:S05]  /*a490*/  @!P1 BRA `(.L_x_605) ;  /* 0x0000000c00609947 */ /* 0x002fea0003800000 */
.L_x_626:
[----:B------:R-:W-:Y:S05]  /*a4a0*/  @P0 BRA `(.L_x_606) ;  /* 0x0000000000140947 */ /* 0x000fea0003800000 */
[----:B------:R-:W-:Y:S01]  /*a4b0*/  ISETP.NE.AND P1, PT, R20, RZ, PT ;  /* 0x000000ff1400720c */ /* 0x000fe20003f25270 */
[----:B------:R-:W-:-:S04]  /*a4c0*/  IMAD.MOV.U32 R5, RZ, RZ, 0x4100 ;  /* 0x00004100ff057424 */ /* 0x000fc800078e00ff */
[----:B------:R2:W-:Y:S08]  /*a4d0*/  SYNCS.ARRIVE.TRANS64 RZ, [R12+URZ+0x30830], R5 ;  /* 0x030830050cff79a7 */ /* 0x0005f0000800003f */
[----:B------:R-:W-:Y:S05]  /*a4e0*/  @!P1 BRA `(.L_x_606) ;  /* 0x0000000000049947 */ /* 0x000fea0003800000 */
[----:B------:R-:W-:Y:S01]  /*a4f0*/  BPT.TRAP 0x1 ;  /* 0x000000040000795c */ /* 0x000fe20000300000 */
.L_x_606:
[----:B--2---:R-:W2:Y:S01]  /*a500*/  LDC.64 R4, c[0x0][0x728] ;  /* 0x0001ca00ff047b82 */ /* 0x004ea20000000a00 */
[----:B------:R-:W-:Y:S01]  /*a510*/  IMAD.SHL.U32 R19, R19, 0x40, RZ ;  /* 0x0000004013137824 */ /* 0x000fe200078e00ff */
[----:B------:R-:W-:Y:S01]  /*a520*/  R2UR UR14, R12 ;  /* 0x000000000c0e72ca */ /* 0x000fe200000e0000 */
[----:B------:R-:W-:Y:S01]  /*a530*/  UMOV UR8, 0x0 ;  /* 0x0000000000087882 */ /* 0x000fe20000000000 */
[----:B------:R-:W-:Y:S01]  /*a540*/  UMOV UR9, 0x14f00000 ;  /* 0x14f0000000097882 */ /* 0x000fe20000000000 */
[----:B------:R-:W-:Y:S01]  /*a550*/  UMOV UR26, URZ ;  /* 0x0000003f001a7c82 */ /* 0x000fe20008000000 */
[C---:B-----5:R-:W-:Y:S01]  /*a560*/  IADD3 R0, P1, R19.reuse, R6, RZ ;  /* 0x0000000613007210 */ /* 0x060fe20007f3e0ff */
        /* <DEDUP_REMOVED lines=8> */
[----:B------:R-:W-:Y:S02]  /*a5f0*/  UIADD3 UR27, UR27, UR35, URZ ;  /* 0x000000231b1b7290 */ /* 0x000fe4000fffe03f */
[----:B------:R-:W-:Y:S01]  /*a600*/  UIADD3 UR14, UR14, 0x28200, URZ ;  /* 0x000282000e0e7890 */ /* 0x000fe2000fffe03f */
[----:B--2---:R-:W-:Y:S01]  /*a610*/  LEA R4, P2, R0, R4, 0x2 ;  /* 0x0000000400047211 */ /* 0x004fe200078410ff */
[----:B------:R-:W-:Y:S01]  /*a620*/  UMOV UR17, UR25 ;  /* 0x0000001900117c82 */ /* 0x000fe20008000000 */
[----:B------:R-:W-:-:S02]  /*a630*/  UMOV UR15, UR25 ;  /* 0x00000019000f7c82 */ /* 0x000fc40008000000 */
[----:B------:R-:W-:Y:S01]  /*a640*/  R2UR UR22, R4 ;  /* 0x00000000041672ca */ /* 0x000fe200000e0000 */
[----:B------:R-:W-:Y:S01]  /*a650*/  UMOV UR19, UR27 ;  /* 0x0000001b00137c82 */ /* 0x000fe20008000000 */
        /* <DEDUP_REMOVED lines=12> */
.L_x_627:
[----:B------:R-:W-:Y:S05]  /*a720*/  @P0 BRA `(.L_x_608) ;  /* 0x0000000000140947 */ /* 0x000fea0003800000 */
[----:B------:R-:W-:Y:S01]  /*a730*/  ISETP.NE.AND P0, PT, R20, RZ, PT ;  /* 0x000000ff1400720c */ /* 0x000fe20003f05270 */
[----:B------:R-:W-:-:S04]  /*a740*/  IMAD.MOV.U32 R5, RZ, RZ, 0x4100 ;  /* 0x00004100ff057424 */ /* 0x000fc800078e00ff */
[----:B------:R3:W-:Y:S08]  /*a750*/  SYNCS.ARRIVE.TRANS64 RZ, [R12+URZ+0x30818], R5 ;  /* 0x030818050cff79a7 */ /* 0x0007f0000800003f */
[----:B------:R-:W-:Y:S05]  /*a760*/  @!P0 BRA `(.L_x_608) ;  /* 0x0000000000048947 */ /* 0x000fea0003800000 */
[----:B------:R-:W-:Y:S01]  /*a770*/  BPT.TRAP 0x1 ;  /* 0x000000040000795c */ /* 0x000fe20000300000 */
.L_x_608:
        /* <DEDUP_REMOVED lines=15> */
[----:B------:R-:W-:Y:S02]  /*a870*/  UIADD3 UR27, UR10, UR35, URZ ;  /* 0x000000230a1b7290 */ /* 0x000fe4000fffe03f */
[----:B---3--:R-:W-:Y:S01]  /*a880*/  IMAD.U32 R5, RZ, RZ, UR10 ;  /* 0x0000000aff057e24 */ /* 0x008fe2000f8e00ff */
        /* <DEDUP_REMOVED lines=9> */
[----:B---3--:R-:W-:Y:S01]  /*a920*/  NOP ;  /* 0x0000000000007918 */ /* 0x008fe20000000000 */
.L_x_594:
[----:B-----5:R-:W-:Y:S01]  /*a930*/  IMAD R4, R0, 0x8, R12 ;  /* 0x0000000800047824 */ /* 0x020fe200078e020c */
[----:B------:R-:W-:Y:S01]  /*a940*/  SHF.L.U32 R3, R10, 0x1f, RZ ;  /* 0x0000001f0a037819 */ /* 0x000fe200000006ff */
[----:B------:R-:W3:Y:S03]  /*a950*/  S2R R2, SR_TID.X ;  /* 0x0000000000027919 */ /* 0x000ee60000002100 */
[----:B------:R-:W4:Y:S01]  /*a960*/  SYNCS.PHASECHK.TRANS64.TRYWAIT P0, [R4+URZ+0x30840], R3 ;  /* 0x03084003040075a7 */ /* 0x000f22000800017f */
[----:B---3--:R-:W-:-:S04]  /*a970*/  LOP3.LUT R2, R2, 0x7f, RZ, 0xc0, !PT ;  /* 0x0000007f02027812 */ /* 0x008fc800078ec0ff */
[----:B------:R-:W-:Y:S01]  /*a980*/  ISETP.NE.AND P1, PT, R2, RZ, PT ;  /* 0x000000ff0200720c */ /* 0x000fe20003f25270 */
[----:B----4-:R-:W-:-:S12]  /*a990*/  @!P0 BRA `(.L_x_609) ;  /* 0x0000000800488947 */ /* 0x010fd80003800000 */
.L_x_628:
[----:B------:R-:W-:Y:S05]  /*a9a0*/  @P1 BRA `(.L_x_610) ;  /* 0x0000000000181947 */ /* 0x000fea0003800000 */
[----:B------:R-:W4:Y:S01]  /*a9b0*/  S2R R2, SR_TID.X ;  /* 0x0000000000027919 */ /* 0x000f220000002100 */
[----:B---3--:R-:W-:-:S04]  /*a9c0*/  IMAD.MOV.U32 R3, RZ, RZ, 0x4100 ;  /* 0x00004100ff037424 */ /* 0x008fc800078e00ff */
[----:B------:R3:W-:Y:S01]  /*a9d0*/  SYNCS.ARRIVE.TRANS64 RZ, [R4+URZ+0x30830], R3 ;  /* 0x0308300304ff79a7 */ /* 0x0007e2000800003f */
[----:B----4-:R-:W-:-:S13]  /*a9e0*/  LOP3.LUT P0, RZ, R2, 0x1f, RZ, 0xc0, !PT ;  /* 0x0000001f02ff7812 */ /* 0x010fda000780c0ff */
[----:B---3--:R-:W-:Y:S05]  /*a9f0*/  @!P0 BRA `(.L_x_610) ;  /* 0x0000000000048947 */ /* 0x008fea0003800000 */
[----:B------:R-:W-:Y:S01]  /*aa00*/  BPT.TRAP 0x1 ;  /* 0x000000040000795c */ /* 0x000fe20000300000 */
.L_x_610:
[----:B---3--:R-:W3:Y:S01]  /*aa10*/  LDC.64 R2, c[0x0][0x728] ;  /* 0x0001ca00ff027b82 */ /* 0x008ee20000000a00 */
[C---:B------:R-:W-:Y:S01]  /*aa20*/  IADD3 R6, P0, R5.reuse, R6, RZ ;  /* 0x0000000605067210 */ /* 0x040fe20007f1e0ff */
[----:B------:R-:W-:Y:S01]  /*aa30*/  UMOV UR8, 0x0 ;  /* 0x0000000000087882 */ /* 0x000fe20000000000 */
[----:B------:R-:W-:Y:S01]  /*aa40*/  R2UR UR25, R4 ;  /* 0x00000000041972ca */ /* 0x000fe200000e0000 */
[C-C-:B------:R-:W-:Y:S01]  /*aa50*/  IMAD R4, R0.reuse, 0x4000, R12.reuse ;  /* 0x0000400000047824 */ /* 0x140fe200078e020c */
[C---:B------:R-:W-:Y:S01]  /*aa60*/  LEA.HI.X.SX32 R11, R5.reuse, R11, 0x1, P0 ;  /* 0x0000000b050b7211 */ /* 0x040fe200000f0eff */
[----:B-12---:R-:W-:Y:S01]  /*aa70*/  IMAD R12, R0, 0x100, R12 ;  /* 0x00000100000c7824 */ /* 0x006fe200078e020c */
[----:B------:R-:W-:Y:S01]  /*aa80*/  R2UR UR27, R5 ;  /* 0x00000000051b72ca */ /* 0x000fe200000e0000 */
[----:B------:R-:W-:Y:S01]  /*aa90*/  UMOV UR9, 0x14f00000 ;  /* 0x14f0000000097882 */ /* 0x000fe20000000000 */
[----:B------:R-:W-:Y:S01]  /*aaa0*/  R2UR UR16, R4 ;  /* 0x00000000041072ca */ /* 0x000fe200000e0000 */
[----:B------:R-:W-:Y:S01]  /*aab0*/  UMOV UR26, URZ ;  /* 0x0000003f001a7c82 */ /* 0x000fe20008000000 */
[----:B------:R-:W-:Y:S01]  /*aac0*/  R2UR UR10, R12 ;  /* 0x000000000c0a72ca */ /* 0x000fe200000e0000 */
[----:B------:R-:W-:Y:S01]  /*aad0*/  UMOV UR28, UR20 ;  /* 0x00000014001c7c82 */ /* 0x000fe20008000000 */
[----:B------:R-:W-:Y:S01]  /*aae0*/  UMOV UR29, UR21 ;  /* 0x00000015001d7c82 */ /* 0x000fe20008000000 */
[----:B------:R-:W-:-:S02]  /*aaf0*/  UMOV UR18, 0x40 ;  /* 0x0000004000127882 */ /* 0x000fc40000000000 */
[----:B------:R-:W-:-:S04]  /*ab00*/  UIADD3 UR25, UR25, 0x30830, URZ ;  /* 0x0003083019197890 */ /* 0x000fc8000fffe03f */
[----:B------:R-:W-:Y:S02]  /*ab10*/  UIADD3 UR27, UR27, UR35, URZ ;  /* 0x000000231b1b7290 */ /* 0x000fe4000fffe03f */
[----:B------:R-:W-:Y:S01]  /*ab20*/  UIADD3 UR24, UR16, 0x20000, URZ ;  /* 0x0002000010187890 */ /* 0x000fe2000fffe03f */
[C---:B---3--:R-:W-:Y:S01]  /*ab30*/  LEA R2, P0, R6.reuse, R2, 0x2 ;  /* 0x0000000206027211 */ /* 0x048fe200078010ff */
[----:B------:R-:W-:Y:S02]  /*ab40*/  UIADD3 UR16, UR16, 0x22000, URZ ;  /* 0x0002200010107890 */ /* 0x000fe4000fffe03f */
[----:B------:R-:W-:Y:S01]  /*ab50*/  UIADD3 UR14, UR10, 0x28200, URZ ;  /* 0x000282000a0e7890 */ /* 0x000fe2000fffe03f */
[----:B------:R-:W-:Y:S01]  /*ab60*/  LEA.HI.X R3, R6, R3, R11, 0x2, P0 ;  /* 0x0000000306037211 */ /* 0x000fe200000f140b */
[----:B------:R-:W-:Y:S01]  /*ab70*/  UMOV UR17, UR25 ;  /* 0x0000001900117c82 */ /* 0x000fe20008000000 */
[----:B------:R-:W-:Y:S01]  /*ab80*/  IADD3 R9, P0, R9, 0x1f0, RZ ;  /* 0x000001f009097810 */ /* 0x000fe20007f1e0ff */
[----:B------:R-:W-:Y:S01]  /*ab90*/  UMOV UR19, UR27 ;  /* 0x0000001b00137c82 */ /* 0x000fe20008000000 */
[----:B------:R-:W-:Y:S01]  /*aba0*/  R2UR UR22, R2 ;  /* 0x00000000021672ca */ /* 0x000fe200000e0000 */
[----:B------:R-:W-:Y:S01]  /*abb0*/  UMOV UR15, UR25 ;  /* 0x00000019000f7c82 */ /* 0x000fe20008000000 */
[----:B------:R-:W-:Y:S01]  /*abc0*/  R2UR UR6, R9 ;  /* 0x00000000090672ca */ /* 0x000fe200000e0000 */
[----:B------:R-:W-:Y:S01]  /*abd0*/  IMAD.X R8, RZ, RZ, R8, P0 ;  /* 0x000000ffff087224 */ /* 0x000fe200000e0608 */
[----:B------:R-:W-:Y:S01]  /*abe0*/  R2UR UR23, R3 ;  /* 0x00000000031772ca */ /* 0x000fe200000e0000 */
[----:B------:R-:W-:Y:S01]  /*abf0*/  UMOV UR10, 0x10 ;  /* 0x00000010000a7882 */ /* 0x000fe20000000000 */
[----:B------:R-:W-:-:S02]  /*ac00*/  VIADD R9, R0, 0x1 ;  /* 0x0000000100097836 */ /* 0x000fc40000000000 */
[----:B------:R-:W-:-:S03]  /*ac10*/  R2UR UR7, R8 ;  /* 0x00000000080772ca */ /* 0x000fc600000e0000 */
[----:B------:R-:W-:-:S04]  /*ac20*/  ISETP.NE.AND P0, PT, R9, 0x2, PT ;  /* 0x000000020900780c */ /* 0x000fc80003f05270 */
[----:B------:R-:W-:Y:S02]  /*ac30*/  SEL R3, RZ, 0x1, P0 ;  /* 0x00000001ff037807 */ /* 0x000fe40000000000 */
[----:B------:R-:W-:Y:S02]  /*ac40*/  SEL R9, R9, RZ, P0 ;  /* 0x000000ff09097207 */ /* 0x000fe40000000000 */
[----:B------:R-:W-:Y:S02]  /*ac50*/  LOP3.LUT R0, R10, R3, RZ, 0x3c, !PT ;  /* 0x000000030a007212 */ /* 0x000fe400078e3cff */
[----:B------:R1:W-:Y:S01]  /*ac60*/  UTMALDG.4D [UR24], [UR6], desc[UR8] ;  /* 0x00000818060075b4 */ /* 0x0003e20008019000 */
[----:B------:R1:W-:Y:S01]  /*ac70*/  UTMALDG.4D [UR16], [UR6], desc[UR8] ;  /* 0x00000810060075b4 */ /* 0x0003e20008019000 */
[----:B------:R1:W-:Y:S02]  /*ac80*/  UBLKCP.S.G [UR14], [UR22], UR10 ;  /* 0x0000000e160073ba */ /* 0x0003e4000800020a */
[----:B-1----:R-:W-:Y:S01]  /*ac90*/  NOP ;  /* 0x0000000000007918 */ /* 0x002fe20000000000 */
.L_x_591:
[----:B------:R-:W-:Y:S05]  /*aca0*/  BSYNC B0 ;  /* 0x0000000000007941 */ /* 0x000fea0003800000 */
.L_x_589:
[----:B------:R-:W-:-:S03]  /*acb0*/  UMOV UR6, 0xffffffff ;  /* 0xffffffff00067882 */ /* 0x000fc60000000000 */
[----:B------:R-:W-:Y:S05]  /*acc0*/  BRA.DIV UR6, `(.L_x_611) ;  /* 0x0000000606907947 */ /* 0x000fea000b800000 */
[----:B------:R-:W-:-:S13]  /*acd0*/  ELECT P6, URZ, PT ;  /* 0x00000000003f782f */ /* 0x000fda00038c0000 */
.L_x_631:
[----:B------:R-:W-:Y:S05]  /*ace0*/  @!P6 BRA `(.L_x_474) ;  /* 0x000000000084e947 */ /* 0x000fea0003800000 */
[----:B------:R-:W3:Y:S02]  /*acf0*/  LDL.LU R2, [R1] ;  /* 0x0000000001027983 */ /* 0x000ee40000300800 */
[----:B---3--:R-:W-:-:S04]  /*ad00*/  LOP3.LUT R2, R2, 0x2, RZ, 0xfc, !PT ;  /* 0x0000000202027812 */ /* 0x008fc800078efcff */
[----:B------:R-:W-:-:S13]  /*ad10*/  ISETP.NE.AND P2, PT, R2, 0x3, PT ;  /* 0x000000030200780c */ /* 0x000fda0003f45270 */
[----:B------:R-:W-:Y:S05]  /*ad20*/  @!P2 BRA `(.L_x_612) ;  /* 0x000000000004a947 */ /* 0x000fea0003800000 */
[----:B--2---:R-:W-:Y:S01]  /*ad30*/  BPT.TRAP 0x1 ;  /* 0x000000040000795c */ /* 0x004fe20000300000 */
.L_x_612:
        /* <DEDUP_REMOVED lines=8> */
[----:B------:R-:W-:Y:S02]  /*adc0*/  SEL R5, RZ, 0x1, P1 ;  /* 0x00000001ff057807 */ /* 0x000fe40000800000 */
[----:B------:R-:W-:Y:S01]  /*add0*/  SEL R3, R3, RZ, P1 ;  /* 0x000000ff03037207 */ /* 0x000fe20000800000 */
[----:B------:R-:W1:Y:S01]  /*ade0*/  SYNCS.PHASECHK.TRANS64.TRYWAIT P0, [R7+URZ], R4 ;  /* 0x00000004070075a7 */ /* 0x000e62000800017f */
[----:B------:R-:W-:-:S03]  /*adf0*/  LOP3.LUT R5, R0, R5, RZ, 0x3c, !PT ;  /* 0x0000000500057212 */ /* 0x000fc600078e3cff */
[----:B------:R-:W-:Y:S01]  /*ae00*/  IMAD R11, R3, 0x8, R2 ;  /* 0x00000008030b7824 */ /* 0x000fe200078e0202 */
[----:B------:R-:W-:Y:S01]  /*ae10*/  SHF.L.U32 R2, R5, 0x1f, RZ ;  /* 0x0000001f05027819 */ /* 0x000fe200000006ff */
[----:B-1----:R-:W-:Y:S06]  /*ae20*/  @!P0 BRA `(.L_x_613) ;  /* 0x0000000400588947 */ /* 0x002fec0003800000 */
.L_x_632:
[----:B------:R-:W3:Y:S02]  /*ae30*/  SYNCS.PHASECHK.TRANS64.TRYWAIT P0, [R11+URZ], R2 ;  /* 0x000000020b0075a7 */ /* 0x000ee4000800017f */
[----:B---3--:R-:W-:Y:S05]  /*ae40*/  @!P0 BRA `(.L_x_614) ;  /* 0x0000000400648947 */ /* 0x008fea0003800000 */
.L_x_633:
[----:B------:R-:W-:Y:S05]  /*ae50*/  @!P2 BRA `(.L_x_615) ;  /* 0x000000000004a947 */ /* 0x000fea0003800000 */
[----:B--2---:R-:W-:Y:S01]  /*ae60*/  BPT.TRAP 0x1 ;  /* 0x000000040000795c */ /* 0x004fe20000300000 */
.L_x_615:
[----:B------:R-:W-:-:S04]  /*ae70*/  VIADD R0, R6, 0x30840 ;  /* 0x0003084006007836 */ /* 0x000fc80000000000 */
[----:B------:R-:W-:-:S04]  /*ae80*/  IMAD R9, R9, 0x8, R0 ;  /* 0x0000000809097824 */ /* 0x000fc800078e0200 */
[----:B------:R-:W4:Y:S02]  /*ae90*/  SYNCS.PHASECHK.TRANS64.TRYWAIT P0, [R9+URZ], R4 ;  /* 0x00000004090075a7 */ /* 0x000f24000800017f */
[----:B----4-:R-:W-:Y:S05]  /*aea0*/  @!P0 BRA `(.L_x_616) ;  /* 0x0000000400608947 */ /* 0x010fea0003800000 */
.L_x_634:
[----:B------:R-:W-:-:S07]  /*aeb0*/  IMAD R3, R3, 0x8, R0 ;  /* 0x0000000803037824 */ /* 0x000fce00078e0200 */
.L_x_617:
[----:B------:R1:W1:Y:S02]  /*aec0*/  SYNCS.PHASECHK.TRANS64.TRYWAIT P0, [R3+URZ], R2 ;  /* 0x00000002030075a7 */ /* 0x000264000800017f */
[----:B-1----:R-:W-:Y:S05]  /*aed0*/  @!P0 NANOSLEEP.SYNCS 0x989680 ;  /* 0x009896800000895d */ /* 0x002fea0003900000 */
[----:B------:R-:W1:Y:S02]  /*aee0*/  @!P0 SYNCS.PHASECHK.TRANS64 P0, [R3+URZ], R2 ;  /* 0x00000002030085a7 */ /* 0x000e64000800007f */
[----:B-1----:R-:W-:Y:S05]  /*aef0*/  @!P0 BRA `(.L_x_617) ;  /* 0xfffffffc00f08947 */ /* 0x002fea000383ffff */
.L_x_474:
[----:B--2---:R-:W-:Y:S05]  /*af00*/  BSYNC B6 ;  /* 0x0000000000067941 */ /* 0x004fea0003800000 */
.L_x_468:
[----:B------:R-:W-:Y:S05]  /*af10*/  EXIT ;  /* 0x000000000000794d */ /* 0x000fea0003800000 */
.L_x_484:
[----:B------:R-:W-:Y:S02]  /*af20*/  IMAD.MOV.U32 R12, RZ, RZ, RZ ;  /* 0x000000ffff0c7224 */ /* 0x000fe400078e00ff */
[----:B------:R-:W-:Y:S02]  /*af30*/  IMAD.MOV.U32 R11, RZ, RZ, 0x1f ;  /* 0x0000001fff0b7424 */ /* 0x000fe400078e00ff */
[----:B------:R-:W-:-:S07]  /*af40*/  IMAD.MOV.U32 R15, RZ, RZ, -0x1 ;  /* 0xffffffffff0f7424 */ /* 0x000fce00078e00ff */
[----:B------:R-:W-:Y:S05]  /*af50*/  WARPSYNC.COLLECTIVE R15, `(.L_x_618) ;  /* 0x000000000f087348 */ /* 0x000fea0003c00000 */
[----:B------:R1:W2:Y:S02]  /*af60*/  SHFL.IDX P6, R14, R13, R12, R11 ;  /* 0x0000000c0d0e7389 */ /* 0x0002a400000c000b */
[----:B-12---:R-:W-:Y:S01]  /*af70*/  ENDCOLLECTIVE ;  /* 0x000000000000791b */ /* 0x006fe20003800000 */
.L_x_618:
[----:B------:R-:W-:Y:S05]  /*af80*/  BRA `(.L_x_619) ;  /* 0xffffff6400007947 */ /* 0x000fea000383ffff */
.L_x_486:
[----:B--2---:R2:W3:Y:S02]  /*af90*/  SYNCS.PHASECHK.TRANS64.TRYWAIT P0, [R16+URZ+0x30800], R21 ;  /* 0x03080015100075a7 */ /* 0x0044e4000800017f */
[----:B---3--:R-:W-:Y:S05]  /*afa0*/  @!P0 NANOSLEEP.SYNCS 0x989680 ;  /* 0x009896800000895d */ /* 0x008fea0003900000 */
[----:B------:R-:W3:Y:S02]  /*afb0*/  @!P0 SYNCS.PHASECHK.TRANS64 P0, [R16+URZ+0x30800], R21 ;  /* 0x03080015100085a7 */ /* 0x000ee4000800007f */
[----:B---3--:R-:W-:Y:S05]  /*afc0*/  @!P0 BRA `(.L_x_486) ;  /* 0xfffffffc00f08947 */ /* 0x008fea000383ffff */
[----:B------:R-:W-:Y:S05]  /*afd0*/  BRA `(.L_x_485) ;  /* 0xffffff6400a07947 */ /* 0x000fea000383ffff */
.L_x_490:
[----:B----4-:R4:W1:Y:S02]  /*afe0*/  SYNCS.PHASECHK.TRANS64.TRYWAIT P1, [R2+URZ+0x30810], R153 ;  /* 0x03081099020075a7 */ /* 0x010864000802017f */
[----:B-1----:R-:W-:Y:S05]  /*aff0*/  @!P1 NANOSLEEP.SYNCS 0x989680 ;  /* 0x009896800000995d */ /* 0x002fea0003900000 */
[----:B------:R-:W1:Y:S02]  /*b000*/  @!P1 SYNCS.PHASECHK.TRANS64 P1, [R2+URZ+0x30810], R153 ;  /* 0x03081099020095a7 */ /* 0x000e64000802007f */
[----:B-1----:R-:W-:Y:S05]  /*b010*/  @!P1 BRA `(.L_x_490) ;  /* 0xfffffffc00f09947 */ /* 0x002fea000383ffff */
[----:B------:R-:W-:Y:S05]  /*b020*/  BRA `(.L_x_489) ;  /* 0xffffff6800e07947 */ /* 0x000fea000383ffff */
.L_x_494:
[----:B------:R1:W1:Y:S02]  /*b030*/  SYNCS.PHASECHK.TRANS64.TRYWAIT P1, [R2+URZ+0x30830], R153 ;  /* 0x03083099020075a7 */ /* 0x000264000802017f */
[----:B-1----:R-:W-:Y:S05]  /*b040*/  @!P1 NANOSLEEP.SYNCS 0x989680 ;  /* 0x009896800000995d */ /* 0x002fea0003900000 */
[----:B------:R-:W1:Y:S02]  /*b050*/  @!P1 SYNCS.PHASECHK.TRANS64 P1, [R2+URZ+0x30830], R153 ;  /* 0x03083099020095a7 */ /* 0x000e64000802007f */
[----:B-1----:R-:W-:Y:S05]  /*b060*/  @!P1 BRA `(.L_x_494) ;  /* 0xfffffffc00f09947 */ /* 0x002fea000383ffff */
[----:B------:R-:W-:Y:S05]  /*b070*/  BRA `(.L_x_493) ;  /* 0xffffff7000387947 */ /* 0x000fea000383ffff */
.L_x_592:
[----:B-1----:R1:W2:Y:S02]  /*b080*/  SYNCS.PHASECHK.TRANS64.TRYWAIT P1, [R12+URZ+0x30820], R3 ;  /* 0x030820030c0075a7 */ /* 0x0022a4000802017f */
[----:B--2---:R-:W-:Y:S05]  /*b090*/  @!P1 NANOSLEEP.SYNCS 0x989680 ;  /* 0x009896800000995d */ /* 0x004fea0003900000 */
[----:B------:R-:W2:Y:S02]  /*b0a0*/  @!P1 SYNCS.PHASECHK.TRANS64 P1, [R12+URZ+0x30820], R3 ;  /* 0x030820030c0095a7 */ /* 0x000ea4000802007f */
[----:B--2---:R-:W-:Y:S05]  /*b0b0*/  @!P1 BRA `(.L_x_592) ;  /* 0xfffffffc00f09947 */ /* 0x004fea000383ffff */
[----:B------:R-:W-:Y:S05]  /*b0c0*/  BRA `(.L_x_620) ;  /* 0xffffffe400007947 */ /* 0x000fea000383ffff */
.L_x_596:
[----:B-1----:R1:W2:Y:S02]  /*b0d0*/  SYNCS.PHASECHK.TRANS64.TRYWAIT P1, [R12+URZ+0x30840], R21 ;  /* 0x030840150c0075a7 */ /* 0x0022a4000802017f */
[----:B--2---:R-:W-:Y:S05]  /*b0e0*/  @!P1 NANOSLEEP.SYNCS 0x989680 ;  /* 0x009896800000995d */ /* 0x004fea0003900000 */
[----:B------:R-:W2:Y:S02]  /*b0f0*/  @!P1 SYNCS.PHASECHK.TRANS64 P1, [R12+URZ+0x30840], R21 ;  /* 0x030840150c0095a7 */ /* 0x000ea4000802007f */
[----:B--2---:R-:W-:Y:S05]  /*b100*/  @!P1 BRA `(.L_x_596) ;  /* 0xfffffffc00f09947 */ /* 0x004fea000383ffff */
[----:B------:R-:W-:Y:S05]  /*b110*/  BRA `(.L_x_621) ;  /* 0xffffffe800647947 */ /* 0x000fea000383ffff */
.L_x_598:
[----:B--2---:R2:W3:Y:S02]  /*b120*/  SYNCS.PHASECHK.TRANS64.TRYWAIT P1, [R12+URZ+0x30828], R21 ;  /* 0x030828150c0075a7 */ /* 0x0044e4000802017f */
[----:B---3--:R-:W-:Y:S05]  /*b130*/  @!P1 NANOSLEEP.SYNCS 0x989680 ;  /* 0x009896800000995d */ /* 0x008fea0003900000 */
[----:B------:R-:W3:Y:S02]  /*b140*/  @!P1 SYNCS.PHASECHK.TRANS64 P1, [R12+URZ+0x30828], R21 ;  /* 0x030828150c0095a7 */ /* 0x000ee4000802007f */
[----:B---3--:R-:W-:Y:S05]  /*b150*/  @!P1 BRA `(.L_x_598) ;  /* 0xfffffffc00f09947 */ /* 0x008fea000383ffff */
[----:B------:R-:W-:Y:S05]  /*b160*/  BRA `(.L_x_622) ;  /* 0xffffffe800fc7947 */ /* 0x000fea000383ffff */
.L_x_600:
[----:B---3--:R3:W4:Y:S02]  /*b170*/  SYNCS.PHASECHK.TRANS64.TRYWAIT P1, [R12+URZ+0x30848], R21 ;  /* 0x030848150c0075a7 */ /* 0x008724000802017f */
[----:B----4-:R-:W-:Y:S05]  /*b180*/  @!P1 NANOSLEEP.SYNCS 0x989680 ;  /* 0x009896800000995d */ /* 0x010fea0003900000 */
[----:B------:R-:W4:Y:S02]  /*b190*/  @!P1 SYNCS.PHASECHK.TRANS64 P1, [R12+URZ+0x30848], R21 ;  /* 0x030848150c0095a7 */ /* 0x000f24000802007f */
[----:B----4-:R-:W-:Y:S05]  /*b1a0*/  @!P1 BRA `(.L_x_600) ;  /* 0xfffffffc00f09947 */ /* 0x010fea000383ffff */
[----:B------:R-:W-:Y:S05]  /*b1b0*/  BRA `(.L_x_623) ;  /* 0xffffffec00747947 */ /* 0x000fea000383ffff */
.L_x_602:
[----:B------:R-:W-:-:S07]  /*b1c0*/  SHF.L.U32 R5, R10, 0x1f, RZ ;  /* 0x0000001f0a057819 */ /* 0x000fce00000006ff */
.L_x_624:
[----:B-1----:R1:W2:Y:S02]  /*b1d0*/  SYNCS.PHASECHK.TRANS64.TRYWAIT P1, [R12+URZ+0x30820], R5 ;  /* 0x030820050c0075a7 */ /* 0x0022a4000802017f */
[----:B--2---:R-:W-:Y:S05]  /*b1e0*/  @!P1 NANOSLEEP.SYNCS 0x989680 ;  /* 0x009896800000995d */ /* 0x004fea0003900000 */
[----:B------:R-:W2:Y:S02]  /*b1f0*/  @!P1 SYNCS.PHASECHK.TRANS64 P1, [R12+URZ+0x30820], R5 ;  /* 0x030820050c0095a7 */ /* 0x000ea4000802007f */
[----:B--2---:R-:W-:Y:S05]  /*b200*/  @!P1 BRA `(.L_x_624) ;  /* 0xfffffffc00f09947 */ /* 0x004fea000383ffff */
[----:B------:R-:W-:Y:S05]  /*b210*/  BRA `(.L_x_625) ;  /* 0xffffffec00fc7947 */ /* 0x000fea000383ffff */
.L_x_605:
[----:B-1----:R1:W2:Y:S02]  /*b220*/  SYNCS.PHASECHK.TRANS64.TRYWAIT P1, [R12+URZ+0x30840], R13 ;  /* 0x0308400d0c0075a7 */ /* 0x0022a4000802017f */
[----:B--2---:R-:W-:Y:S05]  /*b230*/  @!P1 NANOSLEEP.SYNCS 0x989680 ;  /* 0x009896800000995d */ /* 0x004fea0003900000 */
[----:B------:R-:W2:Y:S02]  /*b240*/  @!P1 SYNCS.PHASECHK.TRANS64 P1, [R12+URZ+0x30840], R13 ;  /* 0x0308400d0c0095a7 */ /* 0x000ea4000802007f */
[----:B--2---:R-:W-:Y:S05]  /*b250*/  @!P1 BRA `(.L_x_605) ;  /* 0xfffffffc00f09947 */ /* 0x004fea000383ffff */
[----:B------:R-:W-:Y:S05]  /*b260*/  BRA `(.L_x_626) ;  /* 0xfffffff0008c7947 */ /* 0x000fea000383ffff */
.L_x_607:
[----:B--2---:R2:W3:Y:S02]  /*b270*/  SYNCS.PHASECHK.TRANS64.TRYWAIT P1, [R12+URZ+0x30828], R13 ;  /* 0x0308280d0c0075a7 */ /* 0x0044e4000802017f */
[----:B---3--:R-:W-:Y:S05]  /*b280*/  @!P1 NANOSLEEP.SYNCS 0x989680 ;  /* 0x009896800000995d */ /* 0x008fea0003900000 */
[----:B------:R-:W3:Y:S02]  /*b290*/  @!P1 SYNCS.PHASECHK.TRANS64 P1, [R12+URZ+0x30828], R13 ;  /* 0x0308280d0c0095a7 */ /* 0x000ee4000802007f */
[----:B---3--:R-:W-:Y:S05]  /*b2a0*/  @!P1 BRA `(.L_x_607) ;  /* 0xfffffffc00f09947 */ /* 0x008fea000383ffff */
[----:B------:R-:W-:Y:S05]  /*b2b0*/  BRA `(.L_x_627) ;  /* 0xfffffff400187947 */ /* 0x000fea000383ffff */
.L_x_609:
[----:B---3--:R3:W4:Y:S02]  /*b2c0*/  SYNCS.PHASECHK.TRANS64.TRYWAIT P0, [R4+URZ+0x30840], R3 ;  /* 0x03084003040075a7 */ /* 0x008724000800017f */
[----:B----4-:R-:W-:Y:S05]  /*b2d0*/  @!P0 NANOSLEEP.SYNCS 0x989680 ;  /* 0x009896800000895d */ /* 0x010fea0003900000 */
[----:B------:R-:W4:Y:S02]  /*b2e0*/  @!P0 SYNCS.PHASECHK.TRANS64 P0, [R4+URZ+0x30840], R3 ;  /* 0x03084003040085a7 */ /* 0x000f24000800007f */
[----:B----4-:R-:W-:Y:S05]  /*b2f0*/  @!P0 BRA `(.L_x_609) ;  /* 0xfffffffc00f08947 */ /* 0x010fea000383ffff */
[----:B------:R-:W-:Y:S05]  /*b300*/  BRA `(.L_x_628) ;  /* 0xfffffff400a47947 */ /* 0x000fea000383ffff */
.L_x_611:
[----:B------:R-:W-:Y:S01]  /*b310*/  BSSY B0, `(.L_x_629) ;  /* 0x0000006000007945 */ /* 0x000fe20003800000 */
[----:B------:R-:W-:-:S07]  /*b320*/  IMAD.MOV.U32 R15, RZ, RZ, -0x1 ;  /* 0xffffffffff0f7424 */ /* 0x000fce00078e00ff */
[----:B--2---:R-:W-:Y:S05]  /*b330*/  WARPSYNC.COLLECTIVE R15, `(.L_x_630) ;  /* 0x000000000f0c7348 */ /* 0x004fea0003c00000 */
[----:B------:R-:W-:Y:S02]  /*b340*/  ELECT P6, UR62, PT ;  /* 0x00000000003e782f */ /* 0x000fe400038c0000 */
[----:B------:R-:W-:Y:S01]  /*b350*/  MOV R14, UR62 ;  /* 0x0000003e000e7c02 */ /* 0x000fe20008000f00 */
[----:B--2---:R-:W-:Y:S10]  /*b360*/  ENDCOLLECTIVE ;  /* 0x000000000000791b */ /* 0x004ff40003800000 */
.L_x_630:
[----:B------:R-:W-:Y:S05]  /*b370*/  BSYNC B0 ;  /* 0x0000000000007941 */ /* 0x000fea0003800000 */
.L_x_629:
[----:B------:R-:W-:Y:S05]  /*b380*/  BRA `(.L_x_631) ;  /* 0xfffffff800547947 */ /* 0x000fea000383ffff */
.L_x_613:
[----:B-1----:R1:W3:Y:S02]  /*b390*/  SYNCS.PHASECHK.TRANS64.TRYWAIT P0, [R7+URZ], R4 ;  /* 0x00000004070075a7 */ /* 0x0022e4000800017f */
[----:B---3--:R-:W-:Y:S05]  /*b3a0*/  @!P0 NANOSLEEP.SYNCS 0x989680 ;  /* 0x009896800000895d */ /* 0x008fea0003900000 */
[----:B------:R-:W3:Y:S02]  /*b3b0*/  @!P0 SYNCS.PHASECHK.TRANS64 P0, [R7+URZ], R4 ;  /* 0x00000004070085a7 */ /* 0x000ee4000800007f */
[----:B---3--:R-:W-:Y:S05]  /*b3c0*/  @!P0 BRA `(.L_x_613) ;  /* 0xfffffffc00f08947 */ /* 0x008fea000383ffff */
[----:B------:R-:W-:Y:S05]  /*b3d0*/  BRA `(.L_x_632) ;  /* 0xfffffff800947947 */ /* 0x000fea000383ffff */
.L_x_614:
[----:B---3--:R3:W4:Y:S02]  /*b3e0*/  SYNCS.PHASECHK.TRANS64.TRYWAIT P0, [R11+URZ], R2 ;  /* 0x000000020b0075a7 */ /* 0x008724000800017f */
[----:B----4-:R-:W-:Y:S05]  /*b3f0*/  @!P0 NANOSLEEP.SYNCS 0x989680 ;  /* 0x009896800000895d */ /* 0x010fea0003900000 */
[----:B------:R-:W4:Y:S02]  /*b400*/  @!P0 SYNCS.PHASECHK.TRANS64 P0, [R11+URZ], R2 ;  /* 0x000000020b0085a7 */ /* 0x000f24000800007f */
[----:B----4-:R-:W-:Y:S05]  /*b410*/  @!P0 BRA `(.L_x_614) ;  /* 0xfffffffc00f08947 */ /* 0x010fea000383ffff */
[----:B------:R-:W-:Y:S05]  /*b420*/  BRA `(.L_x_633) ;  /* 0xfffffff800887947 */ /* 0x000fea000383ffff */
.L_x_616:
[----:B----4-:R4:W1:Y:S02]  /*b430*/  SYNCS.PHASECHK.TRANS64.TRYWAIT P0, [R9+URZ], R4 ;  /* 0x00000004090075a7 */ /* 0x010864000800017f */
[----:B-1----:R-:W-:Y:S05]  /*b440*/  @!P0 NANOSLEEP.SYNCS 0x989680 ;  /* 0x009896800000895d */ /* 0x002fea0003900000 */
[----:B------:R-:W1:Y:S02]  /*b450*/  @!P0 SYNCS.PHASECHK.TRANS64 P0, [R9+URZ], R4 ;  /* 0x00000004090085a7 */ /* 0x000e64000800007f */
[----:B-1----:R-:W-:Y:S05]  /*b460*/  @!P0 BRA `(.L_x_616) ;  /* 0xfffffffc00f08947 */ /* 0x002fea000383ffff */
[----:B------:R-:W-:Y:S05]  /*b470*/  BRA `(.L_x_634) ;  /* 0xfffffff8008c7947 */ /* 0x000fea000383ffff */
.L_x_635:
        /* <DEDUP_REMOVED lines=16> */
.L_x_3657:


//--------------------- .text._ZN7cutlass13device_kernelIN5flash11enable_sm90INS1_16FlashAttnBwdSm90INS1_25CollectiveMainloopBwdSm90ILi2ELi2ELi2EN4cute5tupleIJNS5_1CILi1EEES8_S8_EEENS6_IJNS7_ILi64EEENS7_ILi128EEESB_EEENS_6half_tEfNS_4arch4Sm90ELb0ELb0ELb1ELb1ELb1ELb1ELb0ELb0ELi2ELi1ELi2ELi1ELb0EEENS1_21CollectiveEpilogueBwdISC_SD_SF_Li256ELb1ELb0ELi1EEENS1_19SingleTileSchedulerILb1ELb0ELb0ELi128EEEEEEEEEvNT_6ParamsE --------------------------
	.section	.text._ZN7cutlass13device_kernelIN5flash11enable_sm90INS1_16FlashAttnBwdSm90INS1_25CollectiveMainloopBwdSm90ILi2ELi2ELi2EN4cute5tupleIJNS5_1CILi1EEES8_S8_EEENS6_IJNS7_ILi64EEENS7_ILi128EEESB_EEENS_6half_tEfNS_4arch4Sm90ELb0ELb0ELb1ELb1ELb1ELb1ELb0ELb0ELi2ELi1ELi2ELi1ELb0EEENS1_21CollectiveEpilogueBwdISC_SD_SF_Li256ELb1ELb0ELi1EEENS1_19SingleTileSchedulerILb1ELb0ELb0ELi128EEEEEEEEEvNT_6ParamsE,"ax",@progbits
	.align	128
.text._ZN7cutlass13device_kernelIN5flash11enable_sm90INS1_16FlashAttnBwdSm90INS1_25CollectiveMainloopBwdSm90ILi2ELi2ELi2EN4cute5tupleIJNS5_1CILi1EEES8_S8_EEENS6_IJNS7_ILi64EEENS7_ILi128EEESB_EEENS_6half_tEfNS_4arch4Sm90ELb0ELb0ELb1ELb1ELb1ELb1ELb0ELb0ELi2ELi1ELi2ELi1ELb0EEENS1_21CollectiveEpilogueBwdISC_SD_SF_Li256ELb1ELb0ELi1EEENS1_19SingleTileSchedulerILb1ELb0ELb0ELi128EEEEEEEEEvNT_6ParamsE:
        .type           _ZN7cutlass13device_kernelIN5flash11enable_sm90INS1_16FlashAttnBwdSm90INS1_25CollectiveMainloopBwdSm90ILi2ELi2ELi2EN4cute5tupleIJNS5_1CILi1EEES8_S8_EEENS6_IJNS7_ILi64EEENS7_ILi128EEESB_EEENS_6half_tEfNS_4arch4Sm90ELb0ELb0ELb1ELb1ELb1ELb1ELb0ELb0ELi2ELi1ELi2ELi1ELb0EEENS1_21CollectiveEpilogueBwdISC_SD_SF_Li256ELb1ELb0ELi1EEENS1_19SingleTileSchedulerILb1ELb0ELb0ELi128EEEEEEEEEvNT_6ParamsE,@function
        .size           _ZN7cutlass13device_kernelIN5flash11enable_sm90INS1_16FlashAttnBwdSm90INS1_25CollectiveMainloopBwdSm90ILi2ELi2ELi2EN4cute5tupleIJNS5_1CILi1EEES8_S8_EEENS6_IJNS7_ILi64EEENS7_ILi128EEESB_EEENS_6half_tEfNS_4arch4Sm90ELb0ELb0ELb1ELb1ELb1ELb1ELb0ELb0ELi2ELi1ELi2ELi1ELb0EEENS1_21CollectiveEpilogueBwdISC_SD_SF_Li256ELb1ELb0ELi1EEENS1_19SingleTileSchedulerILb1ELb0ELb0ELi128EEEEEEEEEvNT_6ParamsE,(.L_x_3658 - _ZN7cutlass13device_kernelIN5flash11enable_sm90INS1_16FlashAttnBwdSm90INS1_25CollectiveMainloopBwdSm90ILi2ELi2ELi2EN4cute5tupleIJNS5_1CILi1EEES8_S8_EEENS6_IJNS7_ILi64EEENS7_ILi128EEESB_EEENS_6half_tEfNS_4arch4Sm90ELb0ELb0ELb1ELb1ELb1ELb1ELb0ELb0ELi2ELi1ELi2ELi1ELb0EEENS1_21CollectiveEpilogueBwdISC_SD_SF_Li256ELb1ELb0ELi1EEENS1_19SingleTileSchedulerILb1ELb0ELb0ELi128EEEEEEEEEvNT_6ParamsE)
        .other          _ZN7cutlass13device_kernelIN5flash11enable_sm90INS1_16FlashAttnBwdSm90INS1_25CollectiveMainloopBwdSm90ILi2ELi2ELi2EN4cute5tupleIJNS5_1CILi1EEES8_S8_EEENS6_IJNS7_ILi64EEENS7_ILi128EEESB_EEENS_6half_tEfNS_4arch4Sm90ELb0ELb0ELb1ELb1ELb1ELb1ELb0ELb0ELi2ELi1ELi2ELi1ELb0EEENS1_21CollectiveEpilogueBwdISC_SD_SF_Li256ELb1ELb0ELi1EEENS1_19SingleTileSchedulerILb1ELb0ELb0ELi128EEEEEEEEEvNT_6ParamsE,@"STO_CUDA_ENTRY STV_DEFAULT"
_ZN7cutlass13device_kernelIN5flash11enable_sm90INS1_16FlashAttnBwdSm90INS1_25CollectiveMainloopBwdSm90ILi2ELi2ELi2EN4cute5tupleIJNS5_1CILi1EEES8_S8_EEENS6_IJNS7_ILi64EEENS7_ILi128EEESB_EEENS_6half_tEfNS_4arch4Sm90ELb0ELb0ELb1ELb1ELb1ELb1ELb0ELb0ELi2ELi1ELi2ELi1ELb0EEENS1_21CollectiveEpilogueBwdISC_SD_SF_Li256ELb1ELb0ELi1EEENS1_19SingleTileSchedulerILb1ELb0ELb0ELi128EEEEEEEEEvNT_6ParamsE:
        /* <DEDUP_REMOVED lines=23> */
.L_x_637:
[----:B------:R-:W-:Y:S05]  /*0170*/  BSYNC B0 ;  /* 0x0000000000007941 */ /* 0x000fea0003800000 */
.L_x_636:
        /* <DEDUP_REMOVED lines=34> */
.L_x_638:
        /* <DEDUP_REMOVED lines=22> */
.L_x_639:
        /* <DEDUP_REMOVED lines=9> */
.L_x_642:
        /* <DEDUP_REMOVED lines=20> */
.L_x_643:
        /* <DEDUP_REMOVED lines=10> */
.L_x_645:
[----:B------:R-:W2:Y:S02]  /*0770*/  LDC R0, c[0x0][0x8bc] ;  /* 0x00022f00ff007b82 */ /* 0x000ea40000000800 */
.L_x_644:
        /* <DEDUP_REMOVED lines=16> */
.L_x_647:
        /* <DEDUP_REMOVED lines=10> */
.L_x_648:
        /* <DEDUP_REMOVED lines=8> */
.L_x_649:
        /* <DEDUP_REMOVED lines=9> */
.L_x_650:
        /* <DEDUP_REMOVED lines=90> */
.L_x_653:
        /* <DEDUP_REMOVED lines=15> */
.L_x_652:
        /* <DEDUP_REMOVED lines=22> */
.L_x_655:
        /* <DEDUP_REMOVED lines=15> */
.L_x_654:
        /* <DEDUP_REMOVED lines=8> */
.L_x_807:
        /* <DEDUP_REMOVED lines=45> */
.L_x_657:
        /* <DEDUP_REMOVED lines=74> */
.L_x_669:
[----:B------:R-:W-:-:S13]  /*1b00*/  ISETP.NE.AND P0, PT, R7, 0x3, PT ;  /* 0x000000030700780c */ /* 0x000fda0003f05270 */
[----:B---3--:R-:W-:Y:S05]  /*1b10*/  @!P0 BRA `(.L_x_659) ;  /* 0x0000000000048947 */ /* 0x008fea0003800000 */
[----:B------:R-:W-:Y:S01]  /*1b20*/  BPT.TRAP 0x1 ;  /* 0x000000040000795c */ /* 0x000fe20000300000 */
.L_x_659:
[----:B------:R-:W-:Y:S01]  /*1b30*/  IMAD R2, R4, 0x8, R16 ;  /* 0x0000000804027824 */ /* 0x000fe200078e0210 */
[----:B------:R-:W-:-:S04]  /*1b40*/  SHF.L.U32 R153, R5, 0x1f, RZ ;  /* 0x0000001f05997819 */ /* 0x000fc800000006ff */
[----:B------:R3:W4:Y:S01]  /*1b50*/  SYNCS.PHASECHK.TRANS64.TRYWAIT P1, [R2+URZ+0x30810], R153 ;  /* 0x03081099020075a7 */ /* 0x000722000802017f */
[----:B------:R-:W-:Y:S05]  /*1b60*/  @!P0 BRA `(.L_x_660) ;  /* 0x0000000000048947 */ /* 0x000fea0003800000 */
[----:B------:R-:W-:Y:S01]  /*1b70*/  BPT.TRAP 0x1 ;  /* 0x000000040000795c */ /* 0x000fe20000300000 */
.L_x_660:
[----:B----4-:R-:W-:Y:S05]  /*1b80*/  @P1 BRA `(.L_x_661) ;  /* 0x0000000000081947 */ /* 0x010fea0003800000 */
[----:B------:R-:W4:Y:S02]  /*1b90*/  SYNCS.PHASECHK.TRANS64.TRYWAIT P1, [R2+URZ+0x30810], R153 ;  /* 0x03081099020075a7 */ /* 0x000f24000802017f */
[----:B----4-:R-:W-:Y:S05]  /*1ba0*/  @!P1 BRA `(.L_x_662) ;  /* 0x0000009c000c9947 */ /* 0x010fea0003800000 */
.L_x_661:
        /* <DEDUP_REMOVED lines=81> */
.L_x_663:
[----:B------:R1:W1:Y:S01]  /*20c0*/  SYNCS.PHASECHK.TRANS64.TRYWAIT P1, [R2+URZ+0x30830], R153 ;  /* 0x03083099020075a7 */ /* 0x000262000802017f */
[----:B------:R-:W-:Y:S05]  /*20d0*/  @!P0 BRA `(.L_x_664) ;  /* 0x0000000000048947 */ /* 0x000fea0003800000 */
[----:B------:R-:W-:Y:S01]  /*20e0*/  BPT.TRAP 0x1 ;  /* 0x000000040000795c */ /* 0x000fe20000300000 */
.L_x_664:
[----:B------:R-:W-:-:S05]  /*20f0*/  VIADD R17, R16, 0x20000 ;  /* 0x0002000010117836 */ /* 0x000fca0000000000 */
[----:B------:R-:W-:-:S04]  /*2100*/  SHF.R.U32.HI R17, RZ, 0x4, R17 ;  /* 0x00000004ff117819 */ /* 0x000fc80000011611 */
[----:B------:R-:W-:-:S04]  /*2110*/  LOP3.LUT R17, R17, 0x3fff, RZ, 0xc0, !PT ;  /* 0x00003fff11117812 */ /* 0x000fc800078ec0ff */
[----:B------:R-:W-:Y:S01]  /*2120*/  LOP3.LUT R155, R17, 0x10000, RZ, 0xfc, !PT ;  /* 0x00010000119b7812 */ /* 0x000fe200078efcff */
[----:B-1----:R-:W-:Y:S06]  /*2130*/  @P1 BRA `(.L_x_665) ;  /* 0x0000000000081947 */ /* 0x002fec0003800000 */
[----:B------:R-:W1:Y:S02]  /*2140*/  SYNCS.PHASECHK.TRANS64.TRYWAIT P1, [R2+URZ+0x30830], R153 ;  /* 0x03083099020075a7 */ /* 0x000e64000802017f */
[----:B-1----:R-:W-:Y:S05]  /*2150*/  @!P1 BRA `(.L_x_666) ;  /* 0x0000009400b49947 */ /* 0x002fea0003800000 */
.L_x_665:
        /* <DEDUP_REMOVED lines=495> */
.L_x_667:
        /* <DEDUP_REMOVED lines=49> */
.L_x_668:
        /* <DEDUP_REMOVED lines=77> */
.L_x_651:
        /* <DEDUP_REMOVED lines=21> */
[----:B------:R-:W-:Y:S01]  /*4980*/  F2FP.F16.F32.PACK_AB R113, R115, R114 ;  /* 0x000000727371723e */ /* 0x000fe200000000ff */
[----:B--2---:R-:W-:Y:S01]  /*4990*/  VIADD R16, R16, 0xffffff80 ;  /* 0xffffff8010107836 */ /* 0x004fe20000000000 */
[----:B------:R-:W-:Y:S02]  /*49a0*/  F2FP.F16.F32.PACK_AB R120, R121, R120 ;  /* 0x000000787978723e */ /* 0x000fe400000000ff */
        /* <DEDUP_REMOVED lines=78> */
[----:B------:R-:W-:Y:S01]  /*4e90*/  F2FP.F16.F32.PACK_AB R64, R65, R64 ;  /* 0x000000404140723e */ /* 0x000fe200000000ff */
[----:B------:R4:W-:Y:S01]  /*4ea0*/  STSM.16.M88.4 [R22+-0x8000], R48 ;  /* 0xff80003016007844 */ /* 0x0009e20000000200 */
[----:B------:R-:W-:-:S02]  /*4eb0*/  F2FP.F16.F32.PACK_AB R58, R61, R60 ;  /* 0x0000003c3d3a723e */ /* 0x000fc400000000ff */
[----:B------:R-:W-:Y:S01]  /*4ec0*/  F2FP.F16.F32.PACK_AB R59, R63, R62 ;  /* 0x0000003e3f3b723e */ /* 0x000fe200000000ff */
[----:B-1----:R-:W1:Y:S01]  /*4ed0*/  LDC.64 R4, c[0x0][0x878] ;  /* 0x00021e00ff047b82 */ /* 0x002e620000000a00 */
[----:B------:R-:W-:Y:S02]  /*4ee0*/  F2FP.F16.F32.PACK_AB R65, R67, R66 ;  /* 0x000000424341723e */ /* 0x000fe400000000ff */
[----:B------:R-:W-:Y:S01]  /*4ef0*/  F2FP.F16.F32.PACK_AB R72, R73, R72 ;  /* 0x000000484948723e */ /* 0x000fe200000000ff */
[----:B------:R4:W-:Y:S01]  /*4f00*/  STSM.16.M88.4 [R17+0x4000], R56 ;  /* 0x0040003811007844 */ /* 0x0009e20000000200 */
[----:B------:R-:W-:Y:S02]  /*4f10*/  F2FP.F16.F32.PACK_AB R66, R69, R68 ;  /* 0x000000444542723e */ /* 0x000fe400000000ff */
[----:B------:R-:W-:Y:S02]  /*4f20*/  F2FP.F16.F32.PACK_AB R67, R71, R70 ;  /* 0x000000464743723e */ /* 0x000fe400000000ff */
[----:B------:R-:W-:-:S02]  /*4f30*/  F2FP.F16.F32.PACK_AB R73, R75, R74 ;  /* 0x0000004a4b49723e */ /* 0x000fc400000000ff */
[----:B------:R-:W-:Y:S01]  /*4f40*/  F2FP.F16.F32.PACK_AB R80, R81, R80 ;  /* 0x000000505150723e */ /* 0x000fe200000000ff */
[----:B------:R4:W-:Y:S01]  /*4f50*/  STSM.16.M88.4 [R20+-0x4000], R64 ;  /* 0xffc0004014007844 */ /* 0x0009e20000000200 */
[----:B------:R-:W-:Y:S02]  /*4f60*/  F2FP.F16.F32.PACK_AB R74, R77, R76 ;  /* 0x0000004c4d4a723e */ /* 0x000fe400000000ff */
[----:B------:R-:W-:Y:S02]  /*4f70*/  F2FP.F16.F32.PACK_AB R75, R79, R78 ;  /* 0x0000004e4f4b723e */ /* 0x000fe400000000ff */
[----:B------:R-:W-:Y:S02]  /*4f80*/  F2FP.F16.F32.PACK_AB R81, R83, R82 ;  /* 0x000000525351723e */ /* 0x000fe400000000ff */
[----:B------:R-:W-:Y:S01]  /*4f90*/  F2FP.F16.F32.PACK_AB R82, R85, R84 ;  /* 0x000000545552723e */ /* 0x000fe200000000ff */
[----:B------:R4:W-:Y:S01]  /*4fa0*/  STSM.16.M88.4 [R21+-0x4000], R72 ;  /* 0xffc0004815007844 */ /* 0x0009e20000000200 */
[----:B------:R-:W-:-:S02]  /*4fb0*/  F2FP.F16.F32.PACK_AB R83, R87, R86 ;  /* 0x000000565753723e */ /* 0x000fc400000000ff */
        /* <DEDUP_REMOVED lines=32> */
.L_x_671:
        /* <DEDUP_REMOVED lines=58> */
.L_x_673:
[----:B------:R-:W-:Y:S05]  /*5560*/  BSYNC B0 ;  /* 0x0000000000007941 */ /* 0x000fea0003800000 */
.L_x_672:
        /* <DEDUP_REMOVED lines=15> */
.L_x_675:
[----:B------:R-:W-:Y:S05]  /*5660*/  BSYNC B0 ;  /* 0x0000000000007941 */ /* 0x000fea0003800000 */
.L_x_674:
        /* <DEDUP_REMOVED lines=18> */
.L_x_677:
[----:B------:R-:W-:Y:S05]  /*5790*/  BSYNC B0 ;  /* 0x0000000000007941 */ /* 0x000fea0003800000 */
.L_x_676:
        /* <DEDUP_REMOVED lines=17> */
.L_x_679:
[----:B------:R-:W-:Y:S05]  /*58b0*/  BSYNC B0 ;  /* 0x0000000000007941 */ /* 0x000fea0003800000 */
.L_x_678:
        /* <DEDUP_REMOVED lines=18> */
.L_x_681:
[----:B------:R-:W-:Y:S05]  /*59e0*/  BSYNC B0 ;  /* 0x0000000000007941 */ /* 0x000fea0003800000 */
.L_x_680:
        /* <DEDUP_REMOVED lines=18> */
.L_x_683:
[----:B------:R-:W-:Y:S05]  /*5b10*/  BSYNC B0 ;  /* 0x0000000000007941 */ /* 0x000fea0003800000 */
.L_x_682:
        /* <DEDUP_REMOVED lines=19> */
.L_x_685:
[----:B------:R-:W-:Y:S05]  /*5c50*/  BSYNC B0 ;  /* 0x0000000000007941 */ /* 0x000fea0003800000 */
.L_x_684:
        /* <DEDUP_REMOVED lines=21> */
.L_x_687:
[----:B------:R-:W-:Y:S05]  /*5db0*/  BSYNC B0 ;  /* 0x0000000000007941 */ /* 0x000fea0003800000 */
.L_x_686:
        /* <DEDUP_REMOVED lines=33> */
.L_x_689:
[----:B------:R-:W-:Y:S05]  /*5fd0*/  BSYNC B0 ;  /* 0x0000000000007941 */ /* 0x000fea0003800000 */
.L_x_688:
[----:B---34-:R3:W4:Y:S01]  /*5fe0*/  LDS.128 R28, [R46+0x800] ;  /* 0x000800002e1c7984 */ /* 0x0187220000000c00 */
        /* <DEDUP_REMOVED lines=16> */
.L_x_691:
[----:B------:R-:W-:Y:S05]  /*60f0*/  BSYNC B0 ;  /* 0x0000000000007941 */ /* 0x000fea0003800000 */
.L_x_690:
        /* <DEDUP_REMOVED lines=15> */
.L_x_693:
[----:B------:R-:W-:Y:S05]  /*61f0*/  BSYNC B0 ;  /* 0x0000000000007941 */ /* 0x000fea0003800000 */
.L_x_692:
        /* <DEDUP_REMOVED lines=15> */
.L_x_695:
[----:B------:R-:W-:Y:S05]  /*62f0*/  BSYNC B0 ;  /* 0x0000000000007941 */ /* 0x000fea0003800000 */
.L_x_694:
        /* <DEDUP_REMOVED lines=15> */
.L_x_697:
[----:B------:R-:W-:Y:S05]  /*63f0*/  BSYNC B0 ;  /* 0x0000000000007941 */ /* 0x000fea0003800000 */
.L_x_696:
        /* <DEDUP_REMOVED lines=15> */
.L_x_699:
[----:B------:R-:W-:Y:S05]  /*64f0*/  BSYNC B0 ;  /* 0x0000000000007941 */ /* 0x000fea0003800000 */
.L_x_698:
        /* <DEDUP_REMOVED lines=15> */
.L_x_701:
[----:B------:R-:W-:Y:S05]  /*65f0*/  BSYNC B0 ;  /* 0x0000000000007941 */ /* 0x000fea0003800000 */
.L_x_700:
        /* <DEDUP_REMOVED lines=15> */
.L_x_670:
        /* <DEDUP_REMOVED lines=30> */
.L_x_702:
        /* <DEDUP_REMOVED lines=48> */
.L_x_704:
[----:B------:R-:W-:Y:S05]  /*6bd0*/  BSYNC B0 ;  /* 0x0000000000007941 */ /* 0x000fea0003800000 */
.L_x_703:
        /* <DEDUP_REMOVED lines=16> */
.L_x_706:
[----:B------:R-:W-:Y:S05]  /*6ce0*/  BSYNC B0 ;  /* 0x0000000000007941 */ /* 0x000fea0003800000 */
.L_x_705:
        /* <DEDUP_REMOVED lines=16> */
.L_x_708:
[----:B------:R-:W-:Y:S05]  /*6df0*/  BSYNC B0 ;  /* 0x0000000000007941 */ /* 0x000fea0003800000 */
.L_x_707:
        /* <DEDUP_REMOVED lines=17> */
.L_x_710:
[----:B------:R-:W-:Y:S05]  /*6f10*/  BSYNC B0 ;  /* 0x0000000000007941 */ /* 0x000fea0003800000 */
.L_x_709:
        /* <DEDUP_REMOVED lines=16> */
.L_x_712:
[----:B------:R-:W-:Y:S05]  /*7020*/  BSYNC B0 ;  /* 0x0000000000007941 */ /* 0x000fea0003800000 */
.L_x_711:
        /* <DEDUP_REMOVED lines=18> */
.L_x_714:
[----:B------:R-:W-:Y:S05]  /*7150*/  BSYNC B0 ;  /* 0x0000000000007941 */ /* 0x000fea0003800000 */
.L_x_713:
        /* <DEDUP_REMOVED lines=20> */
.L_x_716:
[----:B------:R-:W-:Y:S05]  /*72a0*/  BSYNC B0 ;  /* 0x0000000000007941 */ /* 0x000fea0003800000 */
.L_x_715:
        /* <DEDUP_REMOVED lines=17> */
.L_x_718:
[----:B------:R-:W-:Y:S05]  /*73c0*/  BSYNC B0 ;  /* 0x0000000000007941 */ /* 0x000fea0003800000 */
.L_x_717:
        /* <DEDUP_REMOVED lines=32> */
.L_x_720:
[----:B------:R-:W-:Y:S05]  /*75d0*/  BSYNC B0 ;  /* 0x0000000000007941 */ /* 0x000fea0003800000 */
.L_x_719:
        /* <DEDUP_REMOVED lines=16> */
.L_x_722:
[----:B------:R-:W-:Y:S05]  /*76e0*/  BSYNC B0 ;  /* 0x0000000000007941 */ /* 0x000fea0003800000 */
.L_x_721:
        /* <DEDUP_REMOVED lines=15> */
.L_x_724:
[----:B------:R-:W-:Y:S05]  /*77e0*/  BSYNC B0 ;  /* 0x0000000000007941 */ /* 0x000fea0003800000 */
.L_x_723:
        /* <DEDUP_REMOVED lines=15> */
.L_x_726:
[----:B------:R-:W-:Y:S05]  /*78e0*/  BSYNC B0 ;  /* 0x0000000000007941 */ /* 0x000fea0003800000 */
.L_x_725:
        /* <DEDUP_REMOVED lines=15> */
.L_x_728:
[----:B------:R-:W-:Y:S05]  /*79e0*/  BSYNC B0 ;  /* 0x0000000000007941 */ /* 0x000fea0003800000 */
.L_x_727:
        /* <DEDUP_REMOVED lines=15> */
.L_x_730:
[----:B------:R-:W-:Y:S05]  /*7ae0*/  BSYNC B0 ;  /* 0x0000000000007941 */ /* 0x000fea0003800000 */
.L_x_729:
        /* <DEDUP_REMOVED lines=15> */
.L_x_732:
[----:B------:R-:W-:Y:S05]  /*7be0*/  BSYNC B0 ;  /* 0x0000000000007941 */ /* 0x000fea0003800000 */
.L_x_731:
        /* <DEDUP_REMOVED lines=15> */
.L_x_641:
        /* <DEDUP_REMOVED lines=9> */
[----:B------:R-:W1:Y:S01]  /*7d70*/  S2UR UR24, SR_CTAID.X ;  /* 0x00000000001879c3 */ /* 0x000e620000002500 */
[----:B------:R-:W-:-:S04]  /*7d80*/  ISETP.NE.U32.AND P0, PT, RZ, UR4, PT ;  /* 0x00000004ff007c0c */ /* 0x000fc8000bf05070 */
[----:B------:R-:W-:-:S03]  /*7d90*/  ISETP.NE.AND.EX P0, PT, RZ, UR5, PT, P0 ;  /* 0x00000005ff007c0c */ /* 0x000fc6000bf05300 */
[----:B------:R-:W2:Y:S10]  /*7da0*/  S2UR UR12, SR_CTAID.Z ;  /* 0x00000000000c79c3 */ /* 0x000eb40000002700 */
[----:B------:R-:W-:Y:S05]  /*7db0*/  @!P0 BRA `(.L_x_734) ;  /* 0x00000000001c8947 */ /* 0x000fea0003800000 */
[----:B------:R-:W-:Y:S02]  /*7dc0*/  ULDC.64 UR4, c[0x0][0x8d8] ;  /* 0x0002360000047ab9 */ /* 0x000fe40000000a00 */
[----:B--2---:R-:W-:-:S06]  /*7dd0*/  UIMAD.WIDE UR4, UR12, 0x4, UR4 ;  /* 0x000000040c0478a5 */ /* 0x004fcc000f8e0204 */
[----:B------:R-:W-:Y:S02]  /*7de0*/  IMAD.U32 R2, RZ, RZ, UR4 ;  /* 0x00000004ff027e24 */ /* 0x000fe4000f8e00ff */
[----:B------:R-:W-:-:S05]  /*7df0*/  IMAD.U32 R3, RZ, RZ, UR5 ;  /* 0x00000005ff037e24 */ /* 0x000fca000f8e00ff */
[----:B------:R-:W2:Y:S02]  /*7e00*/  LDG.E R2, desc[UR38][R2.64] ;  /* 0x0000002602027981 */ /* 0x000ea4000c1e1900 */
[----:B--2---:R-:W-:Y:S01]  /*7e10*/  R2UR UR4, R2 ;  /* 0x00000000020472ca */ /* 0x004fe200000e0000 */
[----:B------:R-:W-:-:S14]  /*7e20*/  BRA `(.L_x_735) ;  /* 0x0000000000387947 */ /* 0x000fdc0003800000 */
.L_x_734:
[----:B------:R-:W-:Y:S02]  /*7e30*/  ULDC.64 UR4, c[0x0][0x8d0] ;  /* 0x0002340000047ab9 */ /* 0x000fe40000000a00 */
[----:B------:R-:W-:-:S04]  /*7e40*/  ISETP.NE.U32.AND P0, PT, RZ, UR4, PT ;  /* 0x00000004ff007c0c */ /* 0x000fc8000bf05070 */
[----:B------:R-:W-:-:S13]  /*7e50*/  ISETP.NE.AND.EX P0, PT, RZ, UR5, PT, P0 ;  /* 0x00000005ff007c0c */ /* 0x000fda000bf05300 */
[----:B------:R-:W-:Y:S05]  /*7e60*/  @!P0 BRA `(.L_x_736) ;  /* 0x0000000000248947 */ /* 0x000fea0003800000 */
[----:B------:R-:W-:Y:S02]  /*7e70*/  ULDC.64 UR4, c[0x0][0x8d0] ;  /* 0x0002340000047ab9 */ /* 0x000fe40000000a00 */
[----:B--2---:R-:W-:-:S06]  /*7e80*/  UIMAD.WIDE UR4, UR12, 0x4, UR4 ;  /* 0x000000040c0478a5 */ /* 0x004fcc000f8e0204 */
[----:B------:R-:W-:Y:S02]  /*7e90*/  IMAD.U32 R2, RZ, RZ, UR4 ;  /* 0x00000004ff027e24 */ /* 0x000fe4000f8e00ff */
[----:B------:R-:W-:-:S05]  /*7ea0*/  IMAD.U32 R3, RZ, RZ, UR5 ;  /* 0x00000005ff037e24 */ /* 0x000fca000f8e00ff */
[----:B------:R-:W2:Y:S04]  /*7eb0*/  LDG.E R0, desc[UR38][R2.64] ;  /* 0x0000002602007981 */ /* 0x000ea8000c1e1900 */
[----:B------:R-:W2:Y:S02]  /*7ec0*/  LDG.E R5, desc[UR38][R2.64+0x4] ;  /* 0x0000042602057981 */ /* 0x000ea4000c1e1900 */
[----:B--2---:R-:W-:-:S05]  /*7ed0*/  IMAD.IADD R0, R5, 0x1, -R0 ;  /* 0x0000000105007824 */ /* 0x004fca00078e0a00 */
[----:B------:R-:W-:Y:S01]  /*7ee0*/  R2UR UR4, R0 ;  /* 0x00000000000472ca */ /* 0x000fe200000e0000 */
[----:B------:R-:W-:-:S14]  /*7ef0*/  BRA `(.L_x_735) ;  /* 0x0000000000047947 */ /* 0x000fdc0003800000 */
.L_x_736:
[----:B------:R-:W-:-:S05]  /*7f00*/  ULDC UR4, c[0x0][0x8bc] ;  /* 0x00022f0000047ab9 */ /* 0x000fca0000000800 */
.L_x_735:
[----:B-1----:R-:W-:-:S04]  /*7f10*/  USHF.L.U32 UR5, UR24, 0x7, URZ ;  /* 0x0000000718057899 */ /* 0x002fc8000800063f */
[----:B------:R-:W-:-:S04]  /*7f20*/  UISETP.GE.AND UP0, UPT, UR5, UR4, UPT ;  /* 0x000000040500728c */ /* 0x000fc8000bf06270 */
[----:B--2---:R-:W-:-:S06]  /*7f30*/  USEL UR12, UR12, 0xffffffff, !UP0 ;  /* 0xffffffff0c0c7887 */ /* 0x004fcc000c000000 */
        /* <DEDUP_REMOVED lines=23> */
[----:B------:R-:W3:-:S12]  /*80b0*/  S2UR UR11, SR_CTAID.Y ;  /* 0x00000000000b79c3 */ /* 0x000ed80000002600 */
[----:B--2---:R-:W-:-:S13]  /*80c0*/  @P2 R2UR UR4, R6 ;  /* 0x00000000060422ca */ /* 0x004fda00000e0000 */
[----:B------:R-:W-:-:S04]  /*80d0*/  @UP0 ULEA UR4, UR12, UR4, 0x6 ;  /* 0x000000040c040291 */ /* 0x000fc8000f8e303f */
[----:B------:R-:W-:-:S04]  /*80e0*/  @UP0 USHF.R.S32.HI UR5, URZ, 0x1f, UR4 ;  /* 0x0000001f3f050899 */ /* 0x000fc80008011404 */
[----:B------:R-:W-:-:S04]  /*80f0*/  @UP0 ULEA.HI UR5, UR5, UR4, URZ, 0x6 ;  /* 0x0000000405050291 */ /* 0x000fc8000f8f303f */
[----:B------:R-:W-:Y:S01]  /*8100*/  @UP0 USHF.L.U32 UR5, UR5, 0x7, URZ ;  /* 0x0000000705050899 */ /* 0x000fe2000800063f */
[----:B-1-3--:R-:W-:Y:S11]  /*8110*/  @P1 BRA `(.L_x_737) ;  /* 0x0000000000101947 */ /* 0x00aff60003800000 */
[----:B------:R-:W-:Y:S05]  /*8120*/  @!P0 BRA `(.L_x_737) ;  /* 0x00000000000c8947 */ /* 0x000fea0003800000 */
[----:B------:R-:W2:Y:S04]  /*8130*/  LDG.E R5, desc[UR38][R2.64] ;  /* 0x0000002602057981 */ /* 0x000ea8000c1e1900 */
[----:B-----5:R-:W2:Y:S02]  /*8140*/  LDG.E R0, desc[UR38][R2.64+0x4] ;  /* 0x0000042602007981 */ /* 0x020ea4000c1e1900 */
[----:B--2---:R-:W-:-:S07]  /*8150*/  IMAD.IADD R0, R0, 0x1, -R5 ;  /* 0x0000000100007824 */ /* 0x004fce00078e0a05 */
.L_x_737:
[----:B-----5:R-:W-:Y:S01]  /*8160*/  ISETP.GE.AND P0, PT, R0, 0x1, PT ;  /* 0x000000010000780c */ /* 0x020fe20003f06270 */
[----:B------:R-:W-:Y:S01]  /*8170*/  @UP0 ULOP3.LUT UR5, UR5, 0xffffe000, URZ, 0xc0, !UPT ;  /* 0xffffe00005050892 */ /* 0x000fe2000f8ec03f */
[----:B------:R-:W-:Y:S01]  /*8180*/  UMOV UR6, URZ ;  /* 0x0000003f00067c82 */ /* 0x000fe20008000000 */
[----:B------:R-:W-:Y:S02]  /*8190*/  UMOV UR7, URZ ;  /* 0x0000003f00077c82 */ /* 0x000fe40008000000 */
[----:B------:R-:W-:Y:S02]  /*81a0*/  @UP0 USHF.R.S32.HI UR4, URZ, 0x1f, UR5 ;  /* 0x0000001f3f040899 */ /* 0x000fe40008011405 */
[----:B------:R-:W-:Y:S01]  /*81b0*/  USHF.R.S32.HI UR19, URZ, 0x1f, UR11 ;  /* 0x0000001f3f137899 */ /* 0x000fe2000801140b */
[----:B------:R-:W-:-:S04]  /*81c0*/  @UP0 UMOV UR6, UR5 ;  /* 0x0000000500060c82 */ /* 0x000fc80008000000 */
[----:B------:R-:W-:Y:S01]  /*81d0*/  @UP0 UMOV UR7, UR4 ;  /* 0x0000000400070c82 */ /* 0x000fe20008000000 */
[----:B------:R-:W-:Y:S06]  /*81e0*/  @!P0 BRA `(.L_x_646) ;  /* 0x0000003400448947 */ /* 0x000fec0003800000 */
[----:B------:R-:W1:Y:S01]  /*81f0*/  S2R R4, SR_TID.X ;  /* 0x0000000000047919 */ /* 0x000e620000002100 */
        /* <DEDUP_REMOVED lines=8> */
[----:B------:R-:W-:Y:S01]  /*8280*/  USEL UR18, UR12, URZ, !UP0 ;  /* 0x0000003f0c127287 */ /* 0x000fe2000c000000 */
[----:B------:R-:W-:Y:S01]  /*8290*/  LEA.HI R3, R3, R2, RZ, 0x6 ;  /* 0x0000000203037211 */ /* 0x000fe200078f30ff */
[----:B------:R-:W-:Y:S01]  /*82a0*/  USEL UR4, UR4, URZ, !UP0 ;  /* 0x0000003f04047287 */ /* 0x000fe2000c000000 */
[----:B------:R-:W-:Y:S01]  /*82b0*/  ULDC UR10, c[0x0][0x288] ;  /* 0x0000a200000a7ab9 */ /* 0x000fe20000000800 */
[----:B------:R-:W-:Y:S01]  /*82c0*/  UIADD3 UR8, UP0, UR6, UR14, URZ ;  /* 0x0000000e06087290 */ /* 0x000fe2000ff1e03f */
[----:B------:R-:W-:Y:S01]  /*82d0*/  SHF.R.S32.HI R3, RZ, 0x6, R3 ;  /* 0x00000006ff037819 */ /* 0x000fe20000011403 */
[----:B------:R-:W-:Y:S01]  /*82e0*/  UIADD3 UR5, UR15, UR5, URZ ;  /* 0x000000050f057290 */ /* 0x000fe2000fffe03f */
[----:B------:R-:W-:Y:S01]  /*82f0*/  ULDC UR9, c[0x0][0x760] ;  /* 0x0001d80000097ab9 */ /* 0x000fe20000000800 */
[----:B------:R-:W-:Y:S01]  /*8300*/  ULDC.64 UR16, c[0x0][0x2e0] ;  /* 0x0000b80000107ab9 */ /* 0x000fe20000000a00 */
[----:B------:R-:W-:Y:S01]  /*8310*/  UIMAD UR12, UR12, UR10, URZ ;  /* 0x0000000a0c0c72a4 */ /* 0x000fe2000f8e023f */
[----:B------:R-:W-:Y:S01]  /*8320*/  VIMNMX R3, R3, 0x1, !PT ;  /* 0x0000000103037848 */ /* 0x000fe20007fe0100 */
[----:B------:R-:W-:-:S02]  /*8330*/  UIMAD UR10, UR10, UR9, URZ ;  /* 0x000000090a0a72a4 */ /* 0x000fc4000f8e023f */
[----:B------:R-:W-:Y:S01]  /*8340*/  UIADD3.X UR9, UR7, UR5, URZ, UP0, !UPT ;  /* 0x0000000507097290 */ /* 0x000fe200087fe43f */
[----:B------:R-:W-:Y:S01]  /*8350*/  LOP3.LUT R6, R3, 0x1, RZ, 0xc0, !PT ;  /* 0x0000000103067812 */ /* 0x000fe200078ec0ff */
[----:B------:R-:W-:Y:S02]  /*8360*/  UIMAD UR4, UR4, UR16, URZ ;  /* 0x00000010040472a4 */ /* 0x000fe4000f8e023f */
[----:B------:R-:W-:Y:S02]  /*8370*/  UIADD3 UR11, UP0, UR12, UR11, URZ ;  /* 0x0000000b0c0b7290 */ /* 0x000fe4000ff1e03f */
[----:B------:R-:W-:Y:S01]  /*8380*/  UIMAD UR13, UR18, UR17, UR4 ;  /* 0x00000011120d72a4 */ /* 0x000fe2000f8e0204 */
[----:B-1----:R-:W-:Y:S01]  /*8390*/  LOP3.LUT R0, R4, 0x1f, RZ, 0xc0, !PT ;  /* 0x0000001f04007812 */ /* 0x002fe200078ec0ff */
[----:B------:R-:W-:Y:S01]  /*83a0*/  UIMAD.WIDE.U32 UR8, UR18, UR16, UR8 ;  /* 0x00000010120872a5 */ /* 0x000fe2000f8e0008 */
[----:B------:R-:W-:Y:S01]  /*83b0*/  ELECT P0, URZ, PT ;  /* 0x00000000003f782f */ /* 0x000fe20003800000 */
[----:B------:R-:W-:-:S02]  /*83c0*/  ULEA.HI.X.SX32 UR12, UR12, UR19, 0x1, UP0 ;  /* 0x000000130c0c7291 */ /* 0x000fc400080f0e3f */
[----:B------:R-:W-:Y:S01]  /*83d0*/  UIADD3 UR25, UR9, UR13, URZ ;  /* 0x0000000d09197290 */ /* 0x000fe2000fffe03f */
[----:B------:R-:W-:Y:S01]  /*83e0*/  UMOV UR4, URZ ;  /* 0x0000003f00047c82 */ /* 0x000fe20008000000 */
[----:B------:R-:W-:Y:S10]  /*83f0*/  @!P1 BRA `(.L_x_738) ;  /* 0x0000000800bc9947 */ /* 0x000ff40003800000 */
[----:B------:R-:W-:Y:S01]  /*8400*/  UMOV UR4, UR14 ;  /* 0x0000000e00047c82 */ /* 0x000fe20008000000 */
[----:B------:R-:W-:Y:S01]  /*8410*/  ULDC.64 UR14, c[0x0][0x2c0] ;  /* 0x0000b000000e7ab9 */ /* 0x000fe20000000a00 */
[----:B------:R-:W-:Y:S01]  /*8420*/  UIMAD.WIDE.U32 UR4, UR18, UR16, UR4 ;  /* 0x00000010120472a5 */ /* 0x000fe2000f8e0004 */
[----:B------:R-:W-:-:S03]  /*8430*/  IMAD.IADD R4, R3, 0x1, -R6 ;  /* 0x0000000103047824 */ /* 0x000fc600078e0a06 */
        /* <DEDUP_REMOVED lines=12> */
.L_x_763:
        /* <DEDUP_REMOVED lines=17> */
.L_x_741:
[----:B------:R-:W2:Y:S04]  /*8610*/  LDG.E.STRONG.GPU R5, desc[UR38][R2.64] ;  /* 0x0000002602057981 */ /* 0x000ea8000c1ef900 */
[----:B--2---:R-:W-:Y:S01]  /*8620*/  CCTL.IVALL ;  /* 0x00000000ff00798f */ /* 0x004fe20002000000 */
[----:B------:R-:W-:Y:S05]  /*8630*/  YIELD ;  /* 0x0000000000007946 */ /* 0x000fea0003800000 */
[----:B------:R-:W-:-:S13]  /*8640*/  ISETP.NE.AND P1, PT, R5, UR24, PT ;  /* 0x0000001805007c0c */ /* 0x000fda000bf25270 */
[----:B------:R-:W-:Y:S05]  /*8650*/  @P1 BRA `(.L_x_741) ;  /* 0xfffffffc00ec1947 */ /* 0x000fea000383ffff */
.L_x_740:
[----:B------:R-:W-:Y:S05]  /*8660*/  BSYNC B0 ;  /* 0x0000000000007941 */ /* 0x000fea0003800000 */
.L_x_739:
[----:B------:R-:W-:-:S03]  /*8670*/  UMOV UR22, 0xffffffff ;  /* 0xffffffff00167882 */ /* 0x000fc60000000000 */
[----:B------:R-:W-:Y:S05]  /*8680*/  BRA.DIV UR22, `(.L_x_742) ;  /* 0x00000032167c7947 */ /* 0x000fea000b800000 */
[----:B------:R-:W-:Y:S01]  /*8690*/  NOP ;  /* 0x0000000000007918 */ /* 0x000fe20000000000 */
.L_x_810:
        /* <DEDUP_REMOVED lines=8> */
[----:B------:R-:W-:Y:S02]  /*8720*/  UIADD3 UR33, UP0, UR22, UR8, URZ ;  /* 0x0000000816217290 */ /* 0x000fe4000ff1e03f */
[----:B-1----:R-:W-:Y:S02]  /*8730*/  ULEA UR32, UR32, UR23, 0x18 ;  /* 0x0000001720207291 */ /* 0x002fe4000f8ec03f */
[----:B------:R-:W-:Y:S02]  /*8740*/  ULEA.HI.X.SX32 UR23, UR22, UR25, 0x1, UP0 ;  /* 0x0000001916177291 */ /* 0x000fe400080f0e3f */
[----:B------:R-:W-:-:S02]  /*8750*/  ULEA UR22, UP0, UR33, UR28, 0x2 ;  /* 0x0000001c21167291 */ /* 0x000fc4000f80103f */
[----:B------:R-:W-:Y:S02]  /*8760*/  UIADD3 UR28, UR32, 0x10000, URZ ;  /* 0x00010000201c7890 */ /* 0x000fe4000fffe03f */
[----:B------:R-:W-:Y:S01]  /*8770*/  ULEA.HI.X UR23, UR33, UR29, UR23, 0x2, UP0 ;  /* 0x0000001d21177291 */ /* 0x000fe200080f1417 */
[----:B------:R-:W-:Y:S02]  /*8780*/  UMOV UR32, 0x0 ;  /* 0x0000000000207882 */ /* 0x000fe40000000000 */
[----:B------:R-:W-:Y:S01]  /*8790*/  UMOV UR29, 0x400 ;  /* 0x00000400001d7882 */ /* 0x000fe20000000000 */
[----:B------:R-:W-:-:S05]  /*87a0*/  UMOV UR33, 0x14f00000 ;  /* 0x14f0000000217882 */ /* 0x000fca0000000000 */
[----:B------:R1:W-:Y:S02]  /*87b0*/  UBLKRED.G.S.ADD.F32.RN [UR22], [UR28], UR29, desc[UR32] ;  /* 0x000020161c0073bb */ /* 0x0003e400080a141d */
[----:B-1----:R0:W-:Y:S02]  /*87c0*/  UTMACMDFLUSH ;  /* 0x00000000000079b7 */ /* 0x0021e40000000000 */
.L_x_744:
[----:B------:R-:W-:Y:S05]  /*87d0*/  BSYNC B0 ;  /* 0x0000000000007941 */ /* 0x000fea0003800000 */
.L_x_743:
        /* <DEDUP_REMOVED lines=13> */
.L_x_746:
[----:B------:R-:W-:Y:S05]  /*88b0*/  BSYNC B0 ;  /* 0x0000000000007941 */ /* 0x000fea0003800000 */
.L_x_745:
[----:B------:R-:W-:Y:S06]  /*88c0*/  BAR.ARV 0xa, 0xa0 ;  /* 0x0282800000007b1d */ /* 0x000fec0000002000 */
[----:B------:R-:W-:Y:S04]  /*88d0*/  BSSY B0, `(.L_x_747) ;  /* 0x0000003000007945 */ /* 0x000fe80003800000 */
[----:B------:R-:W-:Y:S05]  /*88e0*/  @!P0 BRA `(.L_x_748) ;  /* 0x0000000000048947 */ /* 0x000fea0003800000 */
[----:B------:R-:W-:-:S04]  /*88f0*/  DEPBAR.LE SB0, 0x0 ;  /* 0x000080000000791a */ /* 0x000fc80000000000 */
.L_x_748:
[----:B------:R-:W-:Y:S05]  /*8900*/  BSYNC B0 ;  /* 0x0000000000007941 */ /* 0x000fea0003800000 */
.L_x_747:
        /* <DEDUP_REMOVED lines=15> */
[----:B------:R-:W-:-:S06]  /*8a00*/  UFLO.U32 UR23, UR22 ;  /* 0x00000016001772bd */ /* 0x000fcc00080e0000 */
[----:B-1----:R-:W-:Y:S02]  /*8a10*/  ISETP.EQ.U32.AND P1, PT, R5, UR23, PT ;  /* 0x0000001705007c0c */ /* 0x002fe4000bf22070 */
[----:B------:R-:W1:Y:S11]  /*8a20*/  POPC R5, UR22 ;  /* 0x0000001600057d09 */ /* 0x000e760008000000 */
[----:B-1----:R1:W-:Y:S02]  /*8a30*/  @P1 REDG.E.ADD.S32.STRONG.GPU desc[UR38][R2.64], R5 ;  /* 0x000000050200198e */ /* 0x0023e4000c10e3a6 */
.L_x_750:
[----:B------:R-:W-:Y:S05]  /*8a40*/  BSYNC B0 ;  /* 0x0000000000007941 */ /* 0x000fea0003800000 */
.L_x_749:
        /* <DEDUP_REMOVED lines=9> */
.L_x_753:
[----:B------:R-:W2:Y:S04]  /*8ae0*/  LDG.E.STRONG.GPU R5, desc[UR38][R2.64] ;  /* 0x0000002602057981 */ /* 0x000ea8000c1ef900 */
[----:B--2---:R-:W-:Y:S01]  /*8af0*/  CCTL.IVALL ;  /* 0x00000000ff00798f */ /* 0x004fe20002000000 */
[----:B------:R-:W-:Y:S05]  /*8b00*/  YIELD ;  /* 0x0000000000007946 */ /* 0x000fea0003800000 */
[----:B------:R-:W-:-:S13]  /*8b10*/  ISETP.NE.AND P1, PT, R5, UR24, PT ;  /* 0x0000001805007c0c */ /* 0x000fda000bf25270 */
[----:B------:R-:W-:Y:S05]  /*8b20*/  @P1 BRA `(.L_x_753) ;  /* 0xfffffffc00ec1947 */ /* 0x000fea000383ffff */
.L_x_752:
[----:B------:R-:W-:Y:S05]  /*8b30*/  BSYNC B0 ;  /* 0x0000000000007941 */ /* 0x000fea0003800000 */
.L_x_751:
[----:B------:R-:W-:-:S03]  /*8b40*/  UMOV UR6, 0xffffffff ;  /* 0xffffffff00067882 */ /* 0x000fc60000000000 */
[----:B------:R-:W-:Y:S05]  /*8b50*/  BRA.DIV UR6, `(.L_x_754) ;  /* 0x0000002e06647947 */ /* 0x000fea000b800000 */
[----:B------:R-:W-:Y:S01]  /*8b60*/  NOP ;  /* 0x0000000000007918 */ /* 0x000fe20000000000 */
.L_x_813:
        /* <DEDUP_REMOVED lines=13> */
.L_x_756:
[----:B------:R-:W-:Y:S05]  /*8c40*/  BSYNC B0 ;  /* 0x0000000000007941 */ /* 0x000fea0003800000 */
.L_x_755:
        /* <DEDUP_REMOVED lines=13> */
.L_x_758:
[----:B------:R-:W-:Y:S05]  /*8d20*/  BSYNC B0 ;  /* 0x0000000000007941 */ /* 0x000fea0003800000 */
.L_x_757:
[----:B------:R-:W-:Y:S06]  /*8d30*/  BAR.ARV 0xa, 0xa0 ;  /* 0x0282800000007b1d */ /* 0x000fec0000002000 */
[----:B------:R-:W-:Y:S04]  /*8d40*/  BSSY B0, `(.L_x_759) ;  /* 0x0000003000007945 */ /* 0x000fe80003800000 */
[----:B------:R-:W-:Y:S05]  /*8d50*/  @!P0 BRA `(.L_x_760) ;  /* 0x0000000000048947 */ /* 0x000fea0003800000 */
[----:B------:R-:W-:-:S04]  /*8d60*/  DEPBAR.LE SB0, 0x0 ;  /* 0x000080000000791a */ /* 0x000fc80000000000 */
.L_x_760:
[----:B------:R-:W-:Y:S05]  /*8d70*/  BSYNC B0 ;  /* 0x0000000000007941 */ /* 0x000fea0003800000 */
.L_x_759:
        /* <DEDUP_REMOVED lines=15> */
[----:B------:R-:W-:-:S06]  /*8e70*/  UFLO.U32 UR7, UR6 ;  /* 0x00000006000772bd */ /* 0x000fcc00080e0000 */
[----:B-1----:R-:W-:Y:S02]  /*8e80*/  ISETP.EQ.U32.AND P1, PT, R5, UR7, PT ;  /* 0x0000000705007c0c */ /* 0x002fe4000bf22070 */
[----:B------:R-:W1:Y:S11]  /*8e90*/  POPC R5, UR6 ;  /* 0x0000000600057d09 */ /* 0x000e760008000000 */
[----:B-1----:R1:W-:Y:S02]  /*8ea0*/  @P1 REDG.E.ADD.S32.STRONG.GPU desc[UR38][R2.64], R5 ;  /* 0x000000050200198e */ /* 0x0023e4000c10e3a6 */
.L_x_762:
[----:B------:R-:W-:Y:S05]  /*8eb0*/  BSYNC B0 ;  /* 0x0000000000007941 */ /* 0x000fea0003800000 */
.L_x_761:
[----:B------:R-:W-:Y:S02]  /*8ec0*/  UIADD3 UR4, UR4, 0x2, URZ ;  /* 0x0000000204047890 */ /* 0x000fe4000fffe03f */
[----:B------:R-:W-:Y:S01]  /*8ed0*/  UIADD3 UR5, UR5, 0x1, URZ ;  /* 0x0000000105057890 */ /* 0x000fe2000fffe03f */
[----:B------:R-:W-:Y:S11]  /*8ee0*/  @P3 BRA `(.L_x_763) ;  /* 0xfffffff400843947 */ /* 0x000ff6000383ffff */
.L_x_738:
        /* <DEDUP_REMOVED lines=13> */
.L_x_766:
[----:B------:R-:W2:Y:S04]  /*8fc0*/  LDG.E.STRONG.GPU R0, desc[UR38][R2.64] ;  /* 0x0000002602007981 */ /* 0x000ea8000c1ef900 */
[----:B--2---:R-:W-:Y:S01]  /*8fd0*/  CCTL.IVALL ;  /* 0x00000000ff00798f */ /* 0x004fe20002000000 */
[----:B------:R-:W-:Y:S05]  /*8fe0*/  YIELD ;  /* 0x0000000000007946 */ /* 0x000fea0003800000 */
[----:B------:R-:W-:-:S13]  /*8ff0*/  ISETP.NE.AND P1, PT, R0, UR24, PT ;  /* 0x0000001800007c0c */ /* 0x000fda000bf25270 */
[----:B------:R-:W-:Y:S05]  /*9000*/  @P1 BRA `(.L_x_766) ;  /* 0xfffffffc00ec1947 */ /* 0x000fea000383ffff */
.L_x_765:
[----:B------:R-:W-:Y:S05]  /*9010*/  BSYNC B0 ;  /* 0x0000000000007941 */ /* 0x000fea0003800000 */
.L_x_764:
[----:B------:R-:W-:-:S03]  /*9020*/  UMOV UR5, 0xffffffff ;  /* 0xffffffff00057882 */ /* 0x000fc60000000000 */
[----:B------:R-:W-:Y:S05]  /*9030*/  BRA.DIV UR5, `(.L_x_767) ;  /* 0x0000002a05487947 */ /* 0x000fea000b800000 */
[----:B------:R-:W-:Y:S01]  /*9040*/  NOP ;  /* 0x0000000000007918 */ /* 0x000fe20000000000 */
.L_x_816:
        /* <DEDUP_REMOVED lines=22> */
.L_x_769:
[----:B------:R-:W-:Y:S05]  /*91b0*/  BSYNC B0 ;  /* 0x0000000000007941 */ /* 0x000fea0003800000 */
.L_x_768:
[----:B------:R-:W-:Y:S06]  /*91c0*/  BAR.SYNC.DEFER_BLOCKING 0xe, 0xa0 ;  /* 0x0382800000007b1d */ /* 0x000fec0000010000 */
[----:B------:R-:W-:Y:S04]  /*91d0*/  BSSY B0, `(.L_x_770) ;  /* 0x0000013000007945 */ /* 0x000fe80003800000 */
[----:B------:R-:W-:Y:S05]  /*91e0*/  @!P0 BRA `(.L_x_771) ;  /* 0x0000000000448947 */ /* 0x000fea0003800000 */
[----:B------:R-:W1:Y:S01]  /*91f0*/  S2UR UR14, SR_CgaCtaId ;  /* 0x00000000000e79c3 */ /* 0x000e620000008800 */
[----:B------:R-:W-:Y:S01]  /*9200*/  R2UR UR5, R6 ;  /* 0x00000000060572ca */ /* 0x000fe200000e0000 */
[----:B------:R-:W-:Y:S01]  /*9210*/  UMOV UR13, 0x400 ;  /* 0x00000400000d7882 */ /* 0x000fe20000000000 */
[----:B------:R-:W-:-:S11]  /*9220*/  ULDC.64 UR6, c[0x0][0x2c0] ;  /* 0x0000b00000067ab9 */ /* 0x000fd60000000a00 */
[----:B------:R-:W-:-:S04]  /*9230*/  UIADD3 UR5, UR5, 0x1000, URZ ;  /* 0x0000100005057890 */ /* 0x000fc8000fffe03f */
[----:B------:R-:W-:-:S04]  /*9240*/  UIADD3 UR15, UP0, UR5, UR8, URZ ;  /* 0x00000008050f7290 */ /* 0x000fc8000ff1e03f */
[----:B------:R-:W-:Y:S02]  /*9250*/  ULEA.HI.X.SX32 UR5, UR5, UR25, 0x1, UP0 ;  /* 0x0000001905057291 */ /* 0x000fe400080f0e3f */
[----:B-1----:R-:W-:Y:S02]  /*9260*/  ULEA UR13, UR14, UR13, 0x18 ;  /* 0x0000000d0e0d7291 */ /* 0x002fe4000f8ec03f */
[----:B------:R-:W-:Y:S02]  /*9270*/  ULEA UR6, UP0, UR15, UR6, 0x2 ;  /* 0x000000060f067291 */ /* 0x000fe4000f80103f */
[----:B------:R-:W-:Y:S02]  /*9280*/  UIADD3 UR13, UR13, 0x14000, URZ ;  /* 0x000140000d0d7890 */ /* 0x000fe4000fffe03f */
[----:B------:R-:W-:Y:S01]  /*9290*/  ULEA.HI.X UR7, UR15, UR7, UR5, 0x2, UP0 ;  /* 0x000000070f077291 */ /* 0x000fe200080f1405 */
[----:B------:R-:W-:Y:S02]  /*92a0*/  UMOV UR14, 0x0 ;  /* 0x00000000000e7882 */ /* 0x000fe40000000000 */
[----:B------:R-:W-:Y:S01]  /*92b0*/  UMOV UR5, 0x400 ;  /* 0x0000040000057882 */ /* 0x000fe20000000000 */
[----:B------:R-:W-:-:S05]  /*92c0*/  UMOV UR15, 0x14f00000 ;  /* 0x14f00000000f7882 */ /* 0x000fca0000000000 */
[----:B------:R1:W-:Y:S01]  /*92d0*/  UBLKRED.G.S.ADD.F32.RN [UR6], [UR13], UR5, desc[UR14] ;  /* 0x00000e060d0073bb */ /* 0x0003e200080a1405 */
[----:B------:R0:W-:Y:S01]  /*92e0*/  UTMACMDFLUSH ;  /* 0x00000000000079b7 */ /* 0x0001e20000000000 */
[----:B-1----:R-:W-:-:S04]  /*92f0*/  DEPBAR.LE SB0, 0x1 ;  /* 0x000080400000791a */ /* 0x002fc80000000000 */
.L_x_771:
[----:B------:R-:W-:Y:S05]  /*9300*/  BSYNC B0 ;  /* 0x0000000000007941 */ /* 0x000fea0003800000 */
.L_x_770:
[----:B------:R-:W-:Y:S06]  /*9310*/  BAR.ARV 0xa, 0xa0 ;  /* 0x0282800000007b1d */ /* 0x000fec0000002000 */
[----:B------:R-:W-:Y:S04]  /*9320*/  BSSY B0, `(.L_x_772) ;  /* 0x0000003000007945 */ /* 0x000fe80003800000 */
[----:B------:R-:W-:Y:S05]  /*9330*/  @!P0 BRA `(.L_x_773) ;  /* 0x0000000000048947 */ /* 0x000fea0003800000 */
[----:B------:R-:W-:-:S04]  /*9340*/  DEPBAR.LE SB0, 0x0 ;  /* 0x000080000000791a */ /* 0x000fc80000000000 */
.L_x_773:
[----:B------:R-:W-:Y:S05]  /*9350*/  BSYNC B0 ;  /* 0x0000000000007941 */ /* 0x000fea0003800000 */
.L_x_772:
        /* <DEDUP_REMOVED lines=19> */
.L_x_733:
        /* <DEDUP_REMOVED lines=10> */
.L_x_774:
        /* <DEDUP_REMOVED lines=10> */
.L_x_776:
[----:B------:R-:W3:Y:S02]  /*95d0*/  LDC R5, c[0x0][0x8bc] ;  /* 0x00022f00ff057b82 */ /* 0x000ee40000000800 */
.L_x_775:
[----:B------:R-:W1:Y:S01]  /*95e0*/  S2R R14, SR_CTAID.X ;  /* 0x00000000000e7919 */ /* 0x000e620000002500 */
[----:B------:R-:W-:Y:S02]  /*95f0*/  IMAD.MOV.U32 R0, RZ, RZ, 0x1 ;  /* 0x00000001ff007424 */ /* 0x000fe400078e00ff */
[----:B------:R-:W-:Y:S02]  /*9600*/  IMAD.MOV.U32 R9, RZ, RZ, RZ ;  /* 0x000000ffff097224 */ /* 0x000fe400078e00ff */
[----:B-1----:R-:W-:-:S05]  /*9610*/  IMAD.SHL.U32 R14, R14, 0x80, RZ ;  /* 0x000000800e0e7824 */ /* 0x002fca00078e00ff */
[----:B---3-5:R-:W-:-:S04]  /*9620*/  ISETP.GE.AND P0, PT, R14, R5, PT ;  /* 0x000000050e00720c */ /* 0x028fc80003f06270 */
[----:B------:R-:W-:-:S04]  /*9630*/  SEL R8, R7, 0xffffffff, !P0 ;  /* 0xffffffff07087807 */ /* 0x000fc80004000000 */
[----:B------:R-:W-:-:S13]  /*9640*/  ISETP.GE.AND P0, PT, R8, RZ, PT ;  /* 0x000000ff0800720c */ /* 0x000fda0003f06270 */
[----:B------:R-:W-:Y:S05]  /*9650*/  @!P0 BRA `(.L_x_777) ;  /* 0x0000001c00948947 */ /* 0x000fea0003800000 */
[----:B------:R-:W1:Y:S08]  /*9660*/  LDC.64 R10, c[0x0][0x770] ;  /* 0x0001dc00ff0a7b82 */ /* 0x000e700000000a00 */
[----:B------:R-:W3:Y:S08]  /*9670*/  LDC.64 R6, c[0x0][0x770] ;  /* 0x0001dc00ff067b82 */ /* 0x000ef00000000a00 */
[----:B------:R-:W2:Y:S01]  /*9680*/  LDC.64 R4, c[0x0][0x778] ;  /* 0x0001de00ff047b82 */ /* 0x000ea20000000a00 */
[----:B-1----:R-:W-:-:S07]  /*9690*/  ISETP.NE.U32.AND P1, PT, R10, RZ, PT ;  /* 0x000000ff0a00720c */ /* 0x002fce0003f25070 */
[----:B----4-:R-:W1:Y:S01]  /*96a0*/  LDC.64 R2, c[0x0][0x780] ;  /* 0x0001e000ff027b82 */ /* 0x010e620000000a00 */
[----:B------:R-:W-:Y:S01]  /*96b0*/  ISETP.NE.AND.EX P1, PT, R11, RZ, PT, P1 ;  /* 0x000000ff0b00720c */ /* 0x000fe20003f25310 */
[----:B---3--:R-:W-:Y:S01]  /*96c0*/  IMAD.WIDE R6, R8, 0x4, R6 ;  /* 0x0000000408067825 */ /* 0x008fe200078e0206 */
[----:B--2---:R-:W-:-:S11]  /*96d0*/  ISETP.NE.U32.AND P0, PT, R4, RZ, PT ;  /* 0x000000ff0400720c */ /* 0x004fd60003f05070 */
[----:B------:R-:W2:Y:S01]  /*96e0*/  @P1 LDG.E R9, desc[UR38][R6.64] ;  /* 0x0000002606091981 */ /* 0x000ea2000c1e1900 */
[----:B------:R-:W-:-:S03]  /*96f0*/  ISETP.NE.AND.EX P0, PT, R5, RZ, PT, P0 ;  /* 0x000000ff0500720c */ /* 0x000fc60003f05300 */
[----:B------:R-:W3:Y:S01]  /*9700*/  @P1 LDG.E R15, desc[UR38][R6.64] ;  /* 0x00000026060f1981 */ /* 0x000ee2000c1e1900 */
[----:B-1----:R-:W-:-:S04]  /*9710*/  ISETP.NE.U32.AND P2, PT, R2, RZ, PT ;  /* 0x000000ff0200720c */ /* 0x002fc80003f45070 */
[----:B------:R-:W-:-:S05]  /*9720*/  ISETP.NE.AND.EX P2, PT, R3, RZ, PT, P2 ;  /* 0x000000ff0300720c */ /* 0x000fca0003f45320 */
[----:B------:R-:W1:Y:S08]  /*9730*/  @P0 LDC.64 R2, c[0x0][0x778] ;  /* 0x0001de00ff020b82 */ /* 0x000e700000000a00 */
[----:B------:R-:W4:Y:S01]  /*9740*/  @P2 LDC.64 R12, c[0x0][0x780] ;  /* 0x0001e000ff0c2b82 */ /* 0x000f220000000a00 */
[----:B------:R-:W-:Y:S01]  /*9750*/  IMAD.MOV.U32 R5, RZ, RZ, RZ ;  /* 0x000000ffff057224 */ /* 0x000fe200078e00ff */
[----:B------:R-:W-:Y:S01]  /*9760*/  ULDC UR4, c[0x0][0x280] ;  /* 0x0000a00000047ab9 */ /* 0x000fe20000000800 */
[----:B-1----:R-:W-:-:S05]  /*9770*/  @P0 IMAD.WIDE R2, R8, 0x4, R2 ;  /* 0x0000000408020825 */ /* 0x002fca00078e0202 */
[----:B------:R4:W5:Y:S01]  /*9780*/  @P0 LDG.E R5, desc[UR38][R2.64] ;  /* 0x0000002602050981 */ /* 0x000962000c1e1900 */
[----:B------:R-:W-:Y:S02]  /*9790*/  IMAD.U32 R4, RZ, RZ, UR4 ;  /* 0x00000004ff047e24 */ /* 0x000fe4000f8e00ff */
[----:B----4-:R-:W-:Y:S01]  /*97a0*/  @P2 IMAD.WIDE R2, R8, 0x4, R12 ;  /* 0x0000000408022825 */ /* 0x010fe200078e020c */
[----:B------:R-:W-:-:S04]  /*97b0*/  VOTEU.ANY UP0, P1 ;  /* 0x00000000003f7886 */ /* 0x000fc80000800100 */
[----:B------:R1:W5:Y:S02]  /*97c0*/  @P2 LDG.E R4, desc[UR38][R2.64] ;  /* 0x0000002602042981 */ /* 0x000364000c1e1900 */
[----:B-1----:R-:W-:Y:S01]  /*97d0*/  CS2R R2, SRZ ;  /* 0x0000000000027805 */ /* 0x002fe2000001ff00 */
[----:B--2---:R-:W-:-:S05]  /*97e0*/  @P1 IMAD R9, R8, 0x40, R9 ;  /* 0x0000004008091824 */ /* 0x004fca00078e0209 */
[----:B------:R-:W-:-:S04]  /*97f0*/  @P1 SHF.R.S32.HI R12, RZ, 0x1f, R9 ;  /* 0x0000001fff0c1819 */ /* 0x000fc80000011409 */
[----:B------:R-:W-:-:S04]  /*9800*/  @P1 LEA.HI R12, R12, R9, RZ, 0x6 ;  /* 0x000000090c0c1211 */ /* 0x000fc800078f30ff */
[----:B------:R-:W-:Y:S02]  /*9810*/  @P1 LOP3.LUT R12, R12, 0xffffffc0, RZ, 0xc0, !PT ;  /* 0xffffffc00c0c1812 */ /* 0x000fe400078ec0ff */
[----:B---3--:R-:W-:Y:S02]  /*9820*/  @P1 R2UR UR4, R15 ;  /* 0x000000000f0412ca */ /* 0x008fe400000e0000 */
        /* <DEDUP_REMOVED lines=8> */
.L_x_778:
        /* <DEDUP_REMOVED lines=8> */
[----:B------:R-:W-:Y:S01]  /*9930*/  IMAD.MOV.U32 R7, RZ, RZ, R3 ;  /* 0x000000ffff077224 */ /* 0x000fe200078e0003 */
[----:B------:R-:W-:Y:S01]  /*9940*/  R2UR UR13, R8 ;  /* 0x00000000080d72ca */ /* 0x000fe200000e0000 */
[----:B------:R-:W-:Y:S01]  /*9950*/  ULDC UR4, c[0x0][0x2e8] ;  /* 0x0000ba0000047ab9 */ /* 0x000fe20000000800 */
[----:B------:R-:W-:Y:S01]  /*9960*/  ISETP.NE.AND.EX P1, PT, R11, RZ, PT, P1 ;  /* 0x000000ff0b00720c */ /* 0x000fe20003f25310 */
[----:B------:R-:W-:Y:S01]  /*9970*/  VOTEU.ANY UP1, P0 ;  /* 0x00000000003f7886 */ /* 0x000fe20000020100 */
[----:B------:R-:W-:Y:S01]  /*9980*/  SHF.R.S32.HI R8, RZ, 0x1f, R8 ;  /* 0x0000001fff087819 */ /* 0x000fe20000011408 */
[----:B------:R-:W3:Y:S01]  /*9990*/  LDC.64 R10, c[0x0][0x720] ;  /* 0x0001c800ff0a7b82 */ /* 0x000ee20000000a00 */
[----:B------:R-:W-:-:S02]  /*99a0*/  R2UR UR11, R14 ;  /* 0x000000000e0b72ca */ /* 0x000fc400000e0000 */
[----:B------:R-:W-:Y:S02]  /*99b0*/  ELECT P0, URZ, PT ;  /* 0x00000000003f782f */ /* 0x000fe40003800000 */
[----:B------:R-:W-:Y:S01]  /*99c0*/  SEL R8, R8, RZ, !P1 ;  /* 0x000000ff08087207 */ /* 0x000fe20004800000 */
[----:B------:R-:W-:Y:S01]  /*99d0*/  UMOV UR12, UR20 ;  /* 0x00000014000c7c82 */ /* 0x000fe20008000000 */
[----:B------:R-:W-:Y:S01]  /*99e0*/  R2UR UR8, R5 ;  /* 0x00000000050872ca */ /* 0x000fe200000e0000 */
[----:B------:R-:W-:Y:S02]  /*99f0*/  BSSY B0, `(.L_x_777) ;  /* 0x00001ab000007945 */ /* 0x000fe40003800000 */
[----:B------:R-:W-:Y:S01]  /*9a00*/  VOTEU.ANY UP0, P1 ;  /* 0x00000000003f7886 */ /* 0x000fe20000800100 */
[----:B------:R-:W-:Y:S02]  /*9a10*/  USEL UR21, UR13, URZ, !UP0 ;  /* 0x0000003f0d157287 */ /* 0x000fe4000c000000 */
[----:B------:R-:W-:-:S02]  /*9a20*/  UISETP.NE.AND UP0, UPT, UR4, 0x1, UPT ;  /* 0x000000010400788c */ /* 0x000fc4000bf05270 */
[----:B------:R-:W-:-:S05]  /*9a30*/  USEL UR13, UR13, URZ, !UP1 ;  /* 0x0000003f0d0d7287 */ /* 0x000fca000c800000 */
[----:B------:R-:W-:Y:S01]  /*9a40*/  UIADD3 UR11, UR11, UR8, URZ ;  /* 0x000000080b0b7290 */ /* 0x000fe2000fffe03f */
[----:B-1----:R-:W-:-:S03]  /*9a50*/  SHF.R.S32.HI R9, RZ, 0x1f, R9 ;  /* 0x0000001fff097819 */ /* 0x002fc60000011409 */
[----:B------:R-:W-:Y:S01]  /*9a60*/  @UP0 ULDC UR6, c[0x0][0x2ec] ;  /* 0x0000bb0000060ab9 */ /* 0x000fe20000000800 */
[----:B------:R-:W-:Y:S01]  /*9a70*/  @UP0 ULDC UR8, c[0x0][0x2f0] ;  /* 0x0000bc0000080ab9 */ /* 0x000fe20000000800 */
[----:B------:R-:W-:Y:S01]  /*9a80*/  UIMAD.WIDE.U32 UR6, UR20, UR6, URZ ;  /* 0x00000006140672a5 */ /* 0x000fe2000f8e003f */
[----:B--2---:R-:W-:-:S03]  /*9a90*/  IMAD R6, R9, R12, RZ ;  /* 0x0000000c09067224 */ /* 0x004fc600078e02ff */
[----:B------:R-:W-:Y:S01]  /*9aa0*/  @UP0 USHF.R.U32.HI UR12, URZ, UR8, UR7 ;  /* 0x000000083f0c0299 */ /* 0x000fe20008011607 */
[----:B------:R-:W-:Y:S02]  /*9ab0*/  IMAD R13, R13, UR20, R6 ;  /* 0x000000140d0d7c24 */ /* 0x000fe4000f8e0206 */
        /* <DEDUP_REMOVED lines=33> */
.L_x_817:
        /* <DEDUP_REMOVED lines=9> */
.L_x_781:
        /* <DEDUP_REMOVED lines=82> */
.L_x_792:
[----:B------:R-:W-:-:S04]  /*a280*/  SHF.L.U32 R21, R10, 0x1f, RZ ;  /* 0x0000001f0a157819 */ /* 0x000fc800000006ff */
[----:B-1----:R-:W1:Y:S02]  /*a290*/  SYNCS.PHASECHK.TRANS64.TRYWAIT P1, [R12+URZ+0x30840], R21 ;  /* 0x030840150c0075a7 */ /* 0x002e64000802017f */
[----:B-12--5:R-:W-:Y:S05]  /*a2a0*/  @!P1 BRA `(.L_x_784) ;  /* 0x0000001400dc9947 */ /* 0x026fea0003800000 */
.L_x_818:
[----:B------:R-:W-:Y:S05]  /*a2b0*/  @P0 BRA `(.L_x_785) ;  /* 0x0000000000140947 */ /* 0x000fea0003800000 */
[----:B------:R-:W-:Y:S01]  /*a2c0*/  ISETP.NE.AND P1, PT, R20, RZ, PT ;  /* 0x000000ff1400720c */ /* 0x000fe20003f25270 */
[----:B------:R-:W-:-:S04]  /*a2d0*/  IMAD.MOV.U32 R3, RZ, RZ, 0x4100 ;  /* 0x00004100ff037424 */ /* 0x000fc800078e00ff */
[----:B------:R2:W-:Y:S08]  /*a2e0*/  SYNCS.ARRIVE.TRANS64 RZ, [R12+URZ+0x30830], R3 ;  /* 0x030830030cff79a7 */ /* 0x0005f0000800003f */
[----:B------:R-:W-:Y:S05]  /*a2f0*/  @!P1 BRA `(.L_x_785) ;  /* 0x0000000000049947 */ /* 0x000fea0003800000 */
[----:B------:R-:W-:Y:S01]  /*a300*/  BPT.TRAP 0x1 ;  /* 0x000000040000795c */ /* 0x000fe20000300000 */
.L_x_785:
        /* <DEDUP_REMOVED lines=37> */
.L_x_819:
[----:B------:R-:W-:Y:S05]  /*a560*/  @P0 BRA `(.L_x_787) ;  /* 0x0000000000140947 */ /* 0x000fea0003800000 */
[----:B------:R-:W-:Y:S01]  /*a570*/  ISETP.NE.AND P1, PT, R20, RZ, PT ;  /* 0x000000ff1400720c */ /* 0x000fe20003f25270 */
[----:B------:R-:W-:-:S04]  /*a580*/  IMAD.MOV.U32 R2, RZ, RZ, 0x4100 ;  /* 0x00004100ff027424 */ /* 0x000fc800078e00ff */
[----:B------:R3:W-:Y:S08]  /*a590*/  SYNCS.ARRIVE.TRANS64 RZ, [R12+URZ+0x30818], R2 ;  /* 0x030818020cff79a7 */ /* 0x0007f0000800003f */
[----:B------:R-:W-:Y:S05]  /*a5a0*/  @!P1 BRA `(.L_x_787) ;  /* 0x0000000000049947 */ /* 0x000fea0003800000 */
[----:B------:R-:W-:Y:S01]  /*a5b0*/  BPT.TRAP 0x1 ;  /* 0x000000040000795c */ /* 0x000fe20000300000 */
.L_x_787:
        /* <DEDUP_REMOVED lines=29> */
.L_x_820:
        /* <DEDUP_REMOVED lines=9> */
.L_x_789:
        /* <DEDUP_REMOVED lines=31> */
.L_x_822:
[----:B------:R-:W-:Y:S05]  /*aa10*/  @P0 BRA `(.L_x_791) ;  /* 0x0000000000140947 */ /* 0x000fea0003800000 */
[----:B------:R-:W-:Y:S01]  /*aa20*/  ISETP.NE.AND P1, PT, R20, RZ, PT ;  /* 0x000000ff1400720c */ /* 0x000fe20003f25270 */
[----:B-1----:R-:W-:-:S04]  /*aa30*/  IMAD.MOV.U32 R5, RZ, RZ, 0x4100 ;  /* 0x00004100ff057424 */ /* 0x002fc800078e00ff */
[----:B------:R2:W-:Y:S08]  /*aa40*/  SYNCS.ARRIVE.TRANS64 RZ, [R12+URZ+0x30810], R5 ;  /* 0x030810050cff79a7 */ /* 0x0005f0000800003f */
[----:B------:R-:W-:Y:S05]  /*aa50*/  @!P1 BRA `(.L_x_791) ;  /* 0x0000000000049947 */ /* 0x000fea0003800000 */
[----:B------:R-:W-:Y:S01]  /*aa60*/  BPT.TRAP 0x1 ;  /* 0x000000040000795c */ /* 0x000fe20000300000 */
.L_x_791:
        /* <DEDUP_REMOVED lines=30> */
.L_x_783:
[----:B------:R-:W-:-:S13]  /*ac50*/  ISETP.NE.AND P1, PT, R18, RZ, PT ;  /* 0x000000ff1200720c */ /* 0x000fda0003f25270 */
[----:B------:R-:W-:Y:S05]  /*ac60*/  @!P1 BRA `(.L_x_782) ;  /* 0x0000000400309947 */ /* 0x000fea0003800000 */
[----:B------:R-:W-:-:S04]  /*ac70*/  SHF.L.U32 R13, R10, 0x1f, RZ ;  /* 0x0000001f0a0d7819 */ /* 0x000fc800000006ff */
[----:B------:R-:W1:Y:S02]  /*ac80*/  SYNCS.PHASECHK.TRANS64.TRYWAIT P1, [R12+URZ+0x30840], R13 ;  /* 0x0308400d0c0075a7 */ /* 0x000e64000802017f */
[----:B-1----:R-:W-:Y:S05]  /*ac90*/  @!P1 BRA `(.L_x_793) ;  /* 0x0000000c00b49947 */ /* 0x002fea0003800000 */
.L_x_823:
[----:B------:R-:W-:Y:S05]  /*aca0*/  @P0 BRA `(.L_x_794) ;  /* 0x0000000000140947 */ /* 0x000fea0003800000 */
[----:B------:R-:W-:Y:S01]  /*acb0*/  ISETP.NE.AND P1, PT, R20, RZ, PT ;  /* 0x000000ff1400720c */ /* 0x000fe20003f25270 */
[----:B------:R-:W-:-:S04]  /*acc0*/  IMAD.MOV.U32 R5, RZ, RZ, 0x4100 ;  /* 0x00004100ff057424 */ /* 0x000fc800078e00ff */
[----:B------:R2:W-:Y:S08]  /*acd0*/  SYNCS.ARRIVE.TRANS64 RZ, [R12+URZ+0x30830], R5 ;  /* 0x030830050cff79a7 */ /* 0x0005f0000800003f */
[----:B------:R-:W-:Y:S05]  /*ace0*/  @!P1 BRA `(.L_x_794) ;  /* 0x0000000000049947 */ /* 0x000fea0003800000 */
[----:B------:R-:W-:Y:S01]  /*acf0*/  BPT.TRAP 0x1 ;  /* 0x000000040000795c */ /* 0x000fe20000300000 */
.L_x_794:
        /* <DEDUP_REMOVED lines=34> */
.L_x_824:
[----:B------:R-:W-:Y:S05]  /*af20*/  @P0 BRA `(.L_x_796) ;  /* 0x0000000000140947 */ /* 0x000fea0003800000 */
[----:B------:R-:W-:Y:S01]  /*af30*/  ISETP.NE.AND P0, PT, R20, RZ, PT ;  /* 0x000000ff1400720c */ /* 0x000fe20003f05270 */
[----:B------:R-:W-:-:S04]  /*af40*/  IMAD.MOV.U32 R5, RZ, RZ, 0x4100 ;  /* 0x00004100ff057424 */ /* 0x000fc800078e00ff */
[----:B------:R3:W-:Y:S08]  /*af50*/  SYNCS.ARRIVE.TRANS64 RZ, [R12+URZ+0x30818], R5 ;  /* 0x030818050cff79a7 */ /* 0x0007f0000800003f */
[----:B------:R-:W-:Y:S05]  /*af60*/  @!P0 BRA `(.L_x_796) ;  /* 0x0000000000048947 */ /* 0x000fea0003800000 */
[----:B------:R-:W-:Y:S01]  /*af70*/  BPT.TRAP 0x1 ;  /* 0x000000040000795c */ /* 0x000fe20000300000 */
.L_x_796:
        /* <DEDUP_REMOVED lines=27> */
.L_x_782:
[----:B-----5:R-:W-:Y:S01]  /*b130*/  IMAD R4, R0, 0x8, R12 ;  /* 0x0000000800047824 */ /* 0x020fe200078e020c */
[----:B------:R-:W-:Y:S01]  /*b140*/  SHF.L.U32 R3, R10, 0x1f, RZ ;  /* 0x0000001f0a037819 */ /* 0x000fe200000006ff */
[----:B------:R-:W3:Y:S03]  /*b150*/  S2R R2, SR_TID.X ;  /* 0x0000000000027919 */ /* 0x000ee60000002100 */
[----:B------:R-:W4:Y:S01]  /*b160*/  SYNCS.PHASECHK.TRANS64.TRYWAIT P0, [R4+URZ+0x30840], R3 ;  /* 0x03084003040075a7 */ /* 0x000f22000800017f */
[----:B---3--:R-:W-:-:S04]  /*b170*/  LOP3.LUT R2, R2, 0x7f, RZ, 0xc0, !PT ;  /* 0x0000007f02027812 */ /* 0x008fc800078ec0ff */
[----:B------:R-:W-:Y:S01]  /*b180*/  ISETP.NE.AND P1, PT, R2, RZ, PT ;  /* 0x000000ff0200720c */ /* 0x000fe20003f25270 */
[----:B----4-:R-:W-:-:S12]  /*b190*/  @!P0 BRA `(.L_x_797) ;  /* 0x00000008009c8947 */ /* 0x010fd80003800000 */
.L_x_825:
[----:B------:R-:W-:Y:S05]  /*b1a0*/  @P1 BRA `(.L_x_798) ;  /* 0x0000000000181947 */ /* 0x000fea0003800000 */
[----:B------:R-:W4:Y:S01]  /*b1b0*/  S2R R2, SR_TID.X ;  /* 0x0000000000027919 */ /* 0x000f220000002100 */
[----:B---3--:R-:W-:-:S04]  /*b1c0*/  IMAD.MOV.U32 R3, RZ, RZ, 0x4100 ;  /* 0x00004100ff037424 */ /* 0x008fc800078e00ff */
[----:B------:R3:W-:Y:S01]  /*b1d0*/  SYNCS.ARRIVE.TRANS64 RZ, [R4+URZ+0x30830], R3 ;  /* 0x0308300304ff79a7 */ /* 0x0007e2000800003f */
[----:B----4-:R-:W-:-:S13]  /*b1e0*/  LOP3.LUT P0, RZ, R2, 0x1f, RZ, 0xc0, !PT ;  /* 0x0000001f02ff7812 */ /* 0x010fda000780c0ff */
[----:B---3--:R-:W-:Y:S05]  /*b1f0*/  @!P0 BRA `(.L_x_798) ;  /* 0x0000000000048947 */ /* 0x008fea0003800000 */
[----:B------:R-:W-:Y:S01]  /*b200*/  BPT.TRAP 0x1 ;  /* 0x000000040000795c */ /* 0x000fe20000300000 */
.L_x_798:
        /* <DEDUP_REMOVED lines=41> */
.L_x_779:
[----:B------:R-:W-:Y:S05]  /*b4a0*/  BSYNC B0 ;  /* 0x0000000000007941 */ /* 0x000fea0003800000 */
.L_x_777:
[----:B------:R-:W-:-:S03]  /*b4b0*/  UMOV UR6, 0xffffffff ;  /* 0xffffffff00067882 */ /* 0x000fc60000000000 */
[----:B------:R-:W-:Y:S05]  /*b4c0*/  BRA.DIV UR6, `(.L_x_799) ;  /* 0x0000000606e47947 */ /* 0x000fea000b800000 */
[----:B------:R-:W-:-:S13]  /*b4d0*/  ELECT P6, URZ, PT ;  /* 0x00000000003f782f */ /* 0x000fda00038c0000 */
.L_x_828:
[----:B------:R-:W-:Y:S05]  /*b4e0*/  @!P6 BRA `(.L_x_646) ;  /* 0x000000000084e947 */ /* 0x000fea0003800000 */
[----:B----4-:R-:W3:Y:S02]  /*b4f0*/  LDL.LU R2, [R1] ;  /* 0x0000000001027983 */ /* 0x010ee40000300800 */
[----:B---3--:R-:W-:-:S04]  /*b500*/  LOP3.LUT R2, R2, 0x2, RZ, 0xfc, !PT ;  /* 0x0000000202027812 */ /* 0x008fc800078efcff */
[----:B------:R-:W-:-:S13]  /*b510*/  ISETP.NE.AND P2, PT, R2, 0x3, PT ;  /* 0x000000030200780c */ /* 0x000fda0003f45270 */
[----:B------:R-:W-:Y:S05]  /*b520*/  @!P2 BRA `(.L_x_800) ;  /* 0x000000000004a947 */ /* 0x000fea0003800000 */
[----:B--2---:R-:W-:Y:S01]  /*b530*/  BPT.TRAP 0x1 ;  /* 0x000000040000795c */ /* 0x004fe20000300000 */
.L_x_800:
        /* <DEDUP_REMOVED lines=15> */
.L_x_829:
[----:B------:R-:W3:Y:S02]  /*b630*/  SYNCS.PHASECHK.TRANS64.TRYWAIT P0, [R11+URZ], R2 ;  /* 0x000000020b0075a7 */ /* 0x000ee4000800017f */
[----:B---3--:R-:W-:Y:S05]  /*b640*/  @!P0 BRA `(.L_x_802) ;  /* 0x0000000400b88947 */ /* 0x008fea0003800000 */
.L_x_830:
[----:B------:R-:W-:Y:S05]  /*b650*/  @!P2 BRA `(.L_x_803) ;  /* 0x000000000004a947 */ /* 0x000fea0003800000 */
[----:B--2---:R-:W-:Y:S01]  /*b660*/  BPT.TRAP 0x1 ;  /* 0x000000040000795c */ /* 0x004fe20000300000 */
.L_x_803:
[----:B------:R-:W-:-:S04]  /*b670*/  VIADD R0, R6, 0x30840 ;  /* 0x0003084006007836 */ /* 0x000fc80000000000 */
[----:B------:R-:W-:-:S04]  /*b680*/  IMAD R9, R9, 0x8, R0 ;  /* 0x0000000809097824 */ /* 0x000fc800078e0200 */
[----:B------:R-:W4:Y:S02]  /*b690*/  SYNCS.PHASECHK.TRANS64.TRYWAIT P0, [R9+URZ], R4 ;  /* 0x00000004090075a7 */ /* 0x000f24000800017f */
[----:B----4-:R-:W-:Y:S05]  /*b6a0*/  @!P0 BRA `(.L_x_804) ;  /* 0x0000000400b48947 */ /* 0x010fea0003800000 */
.L_x_831:
[----:B------:R-:W-:-:S07]  /*b6b0*/  IMAD R3, R3, 0x8, R0 ;  /* 0x0000000803037824 */ /* 0x000fce00078e0200 */
.L_x_805:
[----:B------:R1:W1:Y:S02]  /*b6c0*/  SYNCS.PHASECHK.TRANS64.TRYWAIT P0, [R3+URZ], R2 ;  /* 0x00000002030075a7 */ /* 0x000264000800017f */
[----:B-1----:R-:W-:Y:S05]  /*b6d0*/  @!P0 NANOSLEEP.SYNCS 0x989680 ;  /* 0x009896800000895d */ /* 0x002fea0003900000 */
[----:B------:R-:W1:Y:S02]  /*b6e0*/  @!P0 SYNCS.PHASECHK.TRANS64 P0, [R3+URZ], R2 ;  /* 0x00000002030085a7 */ /* 0x000e64000800007f */
[----:B-1----:R-:W-:Y:S05]  /*b6f0*/  @!P0 BRA `(.L_x_805) ;  /* 0xfffffffc00f08947 */ /* 0x002fea000383ffff */
.L_x_646:
[----:B--2---:R-:W-:Y:S05]  /*b700*/  BSYNC B6 ;  /* 0x0000000000067941 */ /* 0x004fea0003800000 */
.L_x_640:
[----:B------:R-:W-:Y:S05]  /*b710*/  EXIT ;  /* 0x000000000000794d */ /* 0x000fea0003800000 */
.L_x_656:
[----:B------:R-:W-:Y:S02]  /*b720*/  IMAD.MOV.U32 R12, RZ, RZ, RZ ;  /* 0x000000ffff0c7224 */ /* 0x000fe400078e00ff */
[----:B------:R-:W-:Y:S02]  /*b730*/  IMAD.MOV.U32 R11, RZ, RZ, 0x1f ;  /* 0x0000001fff0b7424 */ /* 0x000fe400078e00ff */
[----:B------:R-:W-:-:S07]  /*b740*/  IMAD.MOV.U32 R15, RZ, RZ, -0x1 ;  /* 0xffffffffff0f7424 */ /* 0x000fce00078e00ff */
[----:B------:R-:W-:Y:S05]  /*b750*/  WARPSYNC.COLLECTIVE R15, `(.L_x_806) ;  /* 0x000000000f087348 */ /* 0x000fea0003c00000 */
[----:B------:R1:W2:Y:S02]  /*b760*/  SHFL.IDX P6, R14, R13, R12, R11 ;  /* 0x0000000c0d0e7389 */ /* 0x0002a400000c000b */
[----:B-12---:R-:W-:Y:S01]  /*b770*/  ENDCOLLECTIVE ;  /* 0x000000000000791b */ /* 0x006fe20003800000 */
.L_x_806:
[----:B------:R-:W-:Y:S05]  /*b780*/  BRA `(.L_x_807) ;  /* 0xffffff5c00007947 */ /* 0x000fea000383ffff */
.L_x_658:
[----:B--2---:R2:W3:Y:S02]  /*b790*/  SYNCS.PHASECHK.TRANS64.TRYWAIT P0, [R16+URZ+0x30800], R21 ;  /* 0x03080015100075a7 */ /* 0x0044e4000800017f */
[----:B---3--:R-:W-:Y:S05]  /*b7a0*/  @!P0 NANOSLEEP.SYNCS 0x989680 ;  /* 0x009896800000895d */ /* 0x008fea0003900000 */
[----:B------:R-:W3:Y:S02]  /*b7b0*/  @!P0 SYNCS.PHASECHK.TRANS64 P0, [R16+URZ+0x30800], R21 ;  /* 0x03080015100085a7 */ /* 0x000ee4000800007f */
[----:B---3--:R-:W-:Y:S05]  /*b7c0*/  @!P0 BRA `(.L_x_658) ;  /* 0xfffffffc00f08947 */ /* 0x008fea000383ffff */
[----:B------:R-:W-:Y:S05]  /*b7d0*/  BRA `(.L_x_657) ;  /* 0xffffff5c00a07947 */ /* 0x000fea000383ffff */
.L_x_662:
[----:B----4-:R4:W1:Y:S02]  /*b7e0*/  SYNCS.PHASECHK.TRANS64.TRYWAIT P1, [R2+URZ+0x30810], R153 ;  /* 0x03081099020075a7 */ /* 0x010864000802017f */
[----:B-1----:R-:W-:Y:S05]  /*b7f0*/  @!P1 NANOSLEEP.SYNCS 0x989680 ;  /* 0x009896800000995d */ /* 0x002fea0003900000 */
[----:B------:R-:W1:Y:S02]  /*b800*/  @!P1 SYNCS.PHASECHK.TRANS64 P1, [R2+URZ+0x30810], R153 ;  /* 0x03081099020095a7 */ /* 0x000e64000802007f */
[----:B-1----:R-:W-:Y:S05]  /*b810*/  @!P1 BRA `(.L_x_662) ;  /* 0xfffffffc00f09947 */ /* 0x002fea000383ffff */
[----:B------:R-:W-:Y:S05]  /*b820*/  BRA `(.L_x_661) ;  /* 0xffffff6000e07947 */ /* 0x000fea000383ffff */
.L_x_666:
[----:B------:R1:W1:Y:S02]  /*b830*/  SYNCS.PHASECHK.TRANS64.TRYWAIT P1, [R2+URZ+0x30830], R153 ;  /* 0x03083099020075a7 */ /* 0x000264000802017f */
[----:B-1----:R-:W-:Y:S05]  /*b840*/  @!P1 NANOSLEEP.SYNCS 0x989680 ;  /* 0x009896800000995d */ /* 0x002fea0003900000 */
[----:B------:R-:W1:Y:S02]  /*b850*/  @!P1 SYNCS.PHASECHK.TRANS64 P1, [R2+URZ+0x30830], R153 ;  /* 0x03083099020095a7 */ /* 0x000e64000802007f */
[----:B-1----:R-:W-:Y:S05]  /*b860*/  @!P1 BRA `(.L_x_666) ;  /* 0xfffffffc00f09947 */ /* 0x002fea000383ffff */
[----:B------:R-:W-:Y:S05]  /*b870*/  BRA `(.L_x_665) ;  /* 0xffffff6800387947 */ /* 0x000fea000383ffff */
.L_x_742:
[----:B------:R-:W-:Y:S01]  /*b880*/  BSSY B0, `(.L_x_808) ;  /* 0x0000005000007945 */ /* 0x000fe20003800000 */
[----:B------:R-:W-:-:S07]  /*b890*/  IMAD.MOV.U32 R15, RZ, RZ, -0x1 ;  /* 0xffffffffff0f7424 */ /* 0x000fce00078e00ff */
[----:B------:R-:W-:Y:S05]  /*b8a0*/  WARPSYNC.COLLECTIVE R15, `(.L_x_809) ;  /* 0x000000000f087348 */ /* 0x000fea0003c00000 */
[----:B------:R-:W-:Y:S01]  /*b8b0*/  NOP ;  /* 0x0000000000007918 */ /* 0x000fe20000000000 */
[----:B------:R-:W-:Y:S01]  /*b8c0*/  ENDCOLLECTIVE ;  /* 0x000000000000791b */ /* 0x000fe20003800000 */
.L_x_809:
[----:B------:R-:W-:Y:S05]  /*b8d0*/  BSYNC B0 ;  /* 0x0000000000007941 */ /* 0x000fea0003800000 */
.L_x_808:
[----:B------:R-:W-:Y:S05]  /*b8e0*/  BRA `(.L_x_810) ;  /* 0xffffffcc006c7947 */ /* 0x000fea000383ffff */
.L_x_754:
[----:B------:R-:W-:Y:S01]  /*b8f0*/  BSSY B0, `(.L_x_811) ;  /* 0x0000005000007945 */ /* 0x000fe20003800000 */
[----:B------:R-:W-:-:S07]  /*b900*/  IMAD.MOV.U32 R15, RZ, RZ, -0x1 ;  /* 0xffffffffff0f7424 */ /* 0x000fce00078e00ff */
[----:B------:R-:W-:Y:S05]  /*b910*/  WARPSYNC.COLLECTIVE R15, `(.L_x_812) ;  /* 0x000000000f087348 */ /* 0x000fea0003c00000 */
[----:B------:R-:W-:Y:S01]  /*b920*/  NOP ;  /* 0x0000000000007918 */ /* 0x000fe20000000000 */
[----:B------:R-:W-:Y:S01]  /*b930*/  ENDCOLLECTIVE ;  /* 0x000000000000791b */ /* 0x000fe20003800000 */
.L_x_812:
[----:B------:R-:W-:Y:S05]  /*b940*/  BSYNC B0 ;  /* 0x0000000000007941 */ /* 0x000fea0003800000 */
.L_x_811:
[----:B------:R-:W-:Y:S05]  /*b950*/  BRA `(.L_x_813) ;  /* 0xffffffd000847947 */ /* 0x000fea000383ffff */
.L_x_767:
[----:B------:R-:W-:Y:S01]  /*b960*/  BSSY B0, `(.L_x_814) ;  /* 0x0000005000007945 */ /* 0x000fe20003800000 */
[----:B------:R-:W-:-:S07]  /*b970*/  IMAD.MOV.U32 R15, RZ, RZ, -0x1 ;  /* 0xffffffffff0f7424 */ /* 0x000fce00078e00ff */
[----:B------:R-:W-:Y:S05]  /*b980*/  WARPSYNC.COLLECTIVE R15, `(.L_x_815) ;  /* 0x000000000f087348 */ /* 0x000fea0003c00000 */
[----:B------:R-:W-:Y:S01]  /*b990*/  NOP ;  /* 0x0000000000007918 */ /* 0x000fe20000000000 */
[----:B------:R-:W-:Y:S01]  /*b9a0*/  ENDCOLLECTIVE ;  /* 0x000000000000791b */ /* 0x000fe20003800000 */
.L_x_815:
[----:B------:R-:W-:Y:S05]  /*b9b0*/  BSYNC B0 ;  /* 0x0000000000007941 */ /* 0x000fea0003800000 */
.L_x_814:
[----:B------:R-:W-:Y:S05]  /*b9c0*/  BRA `(.L_x_816) ;  /* 0xffffffd400a07947 */ /* 0x000fea000383ffff */
.L_x_780:
[----:B-1----:R1:W2:Y:S02]  /*b9d0*/  SYNCS.PHASECHK.TRANS64.TRYWAIT P1, [R12+URZ+0x30820], R3 ;  /* 0x030820030c0075a7 */ /* 0x0022a4000802017f */
[----:B--2---:R-:W-:Y:S05]  /*b9e0*/  @!P1 NANOSLEEP.SYNCS 0x989680 ;  /* 0x009896800000995d */ /* 0x004fea0003900000 */
[----:B------:R-:W2:Y:S02]  /*b9f0*/  @!P1 SYNCS.PHASECHK.TRANS64 P1, [R12+URZ+0x30820], R3 ;  /* 0x030820030c0095a7 */ /* 0x000ea4000802007f */
[----:B--2---:R-:W-:Y:S05]  /*ba00*/  @!P1 BRA `(.L_x_780) ;  /* 0xfffffffc00f09947 */ /* 0x004fea000383ffff */
[----:B------:R-:W-:Y:S05]  /*ba10*/  BRA `(.L_x_817) ;  /* 0xffffffe000ac7947 */ /* 0x000fea000383ffff */
.L_x_784:
[----:B-1----:R1:W2:Y:S02]  /*ba20*/  SYNCS.PHASECHK.TRANS64.TRYWAIT P1, [R12+URZ+0x30840], R21 ;  /* 0x030840150c0075a7 */ /* 0x0022a4000802017f */
[----:B--2---:R-:W-:Y:S05]  /*ba30*/  @!P1 NANOSLEEP.SYNCS 0x989680 ;  /* 0x009896800000995d */ /* 0x004fea0003900000 */
[----:B------:R-:W2:Y:S02]  /*ba40*/  @!P1 SYNCS.PHASECHK.TRANS64 P1, [R12+URZ+0x30840], R21 ;  /* 0x030840150c0095a7 */ /* 0x000ea4000802007f */
[----:B--2---:R-:W-:Y:S05]  /*ba50*/  @!P1 BRA `(.L_x_784) ;  /* 0xfffffffc00f09947 */ /* 0x004fea000383ffff */
[----:B------:R-:W-:Y:S05]  /*ba60*/  BRA `(.L_x_818) ;  /* 0xffffffe800107947 */ /* 0x000fea000383ffff */
.L_x_786:
[----:B--2---:R2:W3:Y:S02]  /*ba70*/  SYNCS.PHASECHK.TRANS64.TRYWAIT P1, [R12+URZ+0x30828], R21 ;  /* 0x030828150c0075a7 */ /* 0x0044e4000802017f */
[----:B---3--:R-:W-:Y:S05]  /*ba80*/  @!P1 NANOSLEEP.SYNCS 0x989680 ;  /* 0x009896800000995d */ /* 0x008fea0003900000 */
[----:B------:R-:W3:Y:S02]  /*ba90*/  @!P1 SYNCS.PHASECHK.TRANS64 P1, [R12+URZ+0x30828], R21 ;  /* 0x030828150c0095a7 */ /* 0x000ee4000802007f */
[----:B---3--:R-:W-:Y:S05]  /*baa0*/  @!P1 BRA `(.L_x_786) ;  /* 0xfffffffc00f09947 */ /* 0x008fea000383ffff */
[----:B------:R-:W-:Y:S05]  /*bab0*/  BRA `(.L_x_819) ;  /* 0xffffffe800a87947 */ /* 0x000fea000383ffff */
.L_x_788:
[----:B---3--:R3:W4:Y:S02]  /*bac0*/  SYNCS.PHASECHK.TRANS64.TRYWAIT P1, [R12+URZ+0x30848], R21 ;  /* 0x030848150c0075a7 */ /* 0x008724000802017f */
[----:B----4-:R-:W-:Y:S05]  /*bad0*/  @!P1 NANOSLEEP.SYNCS 0x989680 ;  /* 0x009896800000995d */ /* 0x010fea0003900000 */
[----:B------:R-:W4:Y:S02]  /*bae0*/  @!P1 SYNCS.PHASECHK.TRANS64 P1, [R12+URZ+0x30848], R21 ;  /* 0x030848150c0095a7 */ /* 0x000f24000802007f */
[----:B----4-:R-:W-:Y:S05]  /*baf0*/  @!P1 BRA `(.L_x_788) ;  /* 0xfffffffc00f09947 */ /* 0x010fea000383ffff */
[----:B------:R-:W-:Y:S05]  /*bb00*/  BRA `(.L_x_820) ;  /* 0xffffffec00207947 */ /* 0x000fea000383ffff */
.L_x_790:
[----:B------:R-:W-:-:S07]  /*bb10*/  SHF.L.U32 R5, R10, 0x1f, RZ ;  /* 0x0000001f0a057819 */ /* 0x000fce00000006ff */
.L_x_821:
[----:B-1----:R1:W2:Y:S02]  /*bb20*/  SYNCS.PHASECHK.TRANS64.TRYWAIT P1, [R12+URZ+0x30820], R5 ;  /* 0x030820050c0075a7 */ /* 0x0022a4000802017f */
[----:B--2---:R-:W-:Y:S05]  /*bb30*/  @!P1 NANOSLEEP.SYNCS 0x989680 ;  /* 0x009896800000995d */ /* 0x004fea0003900000 */
[----:B------:R-:W2:Y:S02]  /*bb40*/  @!P1 SYNCS.PHASECHK.TRANS64 P1, [R12+URZ+0x30820], R5 ;  /* 0x030820050c0095a7 */ /* 0x000ea4000802007f */
[----:B--2---:R-:W-:Y:S05]  /*bb50*/  @!P1 BRA `(.L_x_821) ;  /* 0xfffffffc00f09947 */ /* 0x004fea000383ffff */
[----:B------:R-:W-:Y:S05]  /*bb60*/  BRA `(.L_x_822) ;  /* 0xffffffec00a87947 */ /* 0x000fea000383ffff */
.L_x_793:
[----:B-1----:R1:W2:Y:S02]  /*bb70*/  SYNCS.PHASECHK.TRANS64.TRYWAIT P1, [R12+URZ+0x30840], R13 ;  /* 0x0308400d0c0075a7 */ /* 0x0022a4000802017f */
[----:B--2---:R-:W-:Y:S05]  /*bb80*/  @!P1 NANOSLEEP.SYNCS 0x989680 ;  /* 0x009896800000995d */ /* 0x004fea0003900000 */
[----:B------:R-:W2:Y:S02]  /*bb90*/  @!P1 SYNCS.PHASECHK.TRANS64 P1, [R12+URZ+0x30840], R13 ;  /* 0x0308400d0c0095a7 */ /* 0x000ea4000802007f */
[----:B--2---:R-:W-:Y:S05]  /*bba0*/  @!P1 BRA `(.L_x_793) ;  /* 0xfffffffc00f09947 */ /* 0x004fea000383ffff */
[----:B------:R-:W-:Y:S05]  /*bbb0*/  BRA `(.L_x_823) ;  /* 0xfffffff000387947 */ /* 0x000fea000383ffff */
.L_x_795:
[----:B--2---:R2:W3:Y:S02]  /*bbc0*/  SYNCS.PHASECHK.TRANS64.TRYWAIT P1, [R12+URZ+0x30828], R13 ;  /* 0x0308280d0c0075a7 */ /* 0x0044e4000802017f */
[----:B---3--:R-:W-:Y:S05]  /*bbd0*/  @!P1 NANOSLEEP.SYNCS 0x989680 ;  /* 0x009896800000995d */ /* 0x008fea0003900000 */
[----:B------:R-:W3:Y:S02]  /*bbe0*/  @!P1 SYNCS.PHASECHK.TRANS64 P1, [R12+URZ+0x30828], R13 ;  /* 0x0308280d0c0095a7 */ /* 0x000ee4000802007f */
[----:B---3--:R-:W-:Y:S05]  /*bbf0*/  @!P1 BRA `(.L_x_795) ;  /* 0xfffffffc00f09947 */ /* 0x008fea000383ffff */
[----:B------:R-:W-:Y:S05]  /*bc00*/  BRA `(.L_x_824) ;  /* 0xfffffff000c47947 */ /* 0x000fea000383ffff */
.L_x_797:
[----:B---3--:R3:W4:Y:S02]  /*bc10*/  SYNCS.PHASECHK.TRANS64.TRYWAIT P0, [R4+URZ+0x30840], R3 ;  /* 0x03084003040075a7 */ /* 0x008724000800017f */
[----:B----4-:R-:W-:Y:S05]  /*bc20*/  @!P0 NANOSLEEP.SYNCS 0x989680 ;  /* 0x009896800000895d */ /* 0x010fea0003900000 */
[----:B------:R-:W4:Y:S02]  /*bc30*/  @!P0 SYNCS.PHASECHK.TRANS64 P0, [R4+URZ+0x30840], R3 ;  /* 0x03084003040085a7 */ /* 0x000f24000800007f */
[----:B----4-:R-:W-:Y:S05]  /*bc40*/  @!P0 BRA `(.L_x_797) ;  /* 0xfffffffc00f08947 */ /* 0x010fea000383ffff */
[----:B------:R-:W-:Y:S05]  /*bc50*/  BRA `(.L_x_825) ;  /* 0xfffffff400507947 */ /* 0x000fea000383ffff */
.L_x_799:
[----:B------:R-:W-:Y:S01]  /*bc60*/  BSSY B0, `(.L_x_826) ;  /* 0x0000006000007945 */ /* 0x000fe20003800000 */
[----:B------:R-:W-:-:S07]  /*bc70*/  IMAD.MOV.U32 R15, RZ, RZ, -0x1 ;  /* 0xffffffffff0f7424 */ /* 0x000fce00078e00ff */
[----:B--2-4-:R-:W-:Y:S05]  /*bc80*/  WARPSYNC.COLLECTIVE R15, `(.L_x_827) ;  /* 0x000000000f0c7348 */ /* 0x014fea0003c00000 */
[----:B------:R-:W-:Y:S02]  /*bc90*/  ELECT P6, UR62, PT ;  /* 0x00000000003e782f */ /* 0x000fe400038c0000 */
[----:B------:R-:W-:Y:S01]  /*bca0*/  MOV R14, UR62 ;  /* 0x0000003e000e7c02 */ /* 0x000fe20008000f00 */
[----:B--2-4-:R-:W-:Y:S10]  /*bcb0*/  ENDCOLLECTIVE ;  /* 0x000000000000791b */ /* 0x014ff40003800000 */
.L_x_827:
[----:B------:R-:W-:Y:S05]  /*bcc0*/  BSYNC B0 ;  /* 0x0000000000007941 */ /* 0x000fea0003800000 */
.L_x_826:
[----:B------:R-:W-:Y:S05]  /*bcd0*/  BRA `(.L_x_828) ;  /* 0xfffffff800007947 */ /* 0x000fea000383ffff */
.L_x_801:
[----:B-1----:R1:W3:Y:S02]  /*bce0*/  SYNCS.PHASECHK.TRANS64.TRYWAIT P0, [R7+URZ], R4 ;  /* 0x00000004070075a7 */ /* 0x0022e4000800017f */
[----:B---3--:R-:W-:Y:S05]  /*bcf0*/  @!P0 NANOSLEEP.SYNCS 0x989680 ;  /* 0x009896800000895d */ /* 0x008fea0003900000 */
[----:B------:R-:W3:Y:S02]  /*bd00*/  @!P0 SYNCS.PHASECHK.TRANS64 P0, [R7+URZ], R4 ;  /* 0x00000004070085a7 */ /* 0x000ee4000800007f */
[----:B---3--:R-:W-:Y:S05]  /*bd10*/  @!P0 BRA `(.L_x_801) ;  /* 0xfffffffc00f08947 */ /* 0x008fea000383ffff */
[----:B------:R-:W-:Y:S05]  /*bd20*/  BRA `(.L_x_829) ;  /* 0xfffffff800407947 */ /* 0x000fea000383ffff */
.L_x_802:
[----:B---3--:R3:W4:Y:S02]  /*bd30*/  SYNCS.PHASECHK.TRANS64.TRYWAIT P0, [R11+URZ], R2 ;  /* 0x000000020b0075a7 */ /* 0x008724000800017f */
[----:B----4-:R-:W-:Y:S05]  /*bd40*/  @!P0 NANOSLEEP.SYNCS 0x989680 ;  /* 0x009896800000895d */ /* 0x010fea0003900000 */
[----:B------:R-:W4:Y:S02]  /*bd50*/  @!P0 SYNCS.PHASECHK.TRANS64 P0, [R11+URZ], R2 ;  /* 0x000000020b0085a7 */ /* 0x000f24000800007f */
[----:B----4-:R-:W-:Y:S05]  /*bd60*/  @!P0 BRA `(.L_x_802) ;  /* 0xfffffffc00f08947 */ /* 0x010fea000383ffff */
[----:B------:R-:W-:Y:S05]  /*bd70*/  BRA `(.L_x_830) ;  /* 0xfffffff800347947 */ /* 0x000fea000383ffff */
.L_x_804:
[----:B----4-:R4:W1:Y:S02]  /*bd80*/  SYNCS.PHASECHK.TRANS64.TRYWAIT P0, [R9+URZ], R4 ;  /* 0x00000004090075a7 */ /* 0x010864000800017f */
[----:B-1----:R-:W-:Y:S05]  /*bd90*/  @!P0 NANOSLEEP.SYNCS 0x989680 ;  /* 0x009896800000895d */ /* 0x002fea0003900000 */
[----:B------:R-:W1:Y:S02]  /*bda0*/  @!P0 SYNCS.PHASECHK.TRANS64 P0, [R9+URZ], R4 ;  /* 0x00000004090085a7 */ /* 0x000e64000800007f */
[----:B-1----:R-:W-:Y:S05]  /*bdb0*/  @!P0 BRA `(.L_x_804) ;  /* 0xfffffffc00f08947 */ /* 0x002fea000383ffff */
[----:B------:R-:W-:Y:S05]  /*bdc0*/  BRA `(.L_x_831) ;  /* 0xfffffff800387947 */ /* 0x000fea000383ffff */
.L_x_832:
        /* <DEDUP_REMOVED lines=11> */
.L_x_3658:


//--------------------- .text._ZN7cutlass13device_kernelIN5flash11enable_sm90INS1_16FlashAttnBwdSm90INS1_25CollectiveMainloopBwdSm90ILi2ELi2ELi2EN4cute5tupleIJNS5_1CILi1EEES8_S8_EEENS6_IJNS7_ILi64EEENS7_ILi128EEESB_EEENS_6half_tEfNS_4arch4Sm90ELb0ELb0ELb1ELb1ELb0ELb1ELb0ELb0ELi2ELi1ELi2ELi1ELb0EEENS1_24CollectiveEpilogueBwdGQAISC_fSF_Li256ELb1ELb0EEENS1_19SingleTileSchedulerILb1ELb0ELb0ELi128EEEEEEEEEvNT_6ParamsE --------------------------
	.section	.text._ZN7cutlass13device_kernelIN5flash11enable_sm90INS1_16FlashAttnBwdSm90INS1_25CollectiveMainloopBwdSm90ILi2ELi2ELi2EN4cute5tupleIJNS5_1CILi1EEES8_S8_EEENS6_IJNS7_ILi64EEENS7_ILi128EEESB_EEENS_6half_tEfNS_4arch4Sm90ELb0ELb0ELb1ELb1ELb0ELb1ELb0ELb0ELi2ELi1ELi2ELi1ELb0EEENS1_24CollectiveEpilogueBwdGQAISC_fSF_Li256ELb1ELb0EEENS1_19SingleTileSchedulerILb1ELb0ELb0ELi128EEEEEEEEEvNT_6ParamsE,"ax",@progbits
	.align	128
.text._ZN7cutlass13device_kernelIN5flash11enable_sm90INS1_16FlashAttnBwdSm90INS1_25CollectiveMainloopBwdSm90ILi2ELi2ELi2EN4cute5tupleIJNS5_1CILi1EEES8_S8_EEENS6_IJNS7_ILi64EEENS7_ILi128EEESB_EEENS_6half_tEfNS_4arch4Sm90ELb0ELb0ELb1ELb1ELb0ELb1ELb0ELb0ELi2ELi1ELi2ELi1ELb0EEENS1_24CollectiveEpilogueBwdGQAISC_fSF_Li256ELb1ELb0EEENS1_19SingleTileSchedulerILb1ELb0ELb0ELi128EEEEEEEEEvNT_6ParamsE:
        .type           _ZN7cutlass13device_kernelIN5flash11enable_sm90INS1_16FlashAttnBwdSm90INS1_25CollectiveMainloopBwdSm90ILi2ELi2ELi2EN4cute5tupleIJNS5_1CILi1EEES8_S8_EEENS6_IJNS7_ILi64EEENS7_ILi128EEESB_EEENS_6half_tEfNS_4arch4Sm90ELb0ELb0ELb1ELb1ELb0ELb1ELb0ELb0ELi2ELi1ELi2ELi1ELb0EEENS1_24CollectiveEpilogueBwdGQAISC_fSF_Li256ELb1ELb0EEENS1_19SingleTileSchedulerILb1ELb0ELb0ELi128EEEEEEEEEvNT_6ParamsE,@function
        .size           _ZN7cutlass13device_kernelIN5flash11enable_sm90INS1_16FlashAttnBwdSm90INS1_25CollectiveMainloopBwdSm90ILi2ELi2ELi2EN4cute5tupleIJNS5_1CILi1EEES8_S8_EEENS6_IJNS7_ILi64EEENS7_ILi128EEESB_EEENS_6half_tEfNS_4arch4Sm90ELb0ELb0ELb1ELb1ELb0ELb1ELb0ELb0ELi2ELi1ELi2ELi1ELb0EEENS1_24CollectiveEpilogueBwdGQAISC_fSF_Li256ELb1ELb0EEENS1_19SingleTileSchedulerILb1ELb0ELb0ELi128EEEEEEEEEvNT_6ParamsE,(.L_x_3659 - _ZN7cutlass13device_kernelIN5flash11enable_sm90INS1_16FlashAttnBwdSm90INS1_25CollectiveMainloopBwdSm90ILi2ELi2ELi2EN4cute5tupleIJNS5_1CILi1EEES8_S8_EEENS6_IJNS7_ILi64EEENS7_ILi128EEESB_EEENS_6half_tEfNS_4arch4Sm90ELb0ELb0ELb1ELb1ELb0ELb1ELb0ELb0ELi2ELi1ELi2ELi1ELb0EEENS1_24CollectiveEpilogueBwdGQAISC_fSF_Li256ELb1ELb0EEENS1_19SingleTileSchedulerILb1ELb0ELb0ELi128EEEEEEEEEvNT_6ParamsE)
        .other          _ZN7cutlass13device_kernelIN5flash11enable_sm90INS1_16FlashAttnBwdSm90INS1_25CollectiveMainloopBwdSm90ILi2ELi2ELi2EN4cute5tupleIJNS5_1CILi1EEES8_S8_EEENS6_IJNS7_ILi64EEENS7_ILi128EEESB_EEENS_6half_tEfNS_4arch4Sm90ELb0ELb0ELb1ELb1ELb0ELb1ELb0ELb0ELi2ELi1ELi2ELi1ELb0EEENS1_24CollectiveEpilogueBwdGQAISC_fSF_Li256ELb1ELb0EEENS1_19SingleTileSchedulerILb1ELb0ELb0ELi128EEEEEEEEEvNT_6ParamsE,@"STO_CUDA_ENTRY STV_DEFAULT"
_ZN7cutlass13device_kernelIN5flash11enable_sm90INS1_16FlashAttnBwdSm90INS1_25CollectiveMainloopBwdSm90ILi2ELi2ELi2EN4cute5tupleIJNS5_1CILi1EEES8_S8_EEENS6_IJNS7_ILi64EEENS7_ILi128EEESB_EEENS_6half_tEfNS_4arch4Sm90ELb0ELb0ELb1ELb1ELb0ELb1ELb0ELb0ELi2ELi1ELi2ELi1ELb0EEENS1_24CollectiveEpilogueBwdGQAISC_fSF_Li256ELb1ELb0EEENS1_19SingleTileSchedulerILb1ELb0ELb0ELi128EEEEEEEEEvNT_6ParamsE:
        /* <DEDUP_REMOVED lines=23> */
.L_x_834:
[----:B------:R-:W-:Y:S05]  /*0170*/  BSYNC B0 ;  /* 0x0000000000007941 */ /* 0x000fea0003800000 */
.L_x_833:
        /* <DEDUP_REMOVED lines=34> */
.L_x_835:
        /* <DEDUP_REMOVED lines=22> */
.L_x_836:
        /* <DEDUP_REMOVED lines=9> */
.L_x_839:
        /* <DEDUP_REMOVED lines=20> */
.L_x_840:
        /* <DEDUP_REMOVED lines=10> */
.L_x_842:
[----:B------:R-:W2:Y:S02]  /*0770*/  LDC R0, c[0x0][0x8c4] ;  /* 0x00023100ff007b82 */ /* 0x000ea40000000800 */
.L_x_841:
        /* <DEDUP_REMOVED lines=16> */
.L_x_844:
        /* <DEDUP_REMOVED lines=10> */
.L_x_845:
        /* <DEDUP_REMOVED lines=8> */
.L_x_846:
        /* <DEDUP_REMOVED lines=9> */
.L_x_847:
        /* <DEDUP_REMOVED lines=88> */
.L_x_850:
        /* <DEDUP_REMOVED lines=15> */
.L_x_849:
        /* <DEDUP_REMOVED lines=22> */
.L_x_852:
        /* <DEDUP_REMOVED lines=15> */
.L_x_851:
        /* <DEDUP_REMOVED lines=8> */
.L_x_929:
        /* <DEDUP_REMOVED lines=45> */
.L_x_854:
        /* <DEDUP_REMOVED lines=74> */
.L_x_866:
[----:B------:R-:W-:-:S13]  /*1ae0*/  ISETP.NE.AND P0, PT, R7, 0x3, PT ;  /* 0x000000030700780c */ /* 0x000fda0003f05270 */
[----:B---3--:R-:W-:Y:S05]  /*1af0*/  @!P0 BRA `(.L_x_856) ;  /* 0x0000000000048947 */ /* 0x008fea0003800000 */
[----:B------:R-:W-:Y:S01]  /*1b00*/  BPT.TRAP 0x1 ;  /* 0x000000040000795c */ /* 0x000fe20000300000 */
.L_x_856:
[----:B------:R-:W-:Y:S01]  /*1b10*/  IMAD R2, R4, 0x8, R16 ;  /* 0x0000000804027824 */ /* 0x000fe200078e0210 */
[----:B------:R-:W-:-:S04]  /*1b20*/  SHF.L.U32 R153, R5, 0x1f, RZ ;  /* 0x0000001f05997819 */ /* 0x000fc800000006ff */
[----:B------:R3:W4:Y:S01]  /*1b30*/  SYNCS.PHASECHK.TRANS64.TRYWAIT P1, [R2+URZ+0x30810], R153 ;  /* 0x03081099020075a7 */ /* 0x000722000802017f */
[----:B------:R-:W-:Y:S05]  /*1b40*/  @!P0 BRA `(.L_x_857) ;  /* 0x0000000000048947 */ /* 0x000fea0003800000 */
[----:B------:R-:W-:Y:S01]  /*1b50*/  BPT.TRAP 0x1 ;  /* 0x000000040000795c */ /* 0x000fe20000300000 */
.L_x_857:
[----:B----4-:R-:W-:Y:S05]  /*1b60*/  @P1 BRA `(.L_x_858) ;  /* 0x0000000000081947 */ /* 0x010fea0003800000 */
[----:B------:R-:W4:Y:S02]  /*1b70*/  SYNCS.PHASECHK.TRANS64.TRYWAIT P1, [R2+URZ+0x30810], R153 ;  /* 0x03081099020075a7 */ /* 0x000f24000802017f */
[----:B----4-:R-:W-:Y:S05]  /*1b80*/  @!P1 BRA `(.L_x_859) ;  /* 0x0000006800349947 */ /* 0x010fea0003800000 */
.L_x_858:
        /* <DEDUP_REMOVED lines=81> */
.L_x_860:
[----:B------:R1:W1:Y:S01]  /*20a0*/  SYNCS.PHASECHK.TRANS64.TRYWAIT P1, [R2+URZ+0x30830], R153 ;  /* 0x03083099020075a7 */ /* 0x000262000802017f */
[----:B------:R-:W-:Y:S05]  /*20b0*/  @!P0 BRA `(.L_x_861) ;  /* 0x0000000000048947 */ /* 0x000fea0003800000 */
[----:B------:R-:W-:Y:S01]  /*20c0*/  BPT.TRAP 0x1 ;  /* 0x000000040000795c */ /* 0x000fe20000300000 */
.L_x_861:
[----:B------:R-:W-:-:S05]  /*20d0*/  VIADD R17, R16, 0x20000 ;  /* 0x0002000010117836 */ /* 0x000fca0000000000 */
[----:B------:R-:W-:-:S04]  /*20e0*/  SHF.R.U32.HI R17, RZ, 0x4, R17 ;  /* 0x00000004ff117819 */ /* 0x000fc80000011611 */
[----:B------:R-:W-:-:S04]  /*20f0*/  LOP3.LUT R17, R17, 0x3fff, RZ, 0xc0, !PT ;  /* 0x00003fff11117812 */ /* 0x000fc800078ec0ff */
[----:B------:R-:W-:Y:S01]  /*2100*/  LOP3.LUT R155, R17, 0x10000, RZ, 0xfc, !PT ;  /* 0x00010000119b7812 */ /* 0x000fe200078efcff */
[----:B-1----:R-:W-:Y:S06]  /*2110*/  @P1 BRA `(.L_x_862) ;  /* 0x0000000000081947 */ /* 0x002fec0003800000 */
[----:B------:R-:W1:Y:S02]  /*2120*/  SYNCS.PHASECHK.TRANS64.TRYWAIT P1, [R2+URZ+0x30830], R153 ;  /* 0x03083099020075a7 */ /* 0x000e64000802017f */
[----:B-1----:R-:W-:Y:S05]  /*2130*/  @!P1 BRA `(.L_x_863) ;  /* 0x0000006000dc9947 */ /* 0x002fea0003800000 */
.L_x_862:
        /* <DEDUP_REMOVED lines=495> */
.L_x_864:
        /* <DEDUP_REMOVED lines=49> */
.L_x_865:
        /* <DEDUP_REMOVED lines=77> */
.L_x_848:
[----:B------:R-:W-:Y:S05]  /*4810*/  @P0 BRA `(.L_x_843) ;  /* 0x0000003800d80947 */ /* 0x000fea0003800000 */
[----:B-1-3--:R-:W1:Y:S01]  /*4820*/  LDC.64 R2, c[0x0][0x878] ;  /* 0x00021e00ff027b82 */ /* 0x00ae620000000a00 */
[----:B------:R-:W2:Y:S07]  /*4830*/  S2R R22, SR_TID.X ;  /* 0x0000000000167919 */ /* 0x000eae0000002100 */
[----:B------:R-:W3:Y:S01]  /*4840*/  LDC R0, c[0x0][0x850] ;  /* 0x00021400ff007b82 */ /* 0x000ee20000000800 */
[----:B------:R-:W4:Y:S01]  /*4850*/  S2R R7, SR_CTAID.Y ;  /* 0x0000000000077919 */ /* 0x000f220000002600 */
[----:B------:R-:W5:Y:S06]  /*4860*/  S2R R8, SR_CTAID.X ;  /* 0x0000000000087919 */ /* 0x000f6c0000002500 */
[----:B------:R-:W2:Y:S01]  /*4870*/  S2UR UR5, SR_CgaCtaId ;  /* 0x00000000000579c3 */ /* 0x000ea20000008800 */
[----:B-1----:R-:W-:-:S07]  /*4880*/  ISETP.NE.U32.AND P0, PT, R2, RZ, PT ;  /* 0x000000ff0200720c */ /* 0x002fce0003f05070 */
[----:B------:R-:W1:Y:S01]  /*4890*/  LDC.64 R10, c[0x0][0x818] ;  /* 0x00020600ff0a7b82 */ /* 0x000e620000000a00 */
[----:B------:R-:W-:-:S07]  /*48a0*/  ISETP.NE.AND.EX P0, PT, R3, RZ, PT, P0 ;  /* 0x000000ff0300720c */ /* 0x000fce0003f05300 */
[----:B------:R-:W1:Y:S08]  /*48b0*/  LDC.64 R14, c[0x0][0x840] ;  /* 0x00021000ff0e7b82 */ /* 0x000e700000000a00 */
[----:B------:R-:W2:Y:S01]  /*48c0*/  @P0 LDC.64 R2, c[0x0][0x878] ;  /* 0x00021e00ff020b82 */ /* 0x000ea20000000a00 */
[----:B------:R-:W-:-:S07]  /*48d0*/  UMOV UR4, 0x400 ;  /* 0x0000040000047882 */ /* 0x000fce0000000000 */
[----:B------:R-:W1:Y:S08]  /*48e0*/  LDC.64 R12, c[0x0][0x820] ;  /* 0x00020800ff0c7b82 */ /* 0x000e700000000a00 */
[----:B------:R-:W1:Y:S01]  /*48f0*/  LDC.64 R16, c[0x0][0x848] ;  /* 0x00021200ff107b82 */ /* 0x000e620000000a00 */
[----:B--2---:R-:W-:-:S07]  /*4900*/  @P0 IMAD.WIDE R2, R228, 0x4, R2 ;  /* 0x00000004e4020825 */ /* 0x004fce00078e0202 */
[----:B------:R-:W2:Y:S01]  /*4910*/  LDC.64 R18, c[0x0][0x800] ;  /* 0x00020000ff127b82 */ /* 0x000ea20000000a00 */
[----:B------:R4:W2:Y:S07]  /*4920*/  @P0 LDG.E R3, desc[UR38][R2.64] ;  /* 0x0000002602030981 */ /* 0x0008ae000c1e1900 */
[----:B------:R-:W-:Y:S01]  /*4930*/  BAR.SYNC.DEFER_BLOCKING 0x1, 0x100 ;  /* 0x0044000000007b1d */ /* 0x000fe20000010000 */
[----:B---3--:R-:W-:Y:S01]  /*4940*/  ISETP.NE.AND P1, PT, R0, 0x1, PT ;  /* 0x000000010000780c */ /* 0x008fe20003f25270 */
[----:B------:R-:W-:Y:S01]  /*4950*/  VIADD R23, R22, 0xffffff80 ;  /* 0xffffff8016177836 */ /* 0x000fe20000000000 */
[----:B------:R-:W-:-:S05]  /*4960*/  ULEA UR4, UR5, UR4, 0x18 ;  /* 0x0000000405047291 */ /* 0x000fca000f8ec03f */
[----:B------:R-:W3:Y:S01]  /*4970*/  LDC.64 R20, c[0x0][0x828] ;  /* 0x00020a00ff147b82 */ /* 0x000ee20000000a00 */
[----:B------:R-:W-:Y:S01]  /*4980*/  SHF.R.S32.HI R0, RZ, 0x1f, R23 ;  /* 0x0000001fff007819 */ /* 0x000fe20000011417 */
[----:B------:R-:W-:Y:S03]  /*4990*/  BSSY B0, `(.L_x_867) ;  /* 0x0000054000007945 */ /* 0x000fe60003800000 */
[----:B------:R-:W-:-:S03]  /*49a0*/  LEA.HI R5, R0, R23, RZ, 0x7 ;  /* 0x0000001700057211 */ /* 0x000fc600078f38ff */
[----:B------:R-:W1:Y:S01]  /*49b0*/  @P1 LDC R4, c[0x0][0x854] ;  /* 0x00021500ff041b82 */ /* 0x000e620000000800 */
[C---:B------:R-:W-:Y:S01]  /*49c0*/  LOP3.LUT R0, R5.reuse, 0xfffff80, RZ, 0xc0, !PT ;  /* 0x0fffff8005007812 */ /* 0x040fe200078ec0ff */
[----:B----4-:R-:W-:-:S04]  /*49d0*/  IMAD.SHL.U32 R2, R5, 0x40, RZ ;  /* 0x0000004005027824 */ /* 0x010fc800078e00ff */
[----:B------:R-:W-:Y:S01]  /*49e0*/  IMAD.IADD R0, R23, 0x1, -R0 ;  /* 0x0000000117007824 */ /* 0x000fe200078e0a00 */
[----:B------:R-:W-:Y:S01]  /*49f0*/  LOP3.LUT R5, R2, 0x3fffe000, RZ, 0xc0, !PT ;  /* 0x3fffe00002057812 */ /* 0x000fe200078ec0ff */
[----:B------:R-:W4:Y:S04]  /*4a00*/  @P1 LDC R9, c[0x0][0x858] ;  /* 0x00021600ff091b82 */ /* 0x000f280000000800 */
[----:B------:R-:W-:-:S05]  /*4a10*/  IMAD R5, R0, 0x4, R5 ;  /* 0x0000000400057824 */ /* 0x000fca00078e0205 */
[----:B------:R-:W-:Y:S01]  /*4a20*/  LEA R6, R5, UR4, 0x2 ;  /* 0x0000000405067c11 */ /* 0x000fe2000f8e10ff */
[----:B-----5:R-:W-:-:S04]  /*4a30*/  IMAD.SHL.U32 R5, R8, 0x4000, RZ ;  /* 0x0000400008057824 */ /* 0x020fc800078e00ff */
[----:B------:R1:W-:Y:S02]  /*4a40*/  STS.128 [R6], R24 ;  /* 0x0000001806007388 */ /* 0x0003e40000000c00 */
[----:B-1----:R-:W-:Y:S02]  /*4a50*/  @P1 IMAD.HI.U32 R0, R7, R4, RZ ;  /* 0x0000000407001227 */ /* 0x002fe400078e00ff */
[----:B------:R1:W-:Y:S04]  /*4a60*/  STS.128 [R6+0x800], R28 ;  /* 0x0008001c06007388 */ /* 0x0003e80000000c00 */
[----:B------:R1:W-:Y:S01]  /*4a70*/  STS.128 [R6+0x1000], R32 ;  /* 0x0010002006007388 */ /* 0x0003e20000000c00 */
[----:B----4-:R-:W-:-:S03]  /*4a80*/  @P1 SHF.R.U32.HI R7, RZ, R9, R0 ;  /* 0x00000009ff071219 */ /* 0x010fc60000011600 */
[----:B------:R1:W-:Y:S01]  /*4a90*/  STS.128 [R6+0x1800], R36 ;  /* 0x0018002406007388 */ /* 0x0003e20000000c00 */
[----:B------:R-:W-:-:S03]  /*4aa0*/  SHF.R.S32.HI R9, RZ, 0x1f, R7 ;  /* 0x0000001fff097819 */ /* 0x000fc60000011407 */
        /* <DEDUP_REMOVED lines=17> */
[----:B----4-:R-:W4:Y:S01]  /*4bc0*/  FENCE.VIEW.ASYNC.S ;  /* 0x00000000000073c6 */ /* 0x010f220000000000 */
[----:B--2---:R-:W-:-:S05]  /*4bd0*/  @P0 IMAD R3, R228, 0x80, R3 ;  /* 0x00000080e4030824 */ /* 0x004fca00078e0203 */
[----:B------:R-:W-:-:S04]  /*4be0*/  @P0 SHF.R.S32.HI R0, RZ, 0x1f, R3 ;  /* 0x0000001fff000819 */ /* 0x000fc80000011403 */
[----:B------:R-:W-:-:S05]  /*4bf0*/  @P0 LEA.HI R0, R0, R3, RZ, 0x7 ;  /* 0x0000000300000211 */ /* 0x000fca00078f38ff */
[----:B------:R-:W-:-:S05]  /*4c00*/  @P0 IMAD.SHL.U32 R0, R0, 0x80, RZ ;  /* 0x0000008000000824 */ /* 0x000fca00078e00ff */
[----:B------:R-:W-:Y:S01]  /*4c10*/  @P0 LOP3.LUT R2, R0, 0xffffc000, RZ, 0xc0, !PT ;  /* 0xffffc00000020812 */ /* 0x000fe200078ec0ff */
[----:B------:R-:W-:-:S03]  /*4c20*/  IMAD R0, R9, R10, RZ ;  /* 0x0000000a09007224 */ /* 0x000fc600078e02ff */
[----:B------:R-:W-:Y:S02]  /*4c30*/  @P0 SHF.R.S32.HI R3, RZ, 0x1f, R2 ;  /* 0x0000001fff030819 */ /* 0x000fe40000011402 */
[----:B------:R-:W-:Y:S01]  /*4c40*/  @!P0 CS2R R2, SRZ ;  /* 0x0000000000028805 */ /* 0x000fe2000001ff00 */
[----:B----4-:R-:W-:Y:S05]  /*4c50*/  BAR.SYNC.DEFER_BLOCKING 0x1, 0x100 ;  /* 0x0044000000007b1d */ /* 0x010fea0000010000 */
[----:B------:R-:W-:Y:S01]  /*4c60*/  IADD3 R4, P1, R5, R2, RZ ;  /* 0x0000000205047210 */ /* 0x000fe20007f3e0ff */
[----:B------:R-:W-:Y:S02]  /*4c70*/  IMAD R2, R9, R14, RZ ;  /* 0x0000000e09027224 */ /* 0x000fe400078e02ff */
[----:B------:R-:W-:Y:S01]  /*4c80*/  IMAD R9, R7, R11, R0 ;  /* 0x0000000b07097224 */ /* 0x000fe200078e0200 */
[----:B------:R-:W-:Y:S01]  /*4c90*/  LEA.HI.X.SX32 R5, R5, R3, 0x1, P1 ;  /* 0x0000000305057211 */ /* 0x000fe200008f0eff */
[C---:B------:R-:W-:Y:S01]  /*4ca0*/  IMAD R11, R7.reuse, R15, R2 ;  /* 0x0000000f070b7224 */ /* 0x040fe200078e0202 */
[----:B------:R-:W-:Y:S01]  /*4cb0*/  SHF.R.S32.HI R0, RZ, 0x1f, R228 ;  /* 0x0000001fff007819 */ /* 0x000fe200000114e4 */
[----:B------:R-:W-:-:S04]  /*4cc0*/  IMAD.WIDE.U32 R2, R7, R10, R4 ;  /* 0x0000000a07027225 */ /* 0x000fc800078e0004 */
[----:B------:R-:W-:Y:S01]  /*4cd0*/  IMAD.IADD R3, R3, 0x1, R9 ;  /* 0x0000000103037824 */ /* 0x000fe200078e0209 */
[----:B------:R-:W-:Y:S01]  /*4ce0*/  SEL R9, R0, RZ, !P0 ;  /* 0x000000ff00097207 */ /* 0x000fe20004000000 */
[----:B------:R-:W-:Y:S01]  /*4cf0*/  IMAD.WIDE.U32 R4, R7, R14, R4 ;  /* 0x0000000e07047225 */ /* 0x000fe200078e0004 */
[----:B------:R-:W-:Y:S02]  /*4d00*/  SEL R7, R228, RZ, !P0 ;  /* 0x000000ffe4077207 */ /* 0x000fe40004000000 */
[----:B------:R-:W-:Y:S01]  /*4d10*/  ISETP.NE.AND P0, PT, R23, RZ, PT ;  /* 0x000000ff1700720c */ /* 0x000fe20003f05270 */
[----:B------:R-:W-:Y:S02]  /*4d20*/  IMAD.IADD R5, R5, 0x1, R11 ;  /* 0x0000000105057824 */ /* 0x000fe400078e020b */
[C---:B------:R-:W-:Y:S02]  /*4d30*/  IMAD R0, R9.reuse, R12, RZ ;  /* 0x0000000c09007224 */ /* 0x040fe400078e02ff */
[----:B------:R-:W-:-:S02]  /*4d40*/  IMAD R8, R9, R16, RZ ;  /* 0x0000001009087224 */ /* 0x000fc400078e02ff */
[----:B------:R-:W-:-:S04]  /*4d50*/  IMAD.WIDE.U32 R2, R7, R12, R2 ;  /* 0x0000000c07027225 */ /* 0x000fc800078e0002 */
[----:B------:R-:W-:Y:S01]  /*4d60*/  IMAD.WIDE.U32 R4, R7, R16, R4 ;  /* 0x0000001007047225 */ /* 0x000fe200078e0004 */
[----:B------:R-:W-:-:S03]  /*4d70*/  LEA R18, P1, R2, R18, 0x2 ;  /* 0x0000001202127211 */ /* 0x000fc600078210ff */
[C---:B------:R-:W-:Y:S01]  /*4d80*/  IMAD R9, R7.reuse, R13, R0 ;  /* 0x0000000d07097224 */ /* 0x040fe200078e0200 */
[----:B---3--:R-:W-:Y:S01]  /*4d90*/  LEA R20, P2, R4, R20, 0x2 ;  /* 0x0000001404147211 */ /* 0x008fe200078410ff */
[----:B------:R-:W-:Y:S02]  /*4da0*/  IMAD R7, R7, R17, R8 ;  /* 0x0000001107077224 */ /* 0x000fe400078e0208 */
[----:B------:R-:W-:Y:S02]  /*4db0*/  IMAD.IADD R3, R3, 0x1, R9 ;  /* 0x0000000103037824 */ /* 0x000fe400078e0209 */
[----:B------:R-:W-:-:S03]  /*4dc0*/  IMAD.IADD R0, R5, 0x1, R7 ;  /* 0x0000000105007824 */ /* 0x000fc600078e0207 */
[----:B------:R-:W-:Y:S02]  /*4dd0*/  LEA.HI.X R3, R2, R19, R3, 0x2, P1 ;  /* 0x0000001302037211 */ /* 0x000fe400008f1403 */
[----:B------:R-:W-:Y:S01]  /*4de0*/  LEA.HI.X R0, R4, R21, R0, 0x2, P2 ;  /* 0x0000001504007211 */ /* 0x000fe200010f1400 */
[----:B-1----:R-:W-:Y:S06]  /*4df0*/  @P0 BRA `(.L_x_868) ;  /* 0x0000000000340947 */ /* 0x002fec0003800000 */
[----:B------:R-:W-:Y:S01]  /*4e00*/  R2UR UR6, R20 ;  /* 0x00000000140672ca */ /* 0x000fe200000e0000 */
[----:B------:R-:W-:Y:S01]  /*4e10*/  UMOV UR5, 0x1000 ;  /* 0x0000100000057882 */ /* 0x000fe20000000000 */
[----:B------:R-:W-:Y:S01]  /*4e20*/  R2UR UR7, R0 ;  /* 0x00000000000772ca */ /* 0x000fe200000e0000 */
[----:B------:R-:W-:Y:S01]  /*4e30*/  UMOV UR8, 0x0 ;  /* 0x0000000000087882 */ /* 0x000fe20000000000 */
[----:B------:R-:W-:Y:S01]  /*4e40*/  PLOP3.LUT P0, PT, PT, PT, PT, 0x80, 0x0 ;  /* 0x000000000000781c */ /* 0x000fe20003f0f070 */
[----:B------:R-:W-:-:S12]  /*4e50*/  UMOV UR9, 0x14f00000 ;  /* 0x14f0000000097882 */ /* 0x000fd80000000000 */
.L_x_869:
[----:B------:R-:W-:Y:S01]  /*4e60*/  @P0 ELECT P1, URZ, PT ;  /* 0x00000000003f082f */ /* 0x000fe20003820000 */
[----:B------:R1:W-:-:S12]  /*4e70*/  UBLKRED.G.S.ADD.F32.RN [UR6], [UR4], UR5, desc[UR8] ;  /* 0x00000806040073bb */ /* 0x0003d800080a1405 */
[----:B------:R-:W-:Y:S02]  /*4e80*/  @P1 PLOP3.LUT P0, PT, P1, PT, PT, 0x8, 0x0 ;  /* 0x000000000000181c */ /* 0x000fe40000f0e170 */
[----:B------:R-:W-:-:S11]  /*4e90*/  PLOP3.LUT P1, PT, PT, PT, PT, 0x8, 0x0 ;  /* 0x000000000000781c */ /* 0x000fd60003f2e170 */
[----:B-1----:R-:W-:Y:S05]  /*4ea0*/  @P0 BRA.U.ANY `(.L_x_869) ;  /* 0xfffffffd00ec0947 */ /* 0x002fea000393ffff */
[----:B------:R0:W-:Y:S01]  /*4eb0*/  UTMACMDFLUSH ;  /* 0x00000000000079b7 */ /* 0x0001e20000000000 */
[----:B------:R-:W-:-:S04]  /*4ec0*/  DEPBAR.LE SB0, 0x0 ;  /* 0x000080000000791a */ /* 0x000fc80000000000 */
.L_x_868:
[----:B------:R-:W-:Y:S05]  /*4ed0*/  BSYNC B0 ;  /* 0x0000000000007941 */ /* 0x000fea0003800000 */
.L_x_867:
[----:B------:R-:W-:Y:S01]  /*4ee0*/  BAR.SYNC.DEFER_BLOCKING 0x1, 0x100 ;  /* 0x0044000000007b1d */ /* 0x000fe20000010000 */
[----:B------:R-:W-:-:S05]  /*4ef0*/  ISETP.NE.AND P0, PT, R22, 0x80, PT ;  /* 0x000000801600780c */ /* 0x000fca0003f05270 */
        /* <DEDUP_REMOVED lines=28> */
[----:B------:R-:W-:Y:S01]  /*50c0*/  PLOP3.LUT P0, PT, PT, PT, PT, 0x80, 0x0 ;  /* 0x000000000000781c */ /* 0x000fe20003f0f070 */
[----:B------:R-:W-:-:S12]  /*50d0*/  UMOV UR9, 0x14f00000 ;  /* 0x14f0000000097882 */ /* 0x000fd80000000000 */
.L_x_870:
        /* <DEDUP_REMOVED lines=8> */
.L_x_838:
        /* <DEDUP_REMOVED lines=20> */
.L_x_872:
        /* <DEDUP_REMOVED lines=13> */
.L_x_874:
[----:B------:R-:W-:-:S05]  /*5370*/  ULDC UR5, c[0x0][0x8c4] ;  /* 0x0002310000057ab9 */ /* 0x000fca0000000800 */
.L_x_873:
        /* <DEDUP_REMOVED lines=40> */
.L_x_875:
        /* <DEDUP_REMOVED lines=49> */
.L_x_889:
        /* <DEDUP_REMOVED lines=21> */
.L_x_878:
[----:B------:R-:W-:Y:S05]  /*5a60*/  BSYNC B0 ;  /* 0x0000000000007941 */ /* 0x000fea0003800000 */
.L_x_877:
        /* <DEDUP_REMOVED lines=13> */
.L_x_880:
[----:B------:R-:W-:Y:S05]  /*5b40*/  BSYNC B0 ;  /* 0x0000000000007941 */ /* 0x000fea0003800000 */
.L_x_879:
[----:B------:R-:W-:Y:S06]  /*5b50*/  BAR.ARV 0xa, 0xa0 ;  /* 0x0282800000007b1d */ /* 0x000fec0000002000 */
[----:B------:R-:W-:Y:S04]  /*5b60*/  BSSY B0, `(.L_x_881) ;  /* 0x0000003000007945 */ /* 0x000fe80003800000 */
[----:B------:R-:W-:Y:S05]  /*5b70*/  @!P0 BRA `(.L_x_882) ;  /* 0x0000000000048947 */ /* 0x000fea0003800000 */
[----:B------:R-:W-:-:S04]  /*5b80*/  DEPBAR.LE SB0, 0x0 ;  /* 0x000080000000791a */ /* 0x000fc80000000000 */
.L_x_882:
[----:B------:R-:W-:Y:S05]  /*5b90*/  BSYNC B0 ;  /* 0x0000000000007941 */ /* 0x000fea0003800000 */
.L_x_881:
        /* <DEDUP_REMOVED lines=13> */
.L_x_884:
[----:B------:R-:W-:Y:S05]  /*5c70*/  BSYNC B0 ;  /* 0x0000000000007941 */ /* 0x000fea0003800000 */
.L_x_883:
        /* <DEDUP_REMOVED lines=13> */
.L_x_886:
[----:B------:R-:W-:Y:S05]  /*5d50*/  BSYNC B0 ;  /* 0x0000000000007941 */ /* 0x000fea0003800000 */
.L_x_885:
[----:B------:R-:W-:Y:S01]  /*5d60*/  VIADD R0, R0, 0xfffffffe ;  /* 0xfffffffe00007836 */ /* 0x000fe20000000000 */
[----:B------:R-:W-:Y:S06]  /*5d70*/  BAR.ARV 0xa, 0xa0 ;  /* 0x0282800000007b1d */ /* 0x000fec0000002000 */
[----:B------:R-:W-:Y:S01]  /*5d80*/  BSSY B0, `(.L_x_887) ;  /* 0x0000004000007945 */ /* 0x000fe20003800000 */
[----:B------:R-:W-:-:S03]  /*5d90*/  ISETP.NE.AND P1, PT, R0, RZ, PT ;  /* 0x000000ff0000720c */ /* 0x000fc60003f25270 */
[----:B------:R-:W-:Y:S10]  /*5da0*/  @!P0 BRA `(.L_x_888) ;  /* 0x0000000000048947 */ /* 0x000ff40003800000 */
[----:B------:R-:W-:-:S04]  /*5db0*/  DEPBAR.LE SB0, 0x0 ;  /* 0x000080000000791a */ /* 0x000fc80000000000 */
.L_x_888:
[----:B------:R-:W-:Y:S05]  /*5dc0*/  BSYNC B0 ;  /* 0x0000000000007941 */ /* 0x000fea0003800000 */
.L_x_887:
[----:B------:R-:W-:Y:S06]  /*5dd0*/  BAR.ARV 0xb, 0xa0 ;  /* 0x02c2800000007b1d */ /* 0x000fec0000002000 */
[----:B------:R-:W-:Y:S02]  /*5de0*/  UIADD3 UR5, UR5, 0x2, URZ ;  /* 0x0000000205057890 */ /* 0x000fe4000fffe03f */
[----:B------:R-:W-:Y:S01]  /*5df0*/  UIADD3 UR4, UR4, 0x1, URZ ;  /* 0x0000000104047890 */ /* 0x000fe2000fffe03f */
[----:B------:R-:W-:Y:S11]  /*5e00*/  @P1 BRA `(.L_x_889) ;  /* 0xfffffff800c01947 */ /* 0x000ff6000383ffff */
[----:B------:R-:W-:-:S12]  /*5e10*/  USHF.L.U32 UR6, UR5, 0xd, URZ ;  /* 0x0000000d05067899 */ /* 0x000fd8000800063f */
.L_x_876:
        /* <DEDUP_REMOVED lines=19> */
.L_x_891:
[----:B------:R-:W-:Y:S05]  /*5f50*/  BSYNC B0 ;  /* 0x0000000000007941 */ /* 0x000fea0003800000 */
.L_x_890:
        /* <DEDUP_REMOVED lines=19> */
.L_x_893:
[----:B------:R-:W-:Y:S05]  /*6090*/  BSYNC B0 ;  /* 0x0000000000007941 */ /* 0x000fea0003800000 */
.L_x_892:
[----:B------:R-:W-:Y:S06]  /*60a0*/  BAR.ARV 0xa, 0xa0 ;  /* 0x0282800000007b1d */ /* 0x000fec0000002000 */
[----:B------:R-:W-:Y:S04]  /*60b0*/  BSSY B0, `(.L_x_894) ;  /* 0x0000003000007945 */ /* 0x000fe80003800000 */
[----:B------:R-:W-:Y:S05]  /*60c0*/  @!P0 BRA `(.L_x_895) ;  /* 0x0000000000048947 */ /* 0x000fea0003800000 */
[----:B------:R-:W-:-:S04]  /*60d0*/  DEPBAR.LE SB0, 0x0 ;  /* 0x000080000000791a */ /* 0x000fc80000000000 */
.L_x_895:
[----:B------:R-:W-:Y:S05]  /*60e0*/  BSYNC B0 ;  /* 0x0000000000007941 */ /* 0x000fea0003800000 */
.L_x_894:
[----:B------:R-:W-:Y:S06]  /*60f0*/  BAR.ARV 0xb, 0xa0 ;  /* 0x02c2800000007b1d */ /* 0x000fec0000002000 */
[----:B------:R-:W-:Y:S05]  /*6100*/  BRA `(.L_x_843) ;  /* 0x00000020009c7947 */ /* 0x000fea0003800000 */
.L_x_871:
        /* <DEDUP_REMOVED lines=10> */
.L_x_896:
        /* <DEDUP_REMOVED lines=10> */
.L_x_898:
[----:B------:R-:W3:Y:S02]  /*6250*/  LDC R5, c[0x0][0x8c4] ;  /* 0x00023100ff057b82 */ /* 0x000ee40000000800 */
.L_x_897:
        /* <DEDUP_REMOVED lines=45> */
.L_x_900:
        /* <DEDUP_REMOVED lines=66> */
.L_x_930:
        /* <DEDUP_REMOVED lines=9> */
.L_x_903:
        /* <DEDUP_REMOVED lines=82> */
.L_x_914:
[----:B------:R-:W-:-:S04]  /*6f00*/  SHF.L.U32 R21, R10, 0x1f, RZ ;  /* 0x0000001f0a157819 */ /* 0x000fc800000006ff */
[----:B-1----:R-:W1:Y:S02]  /*6f10*/  SYNCS.PHASECHK.TRANS64.TRYWAIT P1, [R12+URZ+0x30840], R21 ;  /* 0x030840150c0075a7 */ /* 0x002e64000802017f */
[----:B-12--5:R-:W-:Y:S05]  /*6f20*/  @!P1 BRA `(.L_x_906) ;  /* 0x0000001400889947 */ /* 0x026fea0003800000 */
.L_x_931:
[----:B------:R-:W-:Y:S05]  /*6f30*/  @P0 BRA `(.L_x_907) ;  /* 0x0000000000140947 */ /* 0x000fea0003800000 */
[----:B------:R-:W-:Y:S01]  /*6f40*/  ISETP.NE.AND P1, PT, R20, RZ, PT ;  /* 0x000000ff1400720c */ /* 0x000fe20003f25270 */
[----:B------:R-:W-:-:S04]  /*6f50*/  IMAD.MOV.U32 R3, RZ, RZ, 0x4100 ;  /* 0x00004100ff037424 */ /* 0x000fc800078e00ff */
[----:B------:R2:W-:Y:S08]  /*6f60*/  SYNCS.ARRIVE.TRANS64 RZ, [R12+URZ+0x30830], R3 ;  /* 0x030830030cff79a7 */ /* 0x0005f0000800003f */
[----:B------:R-:W-:Y:S05]  /*6f70*/  @!P1 BRA `(.L_x_907) ;  /* 0x0000000000049947 */ /* 0x000fea0003800000 */
[----:B------:R-:W-:Y:S01]  /*6f80*/  BPT.TRAP 0x1 ;  /* 0x000000040000795c */ /* 0x000fe20000300000 */
.L_x_907:
        /* <DEDUP_REMOVED lines=37> */
.L_x_932:
[----:B------:R-:W-:Y:S05]  /*71e0*/  @P0 BRA `(.L_x_909) ;  /* 0x0000000000140947 */ /* 0x000fea0003800000 */
[----:B------:R-:W-:Y:S01]  /*71f0*/  ISETP.NE.AND P1, PT, R20, RZ, PT ;  /* 0x000000ff1400720c */ /* 0x000fe20003f25270 */
[----:B------:R-:W-:-:S04]  /*7200*/  IMAD.MOV.U32 R2, RZ, RZ, 0x4100 ;  /* 0x00004100ff027424 */ /* 0x000fc800078e00ff */
[----:B------:R3:W-:Y:S08]  /*7210*/  SYNCS.ARRIVE.TRANS64 RZ, [R12+URZ+0x30818], R2 ;  /* 0x030818020cff79a7 */ /* 0x0007f0000800003f */
[----:B------:R-:W-:Y:S05]  /*7220*/  @!P1 BRA `(.L_x_909) ;  /* 0x0000000000049947 */ /* 0x000fea0003800000 */
[----:B------:R-:W-:Y:S01]  /*7230*/  BPT.TRAP 0x1 ;  /* 0x000000040000795c */ /* 0x000fe20000300000 */
.L_x_909:
        /* <DEDUP_REMOVED lines=29> */
.L_x_933:
        /* <DEDUP_REMOVED lines=9> */
.L_x_911:
        /* <DEDUP_REMOVED lines=31> */
.L_x_935:
[----:B------:R-:W-:Y:S05]  /*7690*/  @P0 BRA `(.L_x_913) ;  /* 0x0000000000140947 */ /* 0x000fea0003800000 */
[----:B------:R-:W-:Y:S01]  /*76a0*/  ISETP.NE.AND P1, PT, R20, RZ, PT ;  /* 0x000000ff1400720c */ /* 0x000fe20003f25270 */
[----:B-1----:R-:W-:-:S04]  /*76b0*/  IMAD.MOV.U32 R5, RZ, RZ, 0x4100 ;  /* 0x00004100ff057424 */ /* 0x002fc800078e00ff */
[----:B------:R2:W-:Y:S08]  /*76c0*/  SYNCS.ARRIVE.TRANS64 RZ, [R12+URZ+0x30810], R5 ;  /* 0x030810050cff79a7 */ /* 0x0005f0000800003f */
[----:B------:R-:W-:Y:S05]  /*76d0*/  @!P1 BRA `(.L_x_913) ;  /* 0x0000000000049947 */ /* 0x000fea0003800000 */
[----:B------:R-:W-:Y:S01]  /*76e0*/  BPT.TRAP 0x1 ;  /* 0x000000040000795c */ /* 0x000fe20000300000 */
.L_x_913:
        /* <DEDUP_REMOVED lines=30> */
.L_x_905:
[----:B------:R-:W-:-:S13]  /*78d0*/  ISETP.NE.AND P1, PT, R18, RZ, PT ;  /* 0x000000ff1200720c */ /* 0x000fda0003f25270 */
[----:B------:R-:W-:Y:S05]  /*78e0*/  @!P1 BRA `(.L_x_904) ;  /* 0x0000000400309947 */ /* 0x000fea0003800000 */
[----:B------:R-:W-:-:S04]  /*78f0*/  SHF.L.U32 R13, R10, 0x1f, RZ ;  /* 0x0000001f0a0d7819 */ /* 0x000fc800000006ff */
[----:B------:R-:W1:Y:S02]  /*7900*/  SYNCS.PHASECHK.TRANS64.TRYWAIT P1, [R12+URZ+0x30840], R13 ;  /* 0x0308400d0c0075a7 */ /* 0x000e64000802017f */
[----:B-1----:R-:W-:Y:S05]  /*7910*/  @!P1 BRA `(.L_x_915) ;  /* 0x0000000c00609947 */ /* 0x002fea0003800000 */
.L_x_936:
[----:B------:R-:W-:Y:S05]  /*7920*/  @P0 BRA `(.L_x_916) ;  /* 0x0000000000140947 */ /* 0x000fea0003800000 */
[----:B------:R-:W-:Y:S01]  /*7930*/  ISETP.NE.AND P1, PT, R20, RZ, PT ;  /* 0x000000ff1400720c */ /* 0x000fe20003f25270 */
[----:B------:R-:W-:-:S04]  /*7940*/  IMAD.MOV.U32 R5, RZ, RZ, 0x4100 ;  /* 0x00004100ff057424 */ /* 0x000fc800078e00ff */
[----:B------:R2:W-:Y:S08]  /*7950*/  SYNCS.ARRIVE.TRANS64 RZ, [R12+URZ+0x30830], R5 ;  /* 0x030830050cff79a7 */ /* 0x0005f0000800003f */
[----:B------:R-:W-:Y:S05]  /*7960*/  @!P1 BRA `(.L_x_916) ;  /* 0x0000000000049947 */ /* 0x000fea0003800000 */
[----:B------:R-:W-:Y:S01]  /*7970*/  BPT.TRAP 0x1 ;  /* 0x000000040000795c */ /* 0x000fe20000300000 */
.L_x_916:
        /* <DEDUP_REMOVED lines=34> */
.L_x_937:
[----:B------:R-:W-:Y:S05]  /*7ba0*/  @P0 BRA `(.L_x_918) ;  /* 0x0000000000140947 */ /* 0x000fea0003800000 */
[----:B------:R-:W-:Y:S01]  /*7bb0*/  ISETP.NE.AND P0, PT, R20, RZ, PT ;  /* 0x000000ff1400720c */ /* 0x000fe20003f05270 */
[----:B------:R-:W-:-:S04]  /*7bc0*/  IMAD.MOV.U32 R5, RZ, RZ, 0x4100 ;  /* 0x00004100ff057424 */ /* 0x000fc800078e00ff */
[----:B------:R3:W-:Y:S08]  /*7bd0*/  SYNCS.ARRIVE.TRANS64 RZ, [R12+URZ+0x30818], R5 ;  /* 0x030818050cff79a7 */ /* 0x0007f0000800003f */
[----:B------:R-:W-:Y:S05]  /*7be0*/  @!P0 BRA `(.L_x_918) ;  /* 0x0000000000048947 */ /* 0x000fea0003800000 */
[----:B------:R-:W-:Y:S01]  /*7bf0*/  BPT.TRAP 0x1 ;  /* 0x000000040000795c */ /* 0x000fe20000300000 */
.L_x_918:
        /* <DEDUP_REMOVED lines=27> */
.L_x_904:
[----:B-----5:R-:W-:Y:S01]  /*7db0*/  IMAD R4, R0, 0x8, R12 ;  /* 0x0000000800047824 */ /* 0x020fe200078e020c */
[----:B------:R-:W-:Y:S01]  /*7dc0*/  SHF.L.U32 R3, R10, 0x1f, RZ ;  /* 0x0000001f0a037819 */ /* 0x000fe200000006ff */
[----:B------:R-:W3:Y:S03]  /*7dd0*/  S2R R2, SR_TID.X ;  /* 0x0000000000027919 */ /* 0x000ee60000002100 */
[----:B------:R-:W4:Y:S01]  /*7de0*/  SYNCS.PHASECHK.TRANS64.TRYWAIT P0, [R4+URZ+0x30840], R3 ;  /* 0x03084003040075a7 */ /* 0x000f22000800017f */
[----:B---3--:R-:W-:-:S04]  /*7df0*/  LOP3.LUT R2, R2, 0x7f, RZ, 0xc0, !PT ;  /* 0x0000007f02027812 */ /* 0x008fc800078ec0ff */
[----:B------:R-:W-:Y:S01]  /*7e00*/  ISETP.NE.AND P1, PT, R2, RZ, PT ;  /* 0x000000ff0200720c */ /* 0x000fe20003f25270 */
[----:B----4-:R-:W-:-:S12]  /*7e10*/  @!P0 BRA `(.L_x_919) ;  /* 0x0000000800488947 */ /* 0x010fd80003800000 */
.L_x_938:
[----:B------:R-:W-:Y:S05]  /*7e20*/  @P1 BRA `(.L_x_920) ;  /* 0x0000000000181947 */ /* 0x000fea0003800000 */
[----:B------:R-:W4:Y:S01]  /*7e30*/  S2R R2, SR_TID.X ;  /* 0x0000000000027919 */ /* 0x000f220000002100 */
[----:B---3--:R-:W-:-:S04]  /*7e40*/  IMAD.MOV.U32 R3, RZ, RZ, 0x4100 ;  /* 0x00004100ff037424 */ /* 0x008fc800078e00ff */
[----:B------:R3:W-:Y:S01]  /*7e50*/  SYNCS.ARRIVE.TRANS64 RZ, [R4+URZ+0x30830], R3 ;  /* 0x0308300304ff79a7 */ /* 0x0007e2000800003f */
[----:B----4-:R-:W-:-:S13]  /*7e60*/  LOP3.LUT P0, RZ, R2, 0x1f, RZ, 0xc0, !PT ;  /* 0x0000001f02ff7812 */ /* 0x010fda000780c0ff */
[----:B---3--:R-:W-:Y:S05]  /*7e70*/  @!P0 BRA `(.L_x_920) ;  /* 0x0000000000048947 */ /* 0x008fea0003800000 */
[----:B------:R-:W-:Y:S01]  /*7e80*/  BPT.TRAP 0x1 ;  /* 0x000000040000795c */ /* 0x000fe20000300000 */
.L_x_920:
        /* <DEDUP_REMOVED lines=41> */
.L_x_901:
[----:B------:R-:W-:Y:S05]  /*8120*/  BSYNC B0 ;  /* 0x0000000000007941 */ /* 0x000fea0003800000 */
.L_x_899:
[----:B------:R-:W-:-:S03]  /*8130*/  UMOV UR6, 0xffffffff ;  /* 0xffffffff00067882 */ /* 0x000fc60000000000 */
[----:B------:R-:W-:Y:S05]  /*8140*/  BRA.DIV UR6, `(.L_x_921) ;  /* 0x0000000606907947 */ /* 0x000fea000b800000 */
[----:B------:R-:W-:-:S13]  /*8150*/  ELECT P0, URZ, PT ;  /* 0x00000000003f782f */ /* 0x000fda0003800000 */
.L_x_941:
[----:B------:R-:W-:Y:S05]  /*8160*/  @!P0 BRA `(.L_x_843) ;  /* 0x0000000000848947 */ /* 0x000fea0003800000 */
[----:B----4-:R-:W3:Y:S02]  /*8170*/  LDL.LU R2, [R1] ;  /* 0x0000000001027983 */ /* 0x010ee40000300800 */
[----:B---3--:R-:W-:-:S04]  /*8180*/  LOP3.LUT R2, R2, 0x2, RZ, 0xfc, !PT ;  /* 0x0000000202027812 */ /* 0x008fc800078efcff */
[----:B------:R-:W-:-:S13]  /*8190*/  ISETP.NE.AND P0, PT, R2, 0x3, PT ;  /* 0x000000030200780c */ /* 0x000fda0003f05270 */
[----:B------:R-:W-:Y:S05]  /*81a0*/  @!P0 BRA `(.L_x_922) ;  /* 0x0000000000048947 */ /* 0x000fea0003800000 */
[----:B--2---:R-:W-:Y:S01]  /*81b0*/  BPT.TRAP 0x1 ;  /* 0x000000040000795c */ /* 0x004fe20000300000 */
.L_x_922:
        /* <DEDUP_REMOVED lines=15> */
.L_x_942:
[----:B------:R-:W3:Y:S02]  /*82b0*/  SYNCS.PHASECHK.TRANS64.TRYWAIT P1, [R11+URZ], R2 ;  /* 0x000000020b0075a7 */ /* 0x000ee4000802017f */
[----:B---3--:R-:W-:Y:S05]  /*82c0*/  @!P1 BRA `(.L_x_924) ;  /* 0x0000000400689947 */ /* 0x008fea0003800000 */
.L_x_943:
[----:B------:R-:W-:Y:S05]  /*82d0*/  @!P0 BRA `(.L_x_925) ;  /* 0x0000000000048947 */ /* 0x000fea0003800000 */
[----:B--2---:R-:W-:Y:S01]  /*82e0*/  BPT.TRAP 0x1 ;  /* 0x000000040000795c */ /* 0x004fe20000300000 */
.L_x_925:
[----:B------:R-:W-:-:S04]  /*82f0*/  VIADD R0, R6, 0x30840 ;  /* 0x0003084006007836 */ /* 0x000fc80000000000 */
[----:B------:R-:W-:-:S04]  /*8300*/  IMAD R9, R9, 0x8, R0 ;  /* 0x0000000809097824 */ /* 0x000fc800078e0200 */
[----:B------:R-:W4:Y:S02]  /*8310*/  SYNCS.PHASECHK.TRANS64.TRYWAIT P0, [R9+URZ], R4 ;  /* 0x00000004090075a7 */ /* 0x000f24000800017f */
[----:B----4-:R-:W-:Y:S05]  /*8320*/  @!P0 BRA `(.L_x_926) ;  /* 0x0000000400648947 */ /* 0x010fea0003800000 */
.L_x_944:
[----:B------:R-:W-:-:S07]  /*8330*/  IMAD R3, R3, 0x8, R0 ;  /* 0x0000000803037824 */ /* 0x000fce00078e0200 */
.L_x_927:
[----:B------:R1:W1:Y:S02]  /*8340*/  SYNCS.PHASECHK.TRANS64.TRYWAIT P0, [R3+URZ], R2 ;  /* 0x00000002030075a7 */ /* 0x000264000800017f */
[----:B-1----:R-:W-:Y:S05]  /*8350*/  @!P0 NANOSLEEP.SYNCS 0x989680 ;  /* 0x009896800000895d */ /* 0x002fea0003900000 */
[----:B------:R-:W1:Y:S02]  /*8360*/  @!P0 SYNCS.PHASECHK.TRANS64 P0, [R3+URZ], R2 ;  /* 0x00000002030085a7 */ /* 0x000e64000800007f */
[----:B-1----:R-:W-:Y:S05]  /*8370*/  @!P0 BRA `(.L_x_927) ;  /* 0xfffffffc00f08947 */ /* 0x002fea000383ffff */
.L_x_843:
[----:B--2---:R-:W-:Y:S05]  /*8380*/  BSYNC B6 ;  /* 0x0000000000067941 */ /* 0x004fea0003800000 */
.L_x_837:
[----:B------:R-:W-:Y:S05]  /*8390*/  EXIT ;  /* 0x000000000000794d */ /* 0x000fea0003800000 */
.L_x_853:
[----:B------:R-:W-:Y:S02]  /*83a0*/  IMAD.MOV.U32 R12, RZ, RZ, RZ ;  /* 0x000000ffff0c7224 */ /* 0x000fe400078e00ff */
[----:B------:R-:W-:Y:S02]  /*83b0*/  IMAD.MOV.U32 R11, RZ, RZ, 0x1f ;  /* 0x0000001fff0b7424 */ /* 0x000fe400078e00ff */
[----:B------:R-:W-:-:S07]  /*83c0*/  IMAD.MOV.U32 R15, RZ, RZ, -0x1 ;  /* 0xffffffffff0f7424 */ /* 0x000fce00078e00ff */
[----:B------:R-:W-:Y:S05]  /*83d0*/  WARPSYNC.COLLECTIVE R15, `(.L_x_928) ;  /* 0x000000000f087348 */ /* 0x000fea0003c00000 */
[----:B------:R1:W2:Y:S02]  /*83e0*/  SHFL.IDX P6, R14, R13, R12, R11 ;  /* 0x0000000c0d0e7389 */ /* 0x0002a400000c000b */
[----:B-12---:R-:W-:Y:S01]  /*83f0*/  ENDCOLLECTIVE ;  /* 0x000000000000791b */ /* 0x006fe20003800000 */
.L_x_928:
[----:B------:R-:W-:Y:S05]  /*8400*/  BRA `(.L_x_929) ;  /* 0xffffff8c00d87947 */ /* 0x000fea000383ffff */
.L_x_855:
[----:B--2---:R2:W3:Y:S02]  /*8410*/  SYNCS.PHASECHK.TRANS64.TRYWAIT P0, [R16+URZ+0x30800], R21 ;  /* 0x03080015100075a7 */ /* 0x0044e4000800017f */
[----:B---3--:R-:W-:Y:S05]  /*8420*/  @!P0 NANOSLEEP.SYNCS 0x989680 ;  /* 0x009896800000895d */ /* 0x008fea0003900000 */
[----:B------:R-:W3:Y:S02]  /*8430*/  @!P0 SYNCS.PHASECHK.TRANS64 P0, [R16+URZ+0x30800], R21 ;  /* 0x03080015100085a7 */ /* 0x000ee4000800007f */
[----:B---3--:R-:W-:Y:S05]  /*8440*/  @!P0 BRA `(.L_x_855) ;  /* 0xfffffffc00f08947 */ /* 0x008fea000383ffff */
[----:B------:R-:W-:Y:S05]  /*8450*/  BRA `(.L_x_854) ;  /* 0xffffff9000787947 */ /* 0x000fea000383ffff */
.L_x_859:
[----:B----4-:R4:W1:Y:S02]  /*8460*/  SYNCS.PHASECHK.TRANS64.TRYWAIT P1, [R2+URZ+0x30810], R153 ;  /* 0x03081099020075a7 */ /* 0x010864000802017f */
[----:B-1----:R-:W-:Y:S05]  /*8470*/  @!P1 NANOSLEEP.SYNCS 0x989680 ;  /* 0x009896800000995d */ /* 0x002fea0003900000 */
[----:B------:R-:W1:Y:S02]  /*8480*/  @!P1 SYNCS.PHASECHK.TRANS64 P1, [R2+URZ+0x30810], R153 ;  /* 0x03081099020095a7 */ /* 0x000e64000802007f */
[----:B-1----:R-:W-:Y:S05]  /*8490*/  @!P1 BRA `(.L_x_859) ;  /* 0xfffffffc00f09947 */ /* 0x002fea000383ffff */
[----:B------:R-:W-:Y:S05]  /*84a0*/  BRA `(.L_x_858) ;  /* 0xffffff9400b87947 */ /* 0x000fea000383ffff */
.L_x_863:
[----:B------:R1:W1:Y:S02]  /*84b0*/  SYNCS.PHASECHK.TRANS64.TRYWAIT P1, [R2+URZ+0x30830], R153 ;  /* 0x03083099020075a7 */ /* 0x000264000802017f */
[----:B-1----:R-:W-:Y:S05]  /*84c0*/  @!P1 NANOSLEEP.SYNCS 0x989680 ;  /* 0x009896800000995d */ /* 0x002fea0003900000 */
[----:B------:R-:W1:Y:S02]  /*84d0*/  @!P1 SYNCS.PHASECHK.TRANS64 P1, [R2+URZ+0x30830], R153 ;  /* 0x03083099020095a7 */ /* 0x000e64000802007f */
[----:B-1----:R-:W-:Y:S05]  /*84e0*/  @!P1 BRA `(.L_x_863) ;  /* 0xfffffffc00f09947 */ /* 0x002fea000383ffff */
[----:B------:R-:W-:Y:S05]  /*84f0*/  BRA `(.L_x_862) ;  /* 0xffffff9c00107947 */ /* 0x000fea000383ffff */
.L_x_902:
[----:B-1----:R1:W2:Y:S02]  /*8500*/  SYNCS.PHASECHK.TRANS64.TRYWAIT P1, [R12+URZ+0x30820], R3 ;  /* 0x030820030c0075a7 */ /* 0x0022a4000802017f */
[----:B--2---:R-:W-:Y:S05]  /*8510*/  @!P1 NANOSLEEP.SYNCS 0x989680 ;  /* 0x009896800000995d */ /* 0x004fea0003900000 */
[----:B------:R-:W2:Y:S02]  /*8520*/  @!P1 SYNCS.PHASECHK.TRANS64 P1, [R12+URZ+0x30820], R3 ;  /* 0x030820030c0095a7 */ /* 0x000ea4000802007f */
[----:B--2---:R-:W-:Y:S05]  /*8530*/  @!P1 BRA `(.L_x_902) ;  /* 0xfffffffc00f09947 */ /* 0x004fea000383ffff */
[----:B------:R-:W-:Y:S05]  /*8540*/  BRA `(.L_x_930) ;  /* 0xffffffe400007947 */ /* 0x000fea000383ffff */
.L_x_906:
[----:B-1----:R1:W2:Y:S02]  /*8550*/  SYNCS.PHASECHK.TRANS64.TRYWAIT P1, [R12+URZ+0x30840], R21 ;  /* 0x030840150c0075a7 */ /* 0x0022a4000802017f */
[----:B--2---:R-:W-:Y:S05]  /*8560*/  @!P1 NANOSLEEP.SYNCS 0x989680 ;  /* 0x009896800000995d */ /* 0x004fea0003900000 */
[----:B------:R-:W2:Y:S02]  /*8570*/  @!P1 SYNCS.PHASECHK.TRANS64 P1, [R12+URZ+0x30840], R21 ;  /* 0x030840150c0095a7 */ /* 0x000ea4000802007f */
[----:B--2---:R-:W-:Y:S05]  /*8580*/  @!P1 BRA `(.L_x_906) ;  /* 0xfffffffc00f09947 */ /* 0x004fea000383ffff */
[----:B------:R-:W-:Y:S05]  /*8590*/  BRA `(.L_x_931) ;  /* 0xffffffe800647947 */ /* 0x000fea000383ffff */
.L_x_908:
[----:B--2---:R2:W3:Y:S02]  /*85a0*/  SYNCS.PHASECHK.TRANS64.TRYWAIT P1, [R12+URZ+0x30828], R21 ;  /* 0x030828150c0075a7 */ /* 0x0044e4000802017f */
[----:B---3--:R-:W-:Y:S05]  /*85b0*/  @!P1 NANOSLEEP.SYNCS 0x989680 ;  /* 0x009896800000995d */ /* 0x008fea0003900000 */
[----:B------:R-:W3:Y:S02]  /*85c0*/  @!P1 SYNCS.PHASECHK.TRANS64 P1, [R12+URZ+0x30828], R21 ;  /* 0x030828150c0095a7 */ /* 0x000ee4000802007f */
[----:B---3--:R-:W-:Y:S05]  /*85d0*/  @!P1 BRA `(.L_x_908) ;  /* 0xfffffffc00f09947 */ /* 0x008fea000383ffff */
[----:B------:R-:W-:Y:S05]  /*85e0*/  BRA `(.L_x_932) ;  /* 0xffffffe800fc7947 */ /* 0x000fea000383ffff */
.L_x_910:
[----:B---3--:R3:W4:Y:S02]  /*85f0*/  SYNCS.PHASECHK.TRANS64.TRYWAIT P1, [R12+URZ+0x30848], R21 ;  /* 0x030848150c0075a7 */ /* 0x008724000802017f */
[----:B----4-:R-:W-:Y:S05]  /*8600*/  @!P1 NANOSLEEP.SYNCS 0x989680 ;  /* 0x009896800000995d */ /* 0x010fea0003900000 */
[----:B------:R-:W4:Y:S02]  /*8610*/  @!P1 SYNCS.PHASECHK.TRANS64 P1, [R12+URZ+0x30848], R21 ;  /* 0x030848150c0095a7 */ /* 0x000f24000802007f */
[----:B----4-:R-:W-:Y:S05]  /*8620*/  @!P1 BRA `(.L_x_910) ;  /* 0xfffffffc00f09947 */ /* 0x010fea000383ffff */
[----:B------:R-:W-:Y:S05]  /*8630*/  BRA `(.L_x_933) ;  /* 0xffffffec00747947 */ /* 0x000fea000383ffff */
.L_x_912:
[----:B------:R-:W-:-:S07]  /*8640*/  SHF.L.U32 R5, R10, 0x1f, RZ ;  /* 0x0000001f0a057819 */ /* 0x000fce00000006ff */
.L_x_934:
[----:B-1----:R1:W2:Y:S02]  /*8650*/  SYNCS.PHASECHK.TRANS64.TRYWAIT P1, [R12+URZ+0x30820], R5 ;  /* 0x030820050c0075a7 */ /* 0x0022a4000802017f */
[----:B--2---:R-:W-:Y:S05]  /*8660*/  @!P1 NANOSLEEP.SYNCS 0x989680 ;  /* 0x009896800000995d */ /* 0x004fea0003900000 */
[----:B------:R-:W2:Y:S02]  /*8670*/  @!P1 SYNCS.PHASECHK.TRANS64 P1, [R12+URZ+0x30820], R5 ;  /* 0x030820050c0095a7 */ /* 0x000ea4000802007f */
[----:B--2---:R-:W-:Y:S05]  /*8680*/  @!P1 BRA `(.L_x_934) ;  /* 0xfffffffc00f09947 */ /* 0x004fea000383ffff */
[----:B------:R-:W-:Y:S05]  /*8690*/  BRA `(.L_x_935) ;  /* 0xffffffec00fc7947 */ /* 0x000fea000383ffff */
.L_x_915:
[----:B-1----:R1:W2:Y:S02]  /*86a0*/  SYNCS.PHASECHK.TRANS64.TRYWAIT P1, [R12+URZ+0x30840], R13 ;  /* 0x0308400d0c0075a7 */ /* 0x0022a4000802017f */
[----:B--2---:R-:W-:Y:S05]  /*86b0*/  @!P1 NANOSLEEP.SYNCS 0x989680 ;  /* 0x009896800000995d */ /* 0x004fea0003900000 */
[----:B------:R-:W2:Y:S02]  /*86c0*/  @!P1 SYNCS.PHASECHK.TRANS64 P1, [R12+URZ+0x30840], R13 ;  /* 0x0308400d0c0095a7 */ /* 0x000ea4000802007f */
[----:B--2---:R-:W-:Y:S05]  /*86d0*/  @!P1 BRA `(.L_x_915) ;  /* 0xfffffffc00f09947 */ /* 0x004fea000383ffff */
[----:B------:R-:W-:Y:S05]  /*86e0*/  BRA `(.L_x_936) ;  /* 0xfffffff0008c7947 */ /* 0x000fea000383ffff */
.L_x_917:
[----:B--2---:R2:W3:Y:S02]  /*86f0*/  SYNCS.PHASECHK.TRANS64.TRYWAIT P1, [R12+URZ+0x30828], R13 ;  /* 0x0308280d0c0075a7 */ /* 0x0044e4000802017f */
[----:B---3--:R-:W-:Y:S05]  /*8700*/  @!P1 NANOSLEEP.SYNCS 0x989680 ;  /* 0x009896800000995d */ /* 0x008fea0003900000 */
[----:B------:R-:W3:Y:S02]  /*8710*/  @!P1 SYNCS.PHASECHK.TRANS64 P1, [R12+URZ+0x30828], R13 ;  /* 0x0308280d0c0095a7 */ /* 0x000ee4000802007f */
[----:B---3--:R-:W-:Y:S05]  /*8720*/  @!P1 BRA `(.L_x_917) ;  /* 0xfffffffc00f09947 */ /* 0x008fea000383ffff */
[----:B------:R-:W-:Y:S05]  /*8730*/  BRA `(.L_x_937) ;  /* 0xfffffff400187947 */ /* 0x000fea000383ffff */
.L_x_919:
[----:B---3--:R3:W4:Y:S02]  /*8740*/  SYNCS.PHASECHK.TRANS64.TRYWAIT P0, [R4+URZ+0x30840], R3 ;  /* 0x03084003040075a7 */ /* 0x008724000800017f */
[----:B----4-:R-:W-:Y:S05]  /*8750*/  @!P0 NANOSLEEP.SYNCS 0x989680 ;  /* 0x009896800000895d */ /* 0x010fea0003900000 */
[----:B------:R-:W4:Y:S02]  /*8760*/  @!P0 SYNCS.PHASECHK.TRANS64 P0, [R4+URZ+0x30840], R3 ;  /* 0x03084003040085a7 */ /* 0x000f24000800007f */
[----:B----4-:R-:W-:Y:S05]  /*8770*/  @!P0 BRA `(.L_x_919) ;  /* 0xfffffffc00f08947 */ /* 0x010fea000383ffff */
[----:B------:R-:W-:Y:S05]  /*8780*/  BRA `(.L_x_938) ;  /* 0xfffffff400a47947 */ /* 0x000fea000383ffff */
.L_x_921:
[----:B------:R-:W-:Y:S01]  /*8790*/  BSSY B0, `(.L_x_939) ;  /* 0x0000006000007945 */ /* 0x000fe20003800000 */
[----:B------:R-:W-:-:S07]  /*87a0*/  IMAD.MOV.U32 R15, RZ, RZ, -0x1 ;  /* 0xffffffffff0f7424 */ /* 0x000fce00078e00ff */
[----:B--2-4-:R-:W-:Y:S05]  /*87b0*/  WARPSYNC.COLLECTIVE R15, `(.L_x_940) ;  /* 0x000000000f0c7348 */ /* 0x014fea0003c00000 */
[----:B------:R-:W-:Y:S02]  /*87c0*/  ELECT P6, UR62, PT ;  /* 0x00000000003e782f */ /* 0x000fe400038c0000 */
[----:B------:R-:W-:Y:S01]  /*87d0*/  MOV R14, UR62 ;  /* 0x0000003e000e7c02 */ /* 0x000fe20008000f00 */
[----:B--2-4-:R-:W-:Y:S10]  /*87e0*/  ENDCOLLECTIVE ;  /* 0x000000000000791b */ /* 0x014ff40003800000 */
.L_x_940:
[----:B------:R-:W-:Y:S05]  /*87f0*/  BSYNC B0 ;  /* 0x0000000000007941 */ /* 0x000fea0003800000 */
.L_x_939:
[----:B------:R-:W-:Y:S01]  /*8800*/  PLOP3.LUT P0, PT, P6, PT, PT, 0x80, 0x0 ;  /* 0x000000000000781c */ /* 0x000fe2000370f070 */
[----:B------:R-:W-:-:S12]  /*8810*/  BRA `(.L_x_941) ;  /* 0xfffffff800507947 */ /* 0x000fd8000383ffff */
.L_x_923:
[----:B-1----:R1:W3:Y:S02]  /*8820*/  SYNCS.PHASECHK.TRANS64.TRYWAIT P1, [R7+URZ], R4 ;  /* 0x00000004070075a7 */ /* 0x0022e4000802017f */
[----:B---3--:R-:W-:Y:S05]  /*8830*/  @!P1 NANOSLEEP.SYNCS 0x989680 ;  /* 0x009896800000995d */ /* 0x008fea0003900000 */
[----:B------:R-:W3:Y:S02]  /*8840*/  @!P1 SYNCS.PHASECHK.TRANS64 P1, [R7+URZ], R4 ;  /* 0x00000004070095a7 */ /* 0x000ee4000802007f */
[----:B---3--:R-:W-:Y:S05]  /*8850*/  @!P1 BRA `(.L_x_923) ;  /* 0xfffffffc00f09947 */ /* 0x008fea000383ffff */
[----:B------:R-:W-:Y:S05]  /*8860*/  BRA `(.L_x_942) ;  /* 0xfffffff800907947 */ /* 0x000fea000383ffff */
.L_x_924:
[----:B---3--:R3:W4:Y:S02]  /*8870*/  SYNCS.PHASECHK.TRANS64.TRYWAIT P1, [R11+URZ], R2 ;  /* 0x000000020b0075a7 */ /* 0x008724000802017f */
[----:B----4-:R-:W-:Y:S05]  /*8880*/  @!P1 NANOSLEEP.SYNCS 0x989680 ;  /* 0x009896800000995d */ /* 0x010fea0003900000 */
[----:B------:R-:W4:Y:S02]  /*8890*/  @!P1 SYNCS.PHASECHK.TRANS64 P1, [R11+URZ], R2 ;  /* 0x000000020b0095a7 */ /* 0x000f24000802007f */
[----:B----4-:R-:W-:Y:S05]  /*88a0*/  @!P1 BRA `(.L_x_924) ;  /* 0xfffffffc00f09947 */ /* 0x010fea000383ffff */
[----:B------:R-:W-:Y:S05]  /*88b0*/  BRA `(.L_x_943) ;  /* 0xfffffff800847947 */ /* 0x000fea000383ffff */
.L_x_926:
[----:B----4-:R4:W1:Y:S02]  /*88c0*/  SYNCS.PHASECHK.TRANS64.TRYWAIT P0, [R9+URZ], R4 ;  /* 0x00000004090075a7 */ /* 0x010864000800017f */
[----:B-1----:R-:W-:Y:S05]  /*88d0*/  @!P0 NANOSLEEP.SYNCS 0x989680 ;  /* 0x009896800000895d */ /* 0x002fea0003900000 */
[----:B------:R-:W1:Y:S02]  /*88e0*/  @!P0 SYNCS.PHASECHK.TRANS64 P0, [R9+URZ], R4 ;  /* 0x00000004090085a7 */ /* 0x000e64000800007f */
[----:B-1----:R-:W-:Y:S05]  /*88f0*/  @!P0 BRA `(.L_x_926) ;  /* 0xfffffffc00f08947 */ /* 0x002fea000383ffff */
[----:B------:R-:W-:Y:S05]  /*8900*/  BRA `(.L_x_944) ;  /* 0xfffffff800887947 */ /* 0x000fea000383ffff */
.L_x_945:
        /* <DEDUP_REMOVED lines=15> */
.L_x_3659:


//--------------------- .text._ZN7cutlass13device_kernelIN5flash11enable_sm90INS1_16FlashAttnBwdSm90INS1_25CollectiveMainloopBwdSm90ILi2ELi2ELi2EN4cute5tupleIJNS5_1CILi1EEES8_S8_EEENS6_IJNS7_ILi64EEENS7_ILi128EEESB_EEENS_6half_tEfNS_4arch4Sm90ELb0ELb0ELb1ELb1ELb1ELb1ELb0ELb0ELi2ELi1ELi2ELi1ELb0EEENS1_24CollectiveEpilogueBwdGQAISC_fSF_Li256ELb1ELb1EEENS1_19SingleTileSchedulerILb1ELb0ELb0ELi128EEEEEEEEEvNT_6ParamsE --------------------------
	.section	.text._ZN7cutlass13device_kernelIN5flash11enable_sm90INS1_16FlashAttnBwdSm90INS1_25CollectiveMainloopBwdSm90ILi2ELi2ELi2EN4cute5tupleIJNS5_1CILi1EEES8_S8_EEENS6_IJNS7_ILi64EEENS7_ILi128EEESB_EEENS_6half_tEfNS_4arch4Sm90ELb0ELb0ELb1ELb1ELb1ELb1ELb0ELb0ELi2ELi1ELi2ELi1ELb0EEENS1_24CollectiveEpilogueBwdGQAISC_fSF_Li256ELb1ELb1EEENS1_19SingleTileSchedulerILb1ELb0ELb0ELi128EEEEEEEEEvNT_6ParamsE,"ax",@progbits
	.align	128
.text._ZN7cutlass13device_kernelIN5flash11enable_sm90INS1_16FlashAttnBwdSm90INS1_25CollectiveMainloopBwdSm90ILi2ELi2ELi2EN4cute5tupleIJNS5_1CILi1EEES8_S8_EEENS6_IJNS7_ILi64EEENS7_ILi128EEESB_EEENS_6half_tEfNS_4arch4Sm90ELb0ELb0ELb1ELb1ELb1ELb1ELb0ELb0ELi2ELi1ELi2ELi1ELb0EEENS1_24CollectiveEpilogueBwdGQAISC_fSF_Li256ELb1ELb1EEENS1_19SingleTileSchedulerILb1ELb0ELb0ELi128EEEEEEEEEvNT_6ParamsE:
        .type           _ZN7cutlass13device_kernelIN5flash11enable_sm90INS1_16FlashAttnBwdSm90INS1_25CollectiveMainloopBwdSm90ILi2ELi2ELi2EN4cute5tupleIJNS5_1CILi1EEES8_S8_EEENS6_IJNS7_ILi64EEENS7_ILi128EEESB_EEENS_6half_tEfNS_4arch4Sm90ELb0ELb0ELb1ELb1ELb1ELb1ELb0ELb0ELi2ELi1ELi2ELi1ELb0EEENS1_24CollectiveEpilogueBwdGQAISC_fSF_Li256ELb1ELb1EEENS1_19SingleTileSchedulerILb1ELb0ELb0ELi128EEEEEEEEEvNT_6ParamsE,@function
        .size           _ZN7cutlass13device_kernelIN5flash11enable_sm90INS1_16FlashAttnBwdSm90INS1_25CollectiveMainloopBwdSm90ILi2ELi2ELi2EN4cute5tupleIJNS5_1CILi1EEES8_S8_EEENS6_IJNS7_ILi64EEENS7_ILi128EEESB_EEENS_6half_tEfNS_4arch4Sm90ELb0ELb0ELb1ELb1ELb1ELb1ELb0ELb0ELi2ELi1ELi2ELi1ELb0EEENS1_24CollectiveEpilogueBwdGQAISC_fSF_Li256ELb1ELb1EEENS1_19SingleTileSchedulerILb1ELb0ELb0ELi128EEEEEEEEEvNT_6ParamsE,(.L_x_3660 - _ZN7cutlass13device_kernelIN5flash11enable_sm90INS1_16FlashAttnBwdSm90INS1_25CollectiveMainloopBwdSm90ILi2ELi2ELi2EN4cute5tupleIJNS5_1CILi1EEES8_S8_EEENS6_IJNS7_ILi64EEENS7_ILi128EEESB_EEENS_6half_tEfNS_4arch4Sm90ELb0ELb0ELb1ELb1ELb1ELb1ELb0ELb0ELi2ELi1ELi2ELi1ELb0EEENS1_24CollectiveEpilogueBwdGQAISC_fSF_Li256ELb1ELb1EEENS1_19SingleTileSchedulerILb1ELb0ELb0ELi128EEEEEEEEEvNT_6ParamsE)
        .other          _ZN7cutlass13device_kernelIN5flash11enable_sm90INS1_16FlashAttnBwdSm90INS1_25CollectiveMainloopBwdSm90ILi2ELi2ELi2EN4cute5tupleIJNS5_1CILi1EEES8_S8_EEENS6_IJNS7_ILi64EEENS7_ILi128EEESB_EEENS_6half_tEfNS_4arch4Sm90ELb0ELb0ELb1ELb1ELb1ELb1ELb0ELb0ELi2ELi1ELi2ELi1ELb0EEENS1_24CollectiveEpilogueBwdGQAISC_fSF_Li256ELb1ELb1EEENS1_19SingleTileSchedulerILb1ELb0ELb0ELi128EEEEEEEEEvNT_6ParamsE,@"STO_CUDA_ENTRY STV_DEFAULT"
_ZN7cutlass13device_kernelIN5flash11enable_sm90INS1_16FlashAttnBwdSm90INS1_25CollectiveMainloopBwdSm90ILi2ELi2ELi2EN4cute5tupleIJNS5_1CILi1EEES8_S8_EEENS6_IJNS7_ILi64EEENS7_ILi128EEESB_EEENS_6half_tEfNS_4arch4Sm90ELb0ELb0ELb1ELb1ELb1ELb1ELb0ELb0ELi2ELi1ELi2ELi1ELb0EEENS1_24CollectiveEpilogueBwdGQAISC_fSF_Li256ELb1ELb1EEENS1_19SingleTileSchedulerILb1ELb0ELb0ELi128EEEEEEEEEvNT_6ParamsE:
        /* <DEDUP_REMOVED lines=23> */
.L_x_947:
[----:B------:R-:W-:Y:S05]  /*0170*/  BSYNC B0 ;  /* 0x0000000000007941 */ /* 0x000fea0003800000 */
.L_x_946:
        /* <DEDUP_REMOVED lines=34> */
.L_x_948:
        /* <DEDUP_REMOVED lines=22> */
.L_x_949:
        /* <DEDUP_REMOVED lines=9> */
.L_x_952:
        /* <DEDUP_REMOVED lines=20> */
.L_x_953:
        /* <DEDUP_REMOVED lines=10> */
.L_x_955:
[----:B------:R-:W2:Y:S02]  /*0770*/  LDC R0, c[0x0][0x8c4] ;  /* 0x00023100ff007b82 */ /* 0x000ea40000000800 */
.L_x_954:
        /* <DEDUP_REMOVED lines=16> */
.L_x_957:
        /* <DEDUP_REMOVED lines=10> */
.L_x_958:
        /* <DEDUP_REMOVED lines=8> */
.L_x_959:
        /* <DEDUP_REMOVED lines=9> */
.L_x_960:
        /* <DEDUP_REMOVED lines=88> */
.L_x_963:
        /* <DEDUP_REMOVED lines=15> */
.L_x_962:
        /* <DEDUP_REMOVED lines=22> */
.L_x_965:
        /* <DEDUP_REMOVED lines=15> */
.L_x_964:
        /* <DEDUP_REMOVED lines=8> */
.L_x_1070:
        /* <DEDUP_REMOVED lines=45> */
.L_x_967:
        /* <DEDUP_REMOVED lines=74> */
.L_x_979:
[----:B------:R-:W-:-:S13]  /*1ae0*/  ISETP.NE.AND P0, PT, R7, 0x3, PT ;  /* 0x000000030700780c */ /* 0x000fda0003f05270 */
[----:B---3--:R-:W-:Y:S05]  /*1af0*/  @!P0 BRA `(.L_x_969) ;  /* 0x0000000000048947 */ /* 0x008fea0003800000 */
[----:B------:R-:W-:Y:S01]  /*1b00*/  BPT.TRAP 0x1 ;  /* 0x000000040000795c */ /* 0x000fe20000300000 */
.L_x_969:
[----:B------:R-:W-:Y:S01]  /*1b10*/  IMAD R2, R4, 0x8, R16 ;  /* 0x0000000804027824 */ /* 0x000fe200078e0210 */
[----:B------:R-:W-:-:S04]  /*1b20*/  SHF.L.U32 R153, R5, 0x1f, RZ ;  /* 0x0000001f05997819 */ /* 0x000fc800000006ff */
[----:B------:R3:W4:Y:S01]  /*1b30*/  SYNCS.PHASECHK.TRANS64.TRYWAIT P1, [R2+URZ+0x30810], R153 ;  /* 0x03081099020075a7 */ /* 0x000722000802017f */
[----:B------:R-:W-:Y:S05]  /*1b40*/  @!P0 BRA `(.L_x_970) ;  /* 0x0000000000048947 */ /* 0x000fea0003800000 */
[----:B------:R-:W-:Y:S01]  /*1b50*/  BPT.TRAP 0x1 ;  /* 0x000000040000795c */ /* 0x000fe20000300000 */
.L_x_970:
[----:B----4-:R-:W-:Y:S05]  /*1b60*/  @P1 BRA `(.L_x_971) ;  /* 0x0000000000081947 */ /* 0x010fea0003800000 */
[----:B------:R-:W4:Y:S02]  /*1b70*/  SYNCS.PHASECHK.TRANS64.TRYWAIT P1, [R2+URZ+0x30810], R153 ;  /* 0x03081099020075a7 */ /* 0x000f24000802017f */
[----:B----4-:R-:W-:Y:S05]  /*1b80*/  @!P1 BRA `(.L_x_972) ;  /* 0x00000074005c9947 */ /* 0x010fea0003800000 */
.L_x_971:
        /* <DEDUP_REMOVED lines=81> */
.L_x_973:
[----:B------:R1:W1:Y:S01]  /*20a0*/  SYNCS.PHASECHK.TRANS64.TRYWAIT P1, [R2+URZ+0x30830], R153 ;  /* 0x03083099020075a7 */ /* 0x000262000802017f */
[----:B------:R-:W-:Y:S05]  /*20b0*/  @!P0 BRA `(.L_x_974) ;  /* 0x0000000000048947 */ /* 0x000fea0003800000 */
[----:B------:R-:W-:Y:S01]  /*20c0*/  BPT.TRAP 0x1 ;  /* 0x000000040000795c */ /* 0x000fe20000300000 */
.L_x_974:
[----:B------:R-:W-:-:S05]  /*20d0*/  VIADD R17, R16, 0x20000 ;  /* 0x0002000010117836 */ /* 0x000fca0000000000 */
[----:B------:R-:W-:-:S04]  /*20e0*/  SHF.R.U32.HI R17, RZ, 0x4, R17 ;  /* 0x00000004ff117819 */ /* 0x000fc80000011611 */
[----:B------:R-:W-:-:S04]  /*20f0*/  LOP3.LUT R17, R17, 0x3fff, RZ, 0xc0, !PT ;  /* 0x00003fff11117812 */ /* 0x000fc800078ec0ff */
[----:B------:R-:W-:Y:S01]  /*2100*/  LOP3.LUT R155, R17, 0x10000, RZ, 0xfc, !PT ;  /* 0x00010000119b7812 */ /* 0x000fe200078efcff */
[----:B-1----:R-:W-:Y:S06]  /*2110*/  @P1 BRA `(.L_x_975) ;  /* 0x0000000000081947 */ /* 0x002fec0003800000 */
[----:B------:R-:W1:Y:S02]  /*2120*/  SYNCS.PHASECHK.TRANS64.TRYWAIT P1, [R2+URZ+0x30830], R153 ;  /* 0x03083099020075a7 */ /* 0x000e64000802017f */
[----:B-1----:R-:W-:Y:S05]  /*2130*/  @!P1 BRA `(.L_x_976) ;  /* 0x0000007000049947 */ /* 0x002fea0003800000 */
.L_x_975:
        /* <DEDUP_REMOVED lines=495> */
.L_x_977:
        /* <DEDUP_REMOVED lines=49> */
.L_x_978:
        /* <DEDUP_REMOVED lines=77> */
.L_x_961:
[----:B------:R-:W-:Y:S05]  /*4810*/  @P0 BRA `(.L_x_956) ;  /* 0x0000004800000947 */ /* 0x000fea0003800000 */
[----:B-1-3--:R-:W1:Y:S08]  /*4820*/  LDC.64 R2, c[0x0][0x878] ;  /* 0x00021e00ff027b82 */ /* 0x00ae700000000a00 */
[----:B------:R-:W2:Y:S01]  /*4830*/  LDC R12, c[0x0][0x850] ;  /* 0x00021400ff0c7b82 */ /* 0x000ea20000000800 */
[----:B------:R-:W3:Y:S01]  /*4840*/  S2R R4, SR_TID.X ;  /* 0x0000000000047919 */ /* 0x000ee20000002100 */
[----:B------:R-:W-:Y:S01]  /*4850*/  ULDC UR4, c[0x0][0x870] ;  /* 0x00021c0000047ab9 */ /* 0x000fe20000000800 */
[----:B------:R-:W-:Y:S01]  /*4860*/  ULDC UR6, c[0x0][0x80c] ;  /* 0x0002030000067ab9 */ /* 0x000fe20000000800 */
[----:B------:R-:W4:Y:S01]  /*4870*/  S2R R9, SR_CTAID.Y ;  /* 0x0000000000097919 */ /* 0x000f220000002600 */
[----:B------:R-:W5:Y:S03]  /*4880*/  S2R R20, SR_CTAID.X ;  /* 0x0000000000147919 */ /* 0x000f660000002500 */
[----:B------:R-:W5:Y:S01]  /*4890*/  S2UR UR5, SR_CgaCtaId ;  /* 0x00000000000579c3 */ /* 0x000f620000008800 */
[----:B-1----:R-:W-:-:S07]  /*48a0*/  ISETP.NE.U32.AND P0, PT, R2, RZ, PT ;  /* 0x000000ff0200720c */ /* 0x002fce0003f05070 */
[----:B------:R-:W1:Y:S01]  /*48b0*/  LDC.64 R14, c[0x0][0x818] ;  /* 0x00020600ff0e7b82 */ /* 0x000e620000000a00 */
[----:B------:R-:W-:-:S07]  /*48c0*/  ISETP.NE.AND.EX P0, PT, R3, RZ, PT, P0 ;  /* 0x000000ff0300720c */ /* 0x000fce0003f05300 */
[----:B------:R-:W1:Y:S08]  /*48d0*/  LDC.64 R16, c[0x0][0x840] ;  /* 0x00021000ff107b82 */ /* 0x000e700000000a00 */
[----:B------:R-:W3:Y:S08]  /*48e0*/  @P0 LDC.64 R2, c[0x0][0x878] ;  /* 0x00021e00ff020b82 */ /* 0x000ef00000000a00 */
[----:B------:R-:W1:Y:S08]  /*48f0*/  LDC.64 R18, c[0x0][0x820] ;  /* 0x00020800ff127b82 */ /* 0x000e700000000a00 */
[----:B------:R-:W1:Y:S01]  /*4900*/  LDC.64 R22, c[0x0][0x800] ;  /* 0x00020000ff167b82 */ /* 0x000e620000000a00 */
[----:B---3--:R-:W-:-:S06]  /*4910*/  @P0 IMAD.WIDE R2, R228, 0x4, R2 ;  /* 0x00000004e4020825 */ /* 0x008fcc00078e0202 */
[----:B------:R3:W5:Y:S01]  /*4920*/  @P0 LDG.E R3, desc[UR38][R2.64] ;  /* 0x0000002602030981 */ /* 0x000762000c1e1900 */
[----:B------:R-:W-:Y:S01]  /*4930*/  BAR.SYNC.DEFER_BLOCKING 0x1, 0x100 ;  /* 0x0044000000007b1d */ /* 0x000fe20000010000 */
[----:B--2---:R-:W-:Y:S01]  /*4940*/  ISETP.NE.AND P2, PT, R12, 0x1, PT ;  /* 0x000000010c00780c */ /* 0x004fe20003f45270 */
[C---:B------:R-:W-:Y:S01]  /*4950*/  VIADD R13, R4.reuse, 0xffffff80 ;  /* 0xffffff80040d7836 */ /* 0x040fe20000000000 */
[----:B------:R-:W-:Y:S01]  /*4960*/  ISETP.NE.AND P1, PT, R4, 0x80, PT ;  /* 0x000000800400780c */ /* 0x000fe20003f25270 */
[----:B----4-:R-:W-:Y:S02]  /*4970*/  IMAD.MOV.U32 R7, RZ, RZ, R9 ;  /* 0x000000ffff077224 */ /* 0x010fe400078e0009 */
[----:B------:R-:W-:Y:S01]  /*4980*/  IMAD R4, R228, UR6, RZ ;  /* 0x00000006e4047c24 */ /* 0x000fe2000f8e02ff */
[----:B---3--:R-:W-:Y:S01]  /*4990*/  SHF.R.S32.HI R2, RZ, 0x1f, R13 ;  /* 0x0000001fff027819 */ /* 0x008fe2000001140d */
[----:B------:R-:W-:Y:S03]  /*49a0*/  BSSY B0, `(.L_x_980) ;  /* 0x0000054000007945 */ /* 0x000fe60003800000 */
[----:B------:R-:W-:-:S02]  /*49b0*/  LEA.HI R2, R2, R13, RZ, 0x7 ;  /* 0x0000000d02027211 */ /* 0x000fc400078f38ff */
[----:B------:R-:W-:Y:S01]  /*49c0*/  SHF.R.S32.HI R8, RZ, 0x1f, R4 ;  /* 0x0000001fff087819 */ /* 0x000fe20000011404 */
[----:B------:R-:W2:Y:S08]  /*49d0*/  @P2 LDC R0, c[0x0][0x854] ;  /* 0x00021500ff002b82 */ /* 0x000eb00000000800 */
[----:B------:R-:W3:Y:S01]  /*49e0*/  @P2 LDC R5, c[0x0][0x858] ;  /* 0x00021600ff052b82 */ /* 0x000ee20000000800 */
[----:B--2---:R-:W-:-:S05]  /*49f0*/  @P2 IMAD.HI.U32 R0, R9, R0, RZ ;  /* 0x0000000009002227 */ /* 0x004fca00078e00ff */
[----:B---3--:R-:W-:Y:S01]  /*4a00*/  @P2 SHF.R.U32.HI R7, RZ, R5, R0 ;  /* 0x00000005ff072219 */ /* 0x008fe20000011600 */
[----:B-----5:R-:W-:Y:S01]  /*4a10*/  IMAD R0, R20, UR4, RZ ;  /* 0x0000000414007c24 */ /* 0x020fe2000f8e02ff */
[----:B------:R-:W-:Y:S01]  /*4a20*/  UMOV UR4, 0x400 ;  /* 0x0000040000047882 */ /* 0x000fe20000000000 */
[C---:B------:R-:W-:Y:S01]  /*4a30*/  ISETP.NE.AND P2, PT, R13.reuse, RZ, PT ;  /* 0x000000ff0d00720c */ /* 0x040fe20003f45270 */
[----:B------:R-:W-:Y:S01]  /*4a40*/  ULEA UR4, UR5, UR4, 0x18 ;  /* 0x0000000405047291 */ /* 0x000fe2000f8ec03f */
[----:B------:R-:W-:Y:S01]  /*4a50*/  IMAD R6, R0, UR6, RZ ;  /* 0x0000000600067c24 */ /* 0x000fe2000f8e02ff */
[C---:B------:R-:W-:Y:S01]  /*4a60*/  LOP3.LUT R0, R2.reuse, 0xfffff80, RZ, 0xc0, !PT ;  /* 0x0fffff8002007812 */ /* 0x040fe200078ec0ff */
[----:B------:R-:W-:Y:S01]  /*4a70*/  IMAD.SHL.U32 R2, R2, 0x40, RZ ;  /* 0x0000004002027824 */ /* 0x000fe200078e00ff */
[--C-:B------:R-:W-:Y:S01]  /*4a80*/  SHF.R.S32.HI R11, RZ, 0x1f, R7.reuse ;  /* 0x0000001fff0b7819 */ /* 0x100fe20000011407 */
[----:B------:R-:W-:Y:S01]  /*4a90*/  ULDC.64 UR6, c[0x0][0x868] ;  /* 0x00021a0000067ab9 */ /* 0x000fe20000000a00 */
[----:B------:R-:W-:Y:S01]  /*4aa0*/  IADD3 R10, P3, P4, R6, R4, R7 ;  /* 0x00000004060a7210 */ /* 0x000fe20007c7e007 */
[----:B------:R-:W-:Y:S01]  /*4ab0*/  IMAD.IADD R0, R13, 0x1, -R0 ;  /* 0x000000010d007824 */ /* 0x000fe200078e0a00 */
[----:B------:R-:W-:-:S02]  /*4ac0*/  LOP3.LUT R5, R2, 0x3fffe000, RZ, 0xc0, !PT ;  /* 0x3fffe00002057812 */ /* 0x000fc400078ec0ff */
[----:B------:R-:W-:-:S03]  /*4ad0*/  SHF.R.S32.HI R6, RZ, 0x1f, R6 ;  /* 0x0000001fff067819 */ /* 0x000fc60000011406 */
[----:B------:R-:W-:Y:S01]  /*4ae0*/  IMAD R5, R0, 0x4, R5 ;  /* 0x0000000400057824 */ /* 0x000fe200078e0205 */
[----:B------:R-:W-:-:S04]  /*4af0*/  IADD3.X R13, R6, R8, R11, P3, P4 ;  /* 0x00000008060d7210 */ /* 0x000fc80001fe840b */
[----:B------:R-:W-:Y:S01]  /*4b00*/  LEA R8, R5, UR4, 0x2 ;  /* 0x0000000405087c11 */ /* 0x000fe2000f8e10ff */
[----:B------:R-:W-:Y:S02]  /*4b10*/  IMAD.SHL.U32 R5, R20, 0x4000, RZ ;  /* 0x0000400014057824 */ /* 0x000fe400078e00ff */
[----:B------:R-:W2:Y:S02]  /*4b20*/  LDC.64 R20, c[0x0][0x848] ;  /* 0x00021200ff147b82 */ /* 0x000ea40000000a00 */
[----:B------:R3:W-:Y:S04]  /*4b30*/  STS.128 [R8], R24 ;  /* 0x0000001808007388 */ /* 0x0007e80000000c00 */
[----:B------:R4:W-:Y:S04]  /*4b40*/  STS.128 [R8+0x800], R28 ;  /* 0x0008001c08007388 */ /* 0x0009e80000000c00 */
[----:B------:R4:W-:Y:S04]  /*4b50*/  STS.128 [R8+0x1000], R32 ;  /* 0x0010002008007388 */ /* 0x0009e80000000c00 */
[----:B------:R4:W-:Y:S01]  /*4b60*/  STS.128 [R8+0x1800], R36 ;  /* 0x0018002408007388 */ /* 0x0009e20000000c00 */
[----:B---3--:R-:W3:Y:S03]  /*4b70*/  LDC.64 R24, c[0x0][0x828] ;  /* 0x00020a00ff187b82 */ /* 0x008ee60000000a00 */
        /* <DEDUP_REMOVED lines=12> */
[----:B------:R-:W-:-:S05]  /*4c40*/  @P0 IMAD R3, R228, 0x80, R3 ;  /* 0x00000080e4030824 */ /* 0x000fca00078e0203 */
[----:B------:R-:W-:-:S04]  /*4c50*/  @P0 SHF.R.S32.HI R0, RZ, 0x1f, R3 ;  /* 0x0000001fff000819 */ /* 0x000fc80000011403 */
[----:B------:R-:W-:-:S05]  /*4c60*/  @P0 LEA.HI R0, R0, R3, RZ, 0x7 ;  /* 0x0000000300000211 */ /* 0x000fca00078f38ff */
[----:B------:R-:W-:-:S05]  /*4c70*/  @P0 IMAD.SHL.U32 R0, R0, 0x80, RZ ;  /* 0x0000008000000824 */ /* 0x000fca00078e00ff */
[----:B------:R-:W-:Y:S01]  /*4c80*/  @P0 LOP3.LUT R2, R0, 0xffffc000, RZ, 0xc0, !PT ;  /* 0xffffc00000020812 */ /* 0x000fe200078ec0ff */
[----:B-1----:R-:W-:-:S03]  /*4c90*/  IMAD R0, R11, R14, RZ ;  /* 0x0000000e0b007224 */ /* 0x002fc600078e02ff */
[----:B------:R-:W-:Y:S02]  /*4ca0*/  @P0 SHF.R.S32.HI R3, RZ, 0x1f, R2 ;  /* 0x0000001fff030819 */ /* 0x000fe40000011402 */
[----:B------:R-:W-:-:S06]  /*4cb0*/  @!P0 CS2R R2, SRZ ;  /* 0x0000000000028805 */ /* 0x000fcc000001ff00 */
[----:B------:R-:W-:Y:S01]  /*4cc0*/  IADD3 R4, P3, R5, R2, RZ ;  /* 0x0000000205047210 */ /* 0x000fe20007f7e0ff */
[----:B------:R-:W-:Y:S02]  /*4cd0*/  IMAD R2, R11, R16, RZ ;  /* 0x000000100b027224 */ /* 0x000fe400078e02ff */
[----:B------:R-:W-:Y:S01]  /*4ce0*/  IMAD R11, R7, R15, R0 ;  /* 0x0000000f070b7224 */ /* 0x000fe200078e0200 */
[----:B------:R-:W-:Y:S01]  /*4cf0*/  LEA.HI.X.SX32 R5, R5, R3, 0x1, P3 ;  /* 0x0000000305057211 */ /* 0x000fe200018f0eff */
[C---:B------:R-:W-:Y:S01]  /*4d00*/  IMAD R17, R7.reuse, R17, R2 ;  /* 0x0000001107117224 */ /* 0x040fe200078e0202 */
[----:B------:R-:W-:Y:S01]  /*4d10*/  SHF.R.S32.HI R0, RZ, 0x1f, R228 ;  /* 0x0000001fff007819 */ /* 0x000fe200000114e4 */
[----:B------:R-:W-:-:S03]  /*4d20*/  IMAD.WIDE.U32 R2, R7, R14, R4 ;  /* 0x0000000e07027225 */ /* 0x000fc600078e0004 */
[----:B------:R-:W-:Y:S02]  /*4d30*/  SEL R15, R0, RZ, !P0 ;  /* 0x000000ff000f7207 */ /* 0x000fe40004000000 */
[----:B------:R-:W-:Y:S01]  /*4d40*/  SHF.L.U64.HI R14, R10, 0x2, R13 ;  /* 0x000000020a0e7819 */ /* 0x000fe2000001020d */
[----:B------:R-:W-:Y:S01]  /*4d50*/  IMAD.IADD R3, R3, 0x1, R11 ;  /* 0x0000000103037824 */ /* 0x000fe200078e020b */
[----:B------:R-:W-:Y:S01]  /*4d60*/  SEL R11, R228, RZ, !P0 ;  /* 0x000000ffe40b7207 */ /* 0x000fe20004000000 */
[----:B------:R-:W-:-:S04]  /*4d70*/  IMAD.WIDE.U32 R4, R7, R16, R4 ;  /* 0x0000001007047225 */ /* 0x000fc800078e0004 */
[----:B------:R-:W-:Y:S02]  /*4d80*/  IMAD R0, R15, R18, RZ ;  /* 0x000000120f007224 */ /* 0x000fe400078e02ff */
[----:B------:R-:W-:Y:S02]  /*4d90*/  IMAD.SHL.U32 R16, R10, 0x4, RZ ;  /* 0x000000040a107824 */ /* 0x000fe400078e00ff */
[----:B------:R-:W-:Y:S02]  /*4da0*/  IMAD.IADD R5, R5, 0x1, R17 ;  /* 0x0000000105057824 */ /* 0x000fe400078e0211 */
[----:B------:R-:W-:Y:S01]  /*4db0*/  IMAD R17, R11, R19, R0 ;  /* 0x000000130b117224 */ /* 0x000fe200078e0200 */
[----:B------:R-:W-:Y:S01]  /*4dc0*/  IADD3 R6, P4, R16, UR6, RZ ;  /* 0x0000000610067c10 */ /* 0x000fe2000ff9e0ff */
[----:B--2---:R-:W-:Y:S02]  /*4dd0*/  IMAD R0, R15, R20, RZ ;  /* 0x000000140f007224 */ /* 0x004fe400078e02ff */
[----:B------:R-:W-:-:S04]  /*4de0*/  IMAD.WIDE.U32 R2, R11, R18, R2 ;  /* 0x000000120b027225 */ /* 0x000fc800078e0002 */
[----:B------:R-:W-:Y:S01]  /*4df0*/  IMAD.WIDE.U32 R4, R11, R20, R4 ;  /* 0x000000140b047225 */ /* 0x000fe200078e0004 */
[----:B------:R-:W-:-:S03]  /*4e00*/  LEA R22, P3, R2, R22, 0x2 ;  /* 0x0000001602167211 */ /* 0x000fc600078610ff */
[----:B------:R-:W-:Y:S01]  /*4e10*/  IMAD.MOV R10, RZ, RZ, -R7 ;  /* 0x000000ffff0a7224 */ /* 0x000fe200078e0a07 */
[----:B------:R-:W-:Y:S01]  /*4e20*/  IADD3.X R7, R14, UR7, RZ, P4, !PT ;  /* 0x000000070e077c10 */ /* 0x000fe2000a7fe4ff */
[----:B------:R-:W-:Y:S01]  /*4e30*/  IMAD R11, R11, R21, R0 ;  /* 0x000000150b0b7224 */ /* 0x000fe200078e0200 */
[----:B---3--:R-:W-:Y:S01]  /*4e40*/  LEA R24, P0, R4, R24, 0x2 ;  /* 0x0000001804187211 */ /* 0x008fe200078010ff */
[----:B------:R-:W-:Y:S02]  /*4e50*/  IMAD R13, R12, R10, R9 ;  /* 0x0000000a0c0d7224 */ /* 0x000fe400078e0209 */
[----:B------:R-:W-:Y:S02]  /*4e60*/  IMAD.IADD R10, R3, 0x1, R17 ;  /* 0x00000001030a7824 */ /* 0x000fe400078e0211 */
[----:B------:R-:W-:Y:S01]  /*4e70*/  IMAD.IADD R9, R5, 0x1, R11 ;  /* 0x0000000105097824 */ /* 0x000fe200078e020b */
[----:B----4-:R-:W-:Y:S07]  /*4e80*/  @P2 BRA `(.L_x_981) ;  /* 0x0000000000142947 */ /* 0x010fee0003800000 */
.L_x_982:
[----:B------:R-:W2:Y:S04]  /*4e90*/  LDG.E.STRONG.GPU R0, desc[UR38][R6.64] ;  /* 0x0000002606007981 */ /* 0x000ea8000c1ef900 */
[----:B--2---:R-:W-:Y:S01]  /*4ea0*/  CCTL.IVALL ;  /* 0x00000000ff00798f */ /* 0x004fe20002000000 */
[----:B------:R-:W-:Y:S05]  /*4eb0*/  YIELD ;  /* 0x0000000000007946 */ /* 0x000fea0003800000 */
[----:B------:R-:W-:-:S13]  /*4ec0*/  ISETP.NE.AND P2, PT, R0, R13, PT ;  /* 0x0000000d0000720c */ /* 0x000fda0003f45270 */
[----:B------:R-:W-:Y:S05]  /*4ed0*/  @P2 BRA `(.L_x_982) ;  /* 0xfffffffc00ec2947 */ /* 0x000fea000383ffff */
.L_x_981:
[----:B------:R-:W-:Y:S05]  /*4ee0*/  BSYNC B0 ;  /* 0x0000000000007941 */ /* 0x000fea0003800000 */
.L_x_980:
[----:B------:R-:W-:Y:S01]  /*4ef0*/  UMOV UR5, 0xffffffff ;  /* 0xffffffff00057882 */ /* 0x000fe20000000000 */
[----:B------:R-:W-:Y:S02]  /*4f00*/  LEA.HI.X R10, R2, R23, R10, 0x2, P3 ;  /* 0x00000017020a7211 */ /* 0x000fe400018f140a */
[----:B------:R-:W-:Y:S01]  /*4f10*/  LEA.HI.X R9, R4, R25, R9, 0x2, P0 ;  /* 0x0000001904097211 */ /* 0x000fe200000f1409 */
[----:B------:R-:W-:Y:S06]  /*4f20*/  BRA.DIV UR5, `(.L_x_983) ;  /* 0x00000042059c7947 */ /* 0x000fec000b800000 */
[----:B------:R-:W-:Y:S01]  /*4f30*/  NOP ;  /* 0x0000000000007918 */ /* 0x000fe20000000000 */
.L_x_1073:
        /* <DEDUP_REMOVED lines=16> */
.L_x_986:
[----:B------:R-:W-:Y:S01]  /*5040*/  @P0 ELECT P2, URZ, PT ;  /* 0x00000000003f082f */ /* 0x000fe20003840000 */
[----:B------:R1:W-:-:S12]  /*5050*/  UBLKRED.G.S.ADD.F32.RN [UR6], [UR4], UR5, desc[UR8] ;  /* 0x00000806040073bb */ /* 0x0003d800080a1405 */
[----:B------:R-:W-:Y:S02]  /*5060*/  @P2 PLOP3.LUT P0, PT, P2, PT, PT, 0x8, 0x0 ;  /* 0x000000000000281c */ /* 0x000fe4000170e170 */
[----:B------:R-:W-:-:S11]  /*5070*/  PLOP3.LUT P2, PT, PT, PT, PT, 0x8, 0x0 ;  /* 0x000000000000781c */ /* 0x000fd60003f4e170 */
[----:B-1----:R-:W-:Y:S05]  /*5080*/  @P0 BRA.U.ANY `(.L_x_986) ;  /* 0xfffffffd00ec0947 */ /* 0x002fea000393ffff */
[----:B------:R0:W-:Y:S01]  /*5090*/  UTMACMDFLUSH ;  /* 0x00000000000079b7 */ /* 0x0001e20000000000 */
[----:B------:R-:W-:-:S04]  /*50a0*/  DEPBAR.LE SB0, 0x0 ;  /* 0x000080000000791a */ /* 0x000fc80000000000 */
.L_x_985:
[----:B------:R-:W-:Y:S05]  /*50b0*/  BSYNC B0 ;  /* 0x0000000000007941 */ /* 0x000fea0003800000 */
.L_x_984:
        /* <DEDUP_REMOVED lines=14> */
.L_x_988:
[----:B------:R-:W-:Y:S05]  /*51a0*/  BSYNC B0 ;  /* 0x0000000000007941 */ /* 0x000fea0003800000 */
.L_x_987:
        /* <DEDUP_REMOVED lines=22> */
.L_x_991:
[----:B------:R-:W2:Y:S04]  /*5310*/  LDG.E.STRONG.GPU R0, desc[UR38][R2.64] ;  /* 0x0000002602007981 */ /* 0x000ea8000c1ef900 */
[----:B--2---:R-:W-:Y:S01]  /*5320*/  CCTL.IVALL ;  /* 0x00000000ff00798f */ /* 0x004fe20002000000 */
[----:B------:R-:W-:Y:S05]  /*5330*/  YIELD ;  /* 0x0000000000007946 */ /* 0x000fea0003800000 */
[----:B------:R-:W-:-:S13]  /*5340*/  ISETP.NE.AND P0, PT, R0, R13, PT ;  /* 0x0000000d0000720c */ /* 0x000fda0003f05270 */
[----:B------:R-:W-:Y:S05]  /*5350*/  @P0 BRA `(.L_x_991) ;  /* 0xfffffffc00ec0947 */ /* 0x000fea000383ffff */
.L_x_990:
[----:B------:R-:W-:Y:S05]  /*5360*/  BSYNC B0 ;  /* 0x0000000000007941 */ /* 0x000fea0003800000 */
.L_x_989:
[----:B------:R-:W-:-:S03]  /*5370*/  UMOV UR5, 0xffffffff ;  /* 0xffffffff00057882 */ /* 0x000fc60000000000 */
[----:B------:R-:W-:Y:S05]  /*5380*/  BRA.DIV UR5, `(.L_x_992) ;  /* 0x0000003e05a07947 */ /* 0x000fea000b800000 */
[----:B------:R-:W-:Y:S01]  /*5390*/  NOP ;  /* 0x0000000000007918 */ /* 0x000fe20000000000 */
.L_x_1076:
        /* <DEDUP_REMOVED lines=14> */
[----:B------:R-:W-:Y:S01]  /*5480*/  PLOP3.LUT P0, PT, PT, PT, PT, 0x80, 0x0 ;  /* 0x000000000000781c */ /* 0x000fe20003f0f070 */
[----:B------:R-:W-:-:S12]  /*5490*/  UMOV UR9, 0x14f00000 ;  /* 0x14f0000000097882 */ /* 0x000fd80000000000 */
.L_x_995:
[----:B------:R-:W-:Y:S01]  /*54a0*/  @P0 ELECT P2, URZ, PT ;  /* 0x00000000003f082f */ /* 0x000fe20003840000 */
[----:B------:R2:W-:-:S12]  /*54b0*/  UBLKRED.G.S.ADD.F32.RN [UR6], [UR4], UR5, desc[UR8] ;  /* 0x00000806040073bb */ /* 0x0005d800080a1405 */
[----:B------:R-:W-:Y:S02]  /*54c0*/  @P2 PLOP3.LUT P0, PT, P2, PT, PT, 0x8, 0x0 ;  /* 0x000000000000281c */ /* 0x000fe4000170e170 */
[----:B------:R-:W-:-:S11]  /*54d0*/  PLOP3.LUT P2, PT, PT, PT, PT, 0x8, 0x0 ;  /* 0x000000000000781c */ /* 0x000fd60003f4e170 */
[----:B--2---:R-:W-:Y:S05]  /*54e0*/  @P0 BRA.U.ANY `(.L_x_995) ;  /* 0xfffffffd00ec0947 */ /* 0x004fea000393ffff */
[----:B------:R0:W-:Y:S01]  /*54f0*/  UTMACMDFLUSH ;  /* 0x00000000000079b7 */ /* 0x0001e20000000000 */
[----:B------:R-:W-:-:S04]  /*5500*/  DEPBAR.LE SB0, 0x0 ;  /* 0x000080000000791a */ /* 0x000fc80000000000 */
.L_x_994:
[----:B------:R-:W-:Y:S05]  /*5510*/  BSYNC B0 ;  /* 0x0000000000007941 */ /* 0x000fea0003800000 */
.L_x_993:
        /* <DEDUP_REMOVED lines=14> */
.L_x_951:
        /* <DEDUP_REMOVED lines=21> */
.L_x_997:
        /* <DEDUP_REMOVED lines=13> */
.L_x_999:
[----:B------:R-:W-:-:S05]  /*5820*/  ULDC UR4, c[0x0][0x8c4] ;  /* 0x0002310000047ab9 */ /* 0x000fca0000000800 */
.L_x_998:
        /* <DEDUP_REMOVED lines=37> */
.L_x_1000:
        /* <DEDUP_REMOVED lines=20> */
[----:B------:R-:W-:-:S02]  /*5bc0*/  USEL UR13, UR5, URZ, !UP0 ;  /* 0x0000003f050d7287 */ /* 0x000fc4000c000000 */
[----:B------:R-:W-:Y:S01]  /*5bd0*/  UIADD3 UR8, UP0, UR6, UR14, URZ ;  /* 0x0000000e06087290 */ /* 0x000fe2000ff1e03f */
[----:B------:R-:W-:Y:S01]  /*5be0*/  SHF.R.S32.HI R3, RZ, 0x6, R3 ;  /* 0x00000006ff037819 */ /* 0x000fe20000011403 */
[----:B------:R-:W-:Y:S01]  /*5bf0*/  UIADD3 UR5, UR15, UR9, URZ ;  /* 0x000000090f057290 */ /* 0x000fe2000fffe03f */
[----:B------:R-:W-:Y:S01]  /*5c00*/  ULDC UR10, c[0x0][0x288] ;  /* 0x0000a200000a7ab9 */ /* 0x000fe20000000800 */
[----:B------:R-:W-:Y:S01]  /*5c10*/  ULDC.64 UR16, c[0x0][0x2e0] ;  /* 0x0000b80000107ab9 */ /* 0x000fe20000000a00 */
[----:B------:R-:W-:Y:S01]  /*5c20*/  UIMAD UR12, UR12, UR10, URZ ;  /* 0x0000000a0c0c72a4 */ /* 0x000fe2000f8e023f */
[----:B------:R-:W-:Y:S01]  /*5c30*/  VIMNMX R3, R3, 0x1, !PT ;  /* 0x0000000103037848 */ /* 0x000fe20007fe0100 */
[----:B------:R-:W-:Y:S01]  /*5c40*/  ULDC UR11, c[0x0][0x760] ;  /* 0x0001d800000b7ab9 */ /* 0x000fe20000000800 */
[----:B------:R-:W-:Y:S02]  /*5c50*/  UIADD3.X UR9, UR7, UR5, URZ, UP0, !UPT ;  /* 0x0000000507097290 */ /* 0x000fe400087fe43f */
[----:B------:R-:W-:Y:S01]  /*5c60*/  UIMAD UR13, UR13, UR16, URZ ;  /* 0x000000100d0d72a4 */ /* 0x000fe2000f8e023f */
[----:B------:R-:W-:Y:S01]  /*5c70*/  LOP3.LUT R6, R3, 0x1, RZ, 0xc0, !PT ;  /* 0x0000000103067812 */ /* 0x000fe200078ec0ff */
[----:B------:R-:W-:-:S02]  /*5c80*/  UIMAD UR10, UR10, UR11, URZ ;  /* 0x0000000b0a0a72a4 */ /* 0x000fc4000f8e023f */
[----:B------:R-:W-:Y:S02]  /*5c90*/  UIADD3 UR11, UP0, UR12, UR19, URZ ;  /* 0x000000130c0b7290 */ /* 0x000fe4000ff1e03f */
[----:B------:R-:W-:Y:S01]  /*5ca0*/  UIMAD UR13, UR18, UR17, UR13 ;  /* 0x00000011120d72a4 */ /* 0x000fe2000f8e020d */
[----:B-1----:R-:W-:Y:S01]  /*5cb0*/  LOP3.LUT R0, R4, 0x1f, RZ, 0xc0, !PT ;  /* 0x0000001f04007812 */ /* 0x002fe200078ec0ff */
[----:B------:R-:W-:Y:S02]  /*5cc0*/  UIMAD.WIDE.U32 UR8, UR18, UR16, UR8 ;  /* 0x00000010120872a5 */ /* 0x000fe4000f8e0008 */
[----:B------:R-:W-:Y:S01]  /*5cd0*/  ULEA.HI.X.SX32 UR12, UR12, UR4, 0x1, UP0 ;  /* 0x000000040c0c7291 */ /* 0x000fe200080f0e3f */
[----:B------:R-:W-:Y:S01]  /*5ce0*/  ELECT P0, URZ, PT ;  /* 0x00000000003f782f */ /* 0x000fe20003800000 */
        /* <DEDUP_REMOVED lines=19> */
.L_x_1026:
        /* <DEDUP_REMOVED lines=17> */
.L_x_1004:
[----:B------:R-:W2:Y:S04]  /*5f30*/  LDG.E.STRONG.GPU R5, desc[UR38][R2.64] ;  /* 0x0000002602057981 */ /* 0x000ea8000c1ef900 */
[----:B--2---:R-:W-:Y:S01]  /*5f40*/  CCTL.IVALL ;  /* 0x00000000ff00798f */ /* 0x004fe20002000000 */
[----:B------:R-:W-:Y:S05]  /*5f50*/  YIELD ;  /* 0x0000000000007946 */ /* 0x000fea0003800000 */
[----:B------:R-:W-:-:S13]  /*5f60*/  ISETP.NE.AND P3, PT, R5, UR24, PT ;  /* 0x0000001805007c0c */ /* 0x000fda000bf65270 */
[----:B------:R-:W-:Y:S05]  /*5f70*/  @P3 BRA `(.L_x_1004) ;  /* 0xfffffffc00ec3947 */ /* 0x000fea000383ffff */
.L_x_1003:
[----:B------:R-:W-:Y:S05]  /*5f80*/  BSYNC B0 ;  /* 0x0000000000007941 */ /* 0x000fea0003800000 */
.L_x_1002:
[----:B------:R-:W-:-:S03]  /*5f90*/  UMOV UR22, 0xffffffff ;  /* 0xffffffff00167882 */ /* 0x000fc60000000000 */
[----:B------:R-:W-:Y:S05]  /*5fa0*/  BRA.DIV UR22, `(.L_x_1005) ;  /* 0x0000003216b47947 */ /* 0x000fea000b800000 */
[----:B------:R-:W-:Y:S01]  /*5fb0*/  NOP ;  /* 0x0000000000007918 */ /* 0x000fe20000000000 */
.L_x_1079:
        /* <DEDUP_REMOVED lines=19> */
.L_x_1007:
[----:B------:R-:W-:Y:S05]  /*60f0*/  BSYNC B0 ;  /* 0x0000000000007941 */ /* 0x000fea0003800000 */
.L_x_1006:
        /* <DEDUP_REMOVED lines=13> */
.L_x_1009:
[----:B------:R-:W-:Y:S05]  /*61d0*/  BSYNC B0 ;  /* 0x0000000000007941 */ /* 0x000fea0003800000 */
.L_x_1008:
[----:B------:R-:W-:Y:S06]  /*61e0*/  BAR.ARV 0xa, 0xa0 ;  /* 0x0282800000007b1d */ /* 0x000fec0000002000 */
[----:B------:R-:W-:Y:S04]  /*61f0*/  BSSY B0, `(.L_x_1010) ;  /* 0x0000003000007945 */ /* 0x000fe80003800000 */
[----:B------:R-:W-:Y:S05]  /*6200*/  @!P0 BRA `(.L_x_1011) ;  /* 0x0000000000048947 */ /* 0x000fea0003800000 */
[----:B------:R-:W-:-:S04]  /*6210*/  DEPBAR.LE SB0, 0x0 ;  /* 0x000080000000791a */ /* 0x000fc80000000000 */
.L_x_1011:
[----:B------:R-:W-:Y:S05]  /*6220*/  BSYNC B0 ;  /* 0x0000000000007941 */ /* 0x000fea0003800000 */
.L_x_1010:
        /* <DEDUP_REMOVED lines=19> */
.L_x_1013:
[----:B------:R-:W-:Y:S05]  /*6360*/  BSYNC B0 ;  /* 0x0000000000007941 */ /* 0x000fea0003800000 */
.L_x_1012:
        /* <DEDUP_REMOVED lines=9> */
.L_x_1016:
[----:B------:R-:W2:Y:S04]  /*6400*/  LDG.E.STRONG.GPU R5, desc[UR38][R2.64] ;  /* 0x0000002602057981 */ /* 0x000ea8000c1ef900 */
[----:B--2---:R-:W-:Y:S01]  /*6410*/  CCTL.IVALL ;  /* 0x00000000ff00798f */ /* 0x004fe20002000000 */
[----:B------:R-:W-:Y:S05]  /*6420*/  YIELD ;  /* 0x0000000000007946 */ /* 0x000fea0003800000 */
[----:B------:R-:W-:-:S13]  /*6430*/  ISETP.NE.AND P3, PT, R5, UR24, PT ;  /* 0x0000001805007c0c */ /* 0x000fda000bf65270 */
[----:B------:R-:W-:Y:S05]  /*6440*/  @P3 BRA `(.L_x_1016) ;  /* 0xfffffffc00ec3947 */ /* 0x000fea000383ffff */
.L_x_1015:
[----:B------:R-:W-:Y:S05]  /*6450*/  BSYNC B0 ;  /* 0x0000000000007941 */ /* 0x000fea0003800000 */
.L_x_1014:
[----:B------:R-:W-:-:S03]  /*6460*/  UMOV UR6, 0xffffffff ;  /* 0xffffffff00067882 */ /* 0x000fc60000000000 */
[----:B------:R-:W-:Y:S05]  /*6470*/  BRA.DIV UR6, `(.L_x_1017) ;  /* 0x0000002e069c7947 */ /* 0x000fea000b800000 */
[----:B------:R-:W-:Y:S01]  /*6480*/  NOP ;  /* 0x0000000000007918 */ /* 0x000fe20000000000 */
.L_x_1082:
        /* <DEDUP_REMOVED lines=13> */
.L_x_1019:
[----:B------:R-:W-:Y:S05]  /*6560*/  BSYNC B0 ;  /* 0x0000000000007941 */ /* 0x000fea0003800000 */
.L_x_1018:
        /* <DEDUP_REMOVED lines=13> */
.L_x_1021:
[----:B------:R-:W-:Y:S05]  /*6640*/  BSYNC B0 ;  /* 0x0000000000007941 */ /* 0x000fea0003800000 */
.L_x_1020:
[----:B------:R-:W-:Y:S06]  /*6650*/  BAR.ARV 0xa, 0xa0 ;  /* 0x0282800000007b1d */ /* 0x000fec0000002000 */
[----:B------:R-:W-:Y:S04]  /*6660*/  BSSY B0, `(.L_x_1022) ;  /* 0x0000003000007945 */ /* 0x000fe80003800000 */
[----:B------:R-:W-:Y:S05]  /*6670*/  @!P0 BRA `(.L_x_1023) ;  /* 0x0000000000048947 */ /* 0x000fea0003800000 */
[----:B------:R-:W-:-:S04]  /*6680*/  DEPBAR.LE SB0, 0x0 ;  /* 0x000080000000791a */ /* 0x000fc80000000000 */
.L_x_1023:
[----:B------:R-:W-:Y:S05]  /*6690*/  BSYNC B0 ;  /* 0x0000000000007941 */ /* 0x000fea0003800000 */
.L_x_1022:
        /* <DEDUP_REMOVED lines=19> */
.L_x_1025:
[----:B------:R-:W-:Y:S05]  /*67d0*/  BSYNC B0 ;  /* 0x0000000000007941 */ /* 0x000fea0003800000 */
.L_x_1024:
[----:B------:R-:W-:Y:S02]  /*67e0*/  UIADD3 UR4, UR4, 0x2, URZ ;  /* 0x0000000204047890 */ /* 0x000fe4000fffe03f */
[----:B------:R-:W-:Y:S01]  /*67f0*/  UIADD3 UR5, UR5, 0x1, URZ ;  /* 0x0000000105057890 */ /* 0x000fe2000fffe03f */
[----:B------:R-:W-:Y:S11]  /*6800*/  @P2 BRA `(.L_x_1026) ;  /* 0xfffffff400842947 */ /* 0x000ff6000383ffff */
.L_x_1001:
        /* <DEDUP_REMOVED lines=13> */
.L_x_1029:
[----:B------:R-:W2:Y:S04]  /*68e0*/  LDG.E.STRONG.GPU R0, desc[UR38][R2.64] ;  /* 0x0000002602007981 */ /* 0x000ea8000c1ef900 */
[----:B--2---:R-:W-:Y:S01]  /*68f0*/  CCTL.IVALL ;  /* 0x00000000ff00798f */ /* 0x004fe20002000000 */
[----:B------:R-:W-:Y:S05]  /*6900*/  YIELD ;  /* 0x0000000000007946 */ /* 0x000fea0003800000 */
[----:B------:R-:W-:-:S13]  /*6910*/  ISETP.NE.AND P1, PT, R0, UR24, PT ;  /* 0x0000001800007c0c */ /* 0x000fda000bf25270 */
[----:B------:R-:W-:Y:S05]  /*6920*/  @P1 BRA `(.L_x_1029) ;  /* 0xfffffffc00ec1947 */ /* 0x000fea000383ffff */
.L_x_1028:
[----:B------:R-:W-:Y:S05]  /*6930*/  BSYNC B0 ;  /* 0x0000000000007941 */ /* 0x000fea0003800000 */
.L_x_1027:
[----:B------:R-:W-:-:S03]  /*6940*/  UMOV UR5, 0xffffffff ;  /* 0xffffffff00057882 */ /* 0x000fc60000000000 */
[----:B------:R-:W-:Y:S05]  /*6950*/  BRA.DIV UR5, `(.L_x_1030) ;  /* 0x0000002a05807947 */ /* 0x000fea000b800000 */
[----:B------:R-:W-:Y:S01]  /*6960*/  NOP ;  /* 0x0000000000007918 */ /* 0x000fe20000000000 */
.L_x_1085:
        /* <DEDUP_REMOVED lines=22> */
.L_x_1032:
[----:B------:R-:W-:Y:S05]  /*6ad0*/  BSYNC B0 ;  /* 0x0000000000007941 */ /* 0x000fea0003800000 */
.L_x_1031:
        /* <DEDUP_REMOVED lines=20> */
.L_x_1034:
[----:B------:R-:W-:Y:S05]  /*6c20*/  BSYNC B0 ;  /* 0x0000000000007941 */ /* 0x000fea0003800000 */
.L_x_1033:
[----:B------:R-:W-:Y:S06]  /*6c30*/  BAR.ARV 0xa, 0xa0 ;  /* 0x0282800000007b1d */ /* 0x000fec0000002000 */
[----:B------:R-:W-:Y:S04]  /*6c40*/  BSSY B0, `(.L_x_1035) ;  /* 0x0000003000007945 */ /* 0x000fe80003800000 */
[----:B------:R-:W-:Y:S05]  /*6c50*/  @!P0 BRA `(.L_x_1036) ;  /* 0x0000000000048947 */ /* 0x000fea0003800000 */
[----:B------:R-:W-:-:S04]  /*6c60*/  DEPBAR.LE SB0, 0x0 ;  /* 0x000080000000791a */ /* 0x000fc80000000000 */
.L_x_1036:
[----:B------:R-:W-:Y:S05]  /*6c70*/  BSYNC B0 ;  /* 0x0000000000007941 */ /* 0x000fea0003800000 */
.L_x_1035:
        /* <DEDUP_REMOVED lines=19> */
.L_x_996:
        /* <DEDUP_REMOVED lines=10> */
.L_x_1037:
        /* <DEDUP_REMOVED lines=10> */
.L_x_1039:
[----:B------:R-:W3:Y:S02]  /*6ef0*/  LDC R5, c[0x0][0x8c4] ;  /* 0x00023100ff057b82 */ /* 0x000ee40000000800 */
.L_x_1038:
        /* <DEDUP_REMOVED lines=45> */
.L_x_1041:
        /* <DEDUP_REMOVED lines=66> */
.L_x_1086:
        /* <DEDUP_REMOVED lines=9> */
.L_x_1044:
        /* <DEDUP_REMOVED lines=82> */
.L_x_1055:
[----:B------:R-:W-:-:S04]  /*7ba0*/  SHF.L.U32 R21, R10, 0x1f, RZ ;  /* 0x0000001f0a157819 */ /* 0x000fc800000006ff */
[----:B-1----:R-:W1:Y:S02]  /*7bb0*/  SYNCS.PHASECHK.TRANS64.TRYWAIT P1, [R12+URZ+0x30840], R21 ;  /* 0x030840150c0075a7 */ /* 0x002e64000802017f */
[----:B-12--5:R-:W-:Y:S05]  /*7bc0*/  @!P1 BRA `(.L_x_1047) ;  /* 0x0000001800149947 */ /* 0x026fea0003800000 */
.L_x_1087:
[----:B------:R-:W-:Y:S05]  /*7bd0*/  @P0 BRA `(.L_x_1048) ;  /* 0x0000000000140947 */ /* 0x000fea0003800000 */
[----:B------:R-:W-:Y:S01]  /*7be0*/  ISETP.NE.AND P1, PT, R20, RZ, PT ;  /* 0x000000ff1400720c */ /* 0x000fe20003f25270 */
[----:B------:R-:W-:-:S04]  /*7bf0*/  IMAD.MOV.U32 R3, RZ, RZ, 0x4100 ;  /* 0x00004100ff037424 */ /* 0x000fc800078e00ff */
[----:B------:R2:W-:Y:S08]  /*7c00*/  SYNCS.ARRIVE.TRANS64 RZ, [R12+URZ+0x30830], R3 ;  /* 0x030830030cff79a7 */ /* 0x0005f0000800003f */
[----:B------:R-:W-:Y:S05]  /*7c10*/  @!P1 BRA `(.L_x_1048) ;  /* 0x0000000000049947 */ /* 0x000fea0003800000 */
[----:B------:R-:W-:Y:S01]  /*7c20*/  BPT.TRAP 0x1 ;  /* 0x000000040000795c */ /* 0x000fe20000300000 */
.L_x_1048:
        /* <DEDUP_REMOVED lines=37> */
.L_x_1088:
[----:B------:R-:W-:Y:S05]  /*7e80*/  @P0 BRA `(.L_x_1050) ;  /* 0x0000000000140947 */ /* 0x000fea0003800000 */
[----:B------:R-:W-:Y:S01]  /*7e90*/  ISETP.NE.AND P1, PT, R20, RZ, PT ;  /* 0x000000ff1400720c */ /* 0x000fe20003f25270 */
[----:B------:R-:W-:-:S04]  /*7ea0*/  IMAD.MOV.U32 R2, RZ, RZ, 0x4100 ;  /* 0x00004100ff027424 */ /* 0x000fc800078e00ff */
[----:B------:R3:W-:Y:S08]  /*7eb0*/  SYNCS.ARRIVE.TRANS64 RZ, [R12+URZ+0x30818], R2 ;  /* 0x030818020cff79a7 */ /* 0x0007f0000800003f */
[----:B------:R-:W-:Y:S05]  /*7ec0*/  @!P1 BRA `(.L_x_1050) ;  /* 0x0000000000049947 */ /* 0x000fea0003800000 */
[----:B------:R-:W-:Y:S01]  /*7ed0*/  BPT.TRAP 0x1 ;  /* 0x000000040000795c */ /* 0x000fe20000300000 */
.L_x_1050:
        /* <DEDUP_REMOVED lines=29> */
.L_x_1089:
        /* <DEDUP_REMOVED lines=9> */
.L_x_1052:
        /* <DEDUP_REMOVED lines=31> */
.L_x_1091:
[----:B------:R-:W-:Y:S05]  /*8330*/  @P0 BRA `(.L_x_1054) ;  /* 0x0000000000140947 */ /* 0x000fea0003800000 */
[----:B------:R-:W-:Y:S01]  /*8340*/  ISETP.NE.AND P1, PT, R20, RZ, PT ;  /* 0x000000ff1400720c */ /* 0x000fe20003f25270 */
[----:B-1----:R-:W-:-:S04]  /*8350*/  IMAD.MOV.U32 R5, RZ, RZ, 0x4100 ;  /* 0x00004100ff057424 */ /* 0x002fc800078e00ff */
[----:B------:R2:W-:Y:S08]  /*8360*/  SYNCS.ARRIVE.TRANS64 RZ, [R12+URZ+0x30810], R5 ;  /* 0x030810050cff79a7 */ /* 0x0005f0000800003f */
[----:B------:R-:W-:Y:S05]  /*8370*/  @!P1 BRA `(.L_x_1054) ;  /* 0x0000000000049947 */ /* 0x000fea0003800000 */
[----:B------:R-:W-:Y:S01]  /*8380*/  BPT.TRAP 0x1 ;  /* 0x000000040000795c */ /* 0x000fe20000300000 */
.L_x_1054:
        /* <DEDUP_REMOVED lines=30> */
.L_x_1046:
[----:B------:R-:W-:-:S13]  /*8570*/  ISETP.NE.AND P1, PT, R18, RZ, PT ;  /* 0x000000ff1200720c */ /* 0x000fda0003f25270 */
[----:B------:R-:W-:Y:S05]  /*8580*/  @!P1 BRA `(.L_x_1045) ;  /* 0x0000000400309947 */ /* 0x000fea0003800000 */
[----:B------:R-:W-:-:S04]  /*8590*/  SHF.L.U32 R13, R10, 0x1f, RZ ;  /* 0x0000001f0a0d7819 */ /* 0x000fc800000006ff */
[----:B------:R-:W1:Y:S02]  /*85a0*/  SYNCS.PHASECHK.TRANS64.TRYWAIT P1, [R12+URZ+0x30840], R13 ;  /* 0x0308400d0c0075a7 */ /* 0x000e64000802017f */
[----:B-1----:R-:W-:Y:S05]  /*85b0*/  @!P1 BRA `(.L_x_1056) ;  /* 0x0000000c00ec9947 */ /* 0x002fea0003800000 */
.L_x_1092:
[----:B------:R-:W-:Y:S05]  /*85c0*/  @P0 BRA `(.L_x_1057) ;  /* 0x0000000000140947 */ /* 0x000fea0003800000 */
[----:B------:R-:W-:Y:S01]  /*85d0*/  ISETP.NE.AND P1, PT, R20, RZ, PT ;  /* 0x000000ff1400720c */ /* 0x000fe20003f25270 */
[----:B------:R-:W-:-:S04]  /*85e0*/  IMAD.MOV.U32 R5, RZ, RZ, 0x4100 ;  /* 0x00004100ff057424 */ /* 0x000fc800078e00ff */
[----:B------:R2:W-:Y:S08]  /*85f0*/  SYNCS.ARRIVE.TRANS64 RZ, [R12+URZ+0x30830], R5 ;  /* 0x030830050cff79a7 */ /* 0x0005f0000800003f */
[----:B------:R-:W-:Y:S05]  /*8600*/  @!P1 BRA `(.L_x_1057) ;  /* 0x0000000000049947 */ /* 0x000fea0003800000 */
[----:B------:R-:W-:Y:S01]  /*8610*/  BPT.TRAP 0x1 ;  /* 0x000000040000795c */ /* 0x000fe20000300000 */
.L_x_1057:
        /* <DEDUP_REMOVED lines=34> */
.L_x_1093:
[----:B------:R-:W-:Y:S05]  /*8840*/  @P0 BRA `(.L_x_1059) ;  /* 0x0000000000140947 */ /* 0x000fea0003800000 */
[----:B------:R-:W-:Y:S01]  /*8850*/  ISETP.NE.AND P0, PT, R20, RZ, PT ;  /* 0x000000ff1400720c */ /* 0x000fe20003f05270 */
[----:B------:R-:W-:-:S04]  /*8860*/  IMAD.MOV.U32 R5, RZ, RZ, 0x4100 ;  /* 0x00004100ff057424 */ /* 0x000fc800078e00ff */
[----:B------:R3:W-:Y:S08]  /*8870*/  SYNCS.ARRIVE.TRANS64 RZ, [R12+URZ+0x30818], R5 ;  /* 0x030818050cff79a7 */ /* 0x0007f0000800003f */
[----:B------:R-:W-:Y:S05]  /*8880*/  @!P0 BRA `(.L_x_1059) ;  /* 0x0000000000048947 */ /* 0x000fea0003800000 */
[----:B------:R-:W-:Y:S01]  /*8890*/  BPT.TRAP 0x1 ;  /* 0x000000040000795c */ /* 0x000fe20000300000 */
.L_x_1059:
        /* <DEDUP_REMOVED lines=27> */
.L_x_1045:
[----:B-----5:R-:W-:Y:S01]  /*8a50*/  IMAD R4, R0, 0x8, R12 ;  /* 0x0000000800047824 */ /* 0x020fe200078e020c */
[----:B------:R-:W-:Y:S01]  /*8a60*/  SHF.L.U32 R3, R10, 0x1f, RZ ;  /* 0x0000001f0a037819 */ /* 0x000fe200000006ff */
[----:B------:R-:W3:Y:S03]  /*8a70*/  S2R R2, SR_TID.X ;  /* 0x0000000000027919 */ /* 0x000ee60000002100 */
[----:B------:R-:W4:Y:S01]  /*8a80*/  SYNCS.PHASECHK.TRANS64.TRYWAIT P0, [R4+URZ+0x30840], R3 ;  /* 0x03084003040075a7 */ /* 0x000f22000800017f */
[----:B---3--:R-:W-:-:S04]  /*8a90*/  LOP3.LUT R2, R2, 0x7f, RZ, 0xc0, !PT ;  /* 0x0000007f02027812 */ /* 0x008fc800078ec0ff */
[----:B------:R-:W-:Y:S01]  /*8aa0*/  ISETP.NE.AND P1, PT, R2, RZ, PT ;  /* 0x000000ff0200720c */ /* 0x000fe20003f25270 */
[----:B----4-:R-:W-:-:S12]  /*8ab0*/  @!P0 BRA `(.L_x_1060) ;  /* 0x0000000800d48947 */ /* 0x010fd80003800000 */
.L_x_1094:
[----:B------:R-:W-:Y:S05]  /*8ac0*/  @P1 BRA `(.L_x_1061) ;  /* 0x0000000000181947 */ /* 0x000fea0003800000 */
[----:B------:R-:W4:Y:S01]  /*8ad0*/  S2R R2, SR_TID.X ;  /* 0x0000000000027919 */ /* 0x000f220000002100 */
[----:B---3--:R-:W-:-:S04]  /*8ae0*/  IMAD.MOV.U32 R3, RZ, RZ, 0x4100 ;  /* 0x00004100ff037424 */ /* 0x008fc800078e00ff */
[----:B------:R3:W-:Y:S01]  /*8af0*/  SYNCS.ARRIVE.TRANS64 RZ, [R4+URZ+0x30830], R3 ;  /* 0x0308300304ff79a7 */ /* 0x0007e2000800003f */
[----:B----4-:R-:W-:-:S13]  /*8b00*/  LOP3.LUT P0, RZ, R2, 0x1f, RZ, 0xc0, !PT ;  /* 0x0000001f02ff7812 */ /* 0x010fda000780c0ff */
[----:B---3--:R-:W-:Y:S05]  /*8b10*/  @!P0 BRA `(.L_x_1061) ;  /* 0x0000000000048947 */ /* 0x008fea0003800000 */
[----:B------:R-:W-:Y:S01]  /*8b20*/  BPT.TRAP 0x1 ;  /* 0x000000040000795c */ /* 0x000fe20000300000 */
.L_x_1061:
        /* <DEDUP_REMOVED lines=41> */
.L_x_1042:
[----:B------:R-:W-:Y:S05]  /*8dc0*/  BSYNC B0 ;  /* 0x0000000000007941 */ /* 0x000fea0003800000 */
.L_x_1040:
[----:B------:R-:W-:-:S03]  /*8dd0*/  UMOV UR6, 0xffffffff ;  /* 0xffffffff00067882 */ /* 0x000fc60000000000 */
[----:B------:R-:W-:Y:S05]  /*8de0*/  BRA.DIV UR6, `(.L_x_1062) ;  /* 0x0000000a061c7947 */ /* 0x000fea000b800000 */
[----:B------:R-:W-:-:S13]  /*8df0*/  ELECT P0, URZ, PT ;  /* 0x00000000003f782f */ /* 0x000fda0003800000 */
.L_x_1097:
[----:B------:R-:W-:Y:S05]  /*8e00*/  @!P0 BRA `(.L_x_956) ;  /* 0x0000000000848947 */ /* 0x000fea0003800000 */
[----:B------:R-:W3:Y:S02]  /*8e10*/  LDL.LU R2, [R1] ;  /* 0x0000000001027983 */ /* 0x000ee40000300800 */
[----:B---3--:R-:W-:-:S04]  /*8e20*/  LOP3.LUT R2, R2, 0x2, RZ, 0xfc, !PT ;  /* 0x0000000202027812 */ /* 0x008fc800078efcff */
[----:B------:R-:W-:-:S13]  /*8e30*/  ISETP.NE.AND P0, PT, R2, 0x3, PT ;  /* 0x000000030200780c */ /* 0x000fda0003f05270 */
[----:B------:R-:W-:Y:S05]  /*8e40*/  @!P0 BRA `(.L_x_1063) ;  /* 0x0000000000048947 */ /* 0x000fea0003800000 */
[----:B--2---:R-:W-:Y:S01]  /*8e50*/  BPT.TRAP 0x1 ;  /* 0x000000040000795c */ /* 0x004fe20000300000 */
.L_x_1063:
        /* <DEDUP_REMOVED lines=15> */
.L_x_1098:
[----:B------:R-:W3:Y:S02]  /*8f50*/  SYNCS.PHASECHK.TRANS64.TRYWAIT P1, [R11+URZ], R2 ;  /* 0x000000020b0075a7 */ /* 0x000ee4000802017f */
[----:B---3--:R-:W-:Y:S05]  /*8f60*/  @!P1 BRA `(.L_x_1065) ;  /* 0x0000000400f49947 */ /* 0x008fea0003800000 */
.L_x_1099:
[----:B------:R-:W-:Y:S05]  /*8f70*/  @!P0 BRA `(.L_x_1066) ;  /* 0x0000000000048947 */ /* 0x000fea0003800000 */
[----:B--2---:R-:W-:Y:S01]  /*8f80*/  BPT.TRAP 0x1 ;  /* 0x000000040000795c */ /* 0x004fe20000300000 */
.L_x_1066:
[----:B------:R-:W-:-:S04]  /*8f90*/  VIADD R0, R6, 0x30840 ;  /* 0x0003084006007836 */ /* 0x000fc80000000000 */
[----:B------:R-:W-:-:S04]  /*8fa0*/  IMAD R9, R9, 0x8, R0 ;  /* 0x0000000809097824 */ /* 0x000fc800078e0200 */
[----:B------:R-:W4:Y:S02]  /*8fb0*/  SYNCS.PHASECHK.TRANS64.TRYWAIT P0, [R9+URZ], R4 ;  /* 0x00000004090075a7 */ /* 0x000f24000800017f */
[----:B----4-:R-:W-:Y:S05]  /*8fc0*/  @!P0 BRA `(.L_x_1067) ;  /* 0x0000000400f08947 */ /* 0x010fea0003800000 */
.L_x_1100:
[----:B------:R-:W-:-:S07]  /*8fd0*/  IMAD R3, R3, 0x8, R0 ;  /* 0x0000000803037824 */ /* 0x000fce00078e0200 */
.L_x_1068:
[----:B------:R1:W1:Y:S02]  /*8fe0*/  SYNCS.PHASECHK.TRANS64.TRYWAIT P0, [R3+URZ], R2 ;  /* 0x00000002030075a7 */ /* 0x000264000800017f */
[----:B-1----:R-:W-:Y:S05]  /*8ff0*/  @!P0 NANOSLEEP.SYNCS 0x989680 ;  /* 0x009896800000895d */ /* 0x002fea0003900000 */
[----:B------:R-:W1:Y:S02]  /*9000*/  @!P0 SYNCS.PHASECHK.TRANS64 P0, [R3+URZ], R2 ;  /* 0x00000002030085a7 */ /* 0x000e64000800007f */
[----:B-1----:R-:W-:Y:S05]  /*9010*/  @!P0 BRA `(.L_x_1068) ;  /* 0xfffffffc00f08947 */ /* 0x002fea000383ffff */
.L_x_956:
[----:B--2---:R-:W-:Y:S05]  /*9020*/  BSYNC B6 ;  /* 0x0000000000067941 */ /* 0x004fea0003800000 */
.L_x_950:
[----:B------:R-:W-:Y:S05]  /*9030*/  EXIT ;  /* 0x000000000000794d */ /* 0x000fea0003800000 */
.L_x_966:
[----:B------:R-:W-:Y:S02]  /*9040*/  IMAD.MOV.U32 R12, RZ, RZ, RZ ;  /* 0x000000ffff0c7224 */ /* 0x000fe400078e00ff */
[----:B------:R-:W-:Y:S02]  /*9050*/  IMAD.MOV.U32 R11, RZ, RZ, 0x1f ;  /* 0x0000001fff0b7424 */ /* 0x000fe400078e00ff */
[----:B------:R-:W-:-:S07]  /*9060*/  IMAD.MOV.U32 R15, RZ, RZ, -0x1 ;  /* 0xffffffffff0f7424 */ /* 0x000fce00078e00ff */
[----:B------:R-:W-:Y:S05]  /*9070*/  WARPSYNC.COLLECTIVE R15, `(.L_x_1069) ;  /* 0x000000000f087348 */ /* 0x000fea0003c00000 */
[----:B------:R1:W2:Y:S02]  /*9080*/  SHFL.IDX P6, R14, R13, R12, R11 ;  /* 0x0000000c0d0e7389 */ /* 0x0002a400000c000b */
[----:B-12---:R-:W-:Y:S01]  /*9090*/  ENDCOLLECTIVE ;  /* 0x000000000000791b */ /* 0x006fe20003800000 */
.L_x_1069:
[----:B------:R-:W-:Y:S05]  /*90a0*/  BRA `(.L_x_1070) ;  /* 0xffffff8000b07947 */ /* 0x000fea000383ffff */
.L_x_968:
[----:B--2---:R2:W3:Y:S02]  /*90b0*/  SYNCS.PHASECHK.TRANS64.TRYWAIT P0, [R16+URZ+0x30800], R21 ;  /* 0x03080015100075a7 */ /* 0x0044e4000800017f */
[----:B---3--:R-:W-:Y:S05]  /*90c0*/  @!P0 NANOSLEEP.SYNCS 0x989680 ;  /* 0x009896800000895d */ /* 0x008fea0003900000 */
[----:B------:R-:W3:Y:S02]  /*90d0*/  @!P0 SYNCS.PHASECHK.TRANS64 P0, [R16+URZ+0x30800], R21 ;  /* 0x03080015100085a7 */ /* 0x000ee4000800007f */
[----:B---3--:R-:W-:Y:S05]  /*90e0*/  @!P0 BRA `(.L_x_968) ;  /* 0xfffffffc00f08947 */ /* 0x008fea000383ffff */
[----:B------:R-:W-:Y:S05]  /*90f0*/  BRA `(.L_x_967) ;  /* 0xffffff8400507947 */ /* 0x000fea000383ffff */
.L_x_972:
[----:B----4-:R4:W1:Y:S02]  /*9100*/  SYNCS.PHASECHK.TRANS64.TRYWAIT P1, [R2+URZ+0x30810], R153 ;  /* 0x03081099020075a7 */ /* 0x010864000802017f */
[----:B-1----:R-:W-:Y:S05]  /*9110*/  @!P1 NANOSLEEP.SYNCS 0x989680 ;  /* 0x009896800000995d */ /* 0x002fea0003900000 */
[----:B------:R-:W1:Y:S02]  /*9120*/  @!P1 SYNCS.PHASECHK.TRANS64 P1, [R2+URZ+0x30810], R153 ;  /* 0x03081099020095a7 */ /* 0x000e64000802007f */
[----:B-1----:R-:W-:Y:S05]  /*9130*/  @!P1 BRA `(.L_x_972) ;  /* 0xfffffffc00f09947 */ /* 0x002fea000383ffff */
[----:B------:R-:W-:Y:S05]  /*9140*/  BRA `(.L_x_971) ;  /* 0xffffff8800907947 */ /* 0x000fea000383ffff */
.L_x_976:
[----:B------:R1:W1:Y:S02]  /*9150*/  SYNCS.PHASECHK.TRANS64.TRYWAIT P1, [R2+URZ+0x30830], R153 ;  /* 0x03083099020075a7 */ /* 0x000264000802017f */
[----:B-1----:R-:W-:Y:S05]  /*9160*/  @!P1 NANOSLEEP.SYNCS 0x989680 ;  /* 0x009896800000995d */ /* 0x002fea0003900000 */
[----:B------:R-:W1:Y:S02]  /*9170*/  @!P1 SYNCS.PHASECHK.TRANS64 P1, [R2+URZ+0x30830], R153 ;  /* 0x03083099020095a7 */ /* 0x000e64000802007f */
[----:B-1----:R-:W-:Y:S05]  /*9180*/  @!P1 BRA `(.L_x_976) ;  /* 0xfffffffc00f09947 */ /* 0x002fea000383ffff */
[----:B------:R-:W-:Y:S05]  /*9190*/  BRA `(.L_x_975) ;  /* 0xffffff8c00e87947 */ /* 0x000fea000383ffff */
.L_x_983:
[----:B------:R-:W-:Y:S01]  /*91a0*/  BSSY B0, `(.L_x_1071) ;  /* 0x0000005000007945 */ /* 0x000fe20003800000 */
[----:B------:R-:W-:-:S07]  /*91b0*/  IMAD.MOV.U32 R15, RZ, RZ, -0x1 ;  /* 0xffffffffff0f7424 */ /* 0x000fce00078e00ff */
[----:B------:R-:W-:Y:S05]  /*91c0*/  WARPSYNC.COLLECTIVE R15, `(.L_x_1072) ;  /* 0x000000000f087348 */ /* 0x000fea0003c00000 */
[----:B------:R-:W-:Y:S01]  /*91d0*/  NOP ;  /* 0x0000000000007918 */ /* 0x000fe20000000000 */
[----:B------:R-:W-:Y:S01]  /*91e0*/  ENDCOLLECTIVE ;  /* 0x000000000000791b */ /* 0x000fe20003800000 */
.L_x_1072:
[----:B------:R-:W-:Y:S05]  /*91f0*/  BSYNC B0 ;  /* 0x0000000000007941 */ /* 0x000fea0003800000 */
.L_x_1071:
[----:B------:R-:W-:Y:S05]  /*9200*/  BRA `(.L_x_1073) ;  /* 0xffffffbc004c7947 */ /* 0x000fea000383ffff */
.L_x_992:
[----:B------:R-:W-:Y:S01]  /*9210*/  BSSY B0, `(.L_x_1074) ;  /* 0x0000005000007945 */ /* 0x000fe20003800000 */
[----:B------:R-:W-:-:S07]  /*9220*/  IMAD.MOV.U32 R15, RZ, RZ, -0x1 ;  /* 0xffffffffff0f7424 */ /* 0x000fce00078e00ff */
[----:B-1----:R-:W-:Y:S05]  /*9230*/  WARPSYNC.COLLECTIVE R15, `(.L_x_1075) ;  /* 0x000000000f087348 */ /* 0x002fea0003c00000 */
[----:B------:R-:W-:Y:S01]  /*9240*/  NOP ;  /* 0x0000000000007918 */ /* 0x000fe20000000000 */
[----:B-1----:R-:W-:Y:S01]  /*9250*/  ENDCOLLECTIVE ;  /* 0x000000000000791b */ /* 0x002fe20003800000 */
.L_x_1075:
[----:B------:R-:W-:Y:S05]  /*9260*/  BSYNC B0 ;  /* 0x0000000000007941 */ /* 0x000fea0003800000 */
.L_x_1074:
[----:B------:R-:W-:Y:S05]  /*9270*/  BRA `(.L_x_1076) ;  /* 0xffffffc000487947 */ /* 0x000fea000383ffff */
.L_x_1005:
[----:B------:R-:W-:Y:S01]  /*9280*/  BSSY B0, `(.L_x_1077) ;  /* 0x0000005000007945 */ /* 0x000fe20003800000 */
[----:B------:R-:W-:-:S07]  /*9290*/  IMAD.MOV.U32 R15, RZ, RZ, -0x1 ;  /* 0xffffffffff0f7424 */ /* 0x000fce00078e00ff */
[----:B------:R-:W-:Y:S05]  /*92a0*/  WARPSYNC.COLLECTIVE R15, `(.L_x_1078) ;  /* 0x000000000f087348 */ /* 0x000fea0003c00000 */
[----:B------:R-:W-:Y:S01]  /*92b0*/  NOP ;  /* 0x0000000000007918 */ /* 0x000fe20000000000 */
[----:B------:R-:W-:Y:S01]  /*92c0*/  ENDCOLLECTIVE ;  /* 0x000000000000791b */ /* 0x000fe20003800000 */
.L_x_1078:
[----:B------:R-:W-:Y:S05]  /*92d0*/  BSYNC B0 ;  /* 0x0000000000007941 */ /* 0x000fea0003800000 */
.L_x_1077:
[----:B------:R-:W-:Y:S05]  /*92e0*/  BRA `(.L_x_1079) ;  /* 0xffffffcc00347947 */ /* 0x000fea000383ffff */
.L_x_1017:
[----:B------:R-:W-:Y:S01]  /*92f0*/  BSSY B0, `(.L_x_1080) ;  /* 0x0000005000007945 */ /* 0x000fe20003800000 */
[----:B------:R-:W-:-:S07]  /*9300*/  IMAD.MOV.U32 R15, RZ, RZ, -0x1 ;  /* 0xffffffffff0f7424 */ /* 0x000fce00078e00ff */
[----:B------:R-:W-:Y:S05]  /*9310*/  WARPSYNC.COLLECTIVE R15, `(.L_x_1081) ;  /* 0x000000000f087348 */ /* 0x000fea0003c00000 */
[----:B------:R-:W-:Y:S01]  /*9320*/  NOP ;  /* 0x0000000000007918 */ /* 0x000fe20000000000 */
[----:B------:R-:W-:Y:S01]  /*9330*/  ENDCOLLECTIVE ;  /* 0x000000000000791b */ /* 0x000fe20003800000 */
.L_x_1081:
[----:B------:R-:W-:Y:S05]  /*9340*/  BSYNC B0 ;  /* 0x0000000000007941 */ /* 0x000fea0003800000 */
.L_x_1080:
[----:B------:R-:W-:Y:S05]  /*9350*/  BRA `(.L_x_1082) ;  /* 0xffffffd0004c7947 */ /* 0x000fea000383ffff */
.L_x_1030:
[----:B------:R-:W-:Y:S01]  /*9360*/  BSSY B0, `(.L_x_1083) ;  /* 0x0000005000007945 */ /* 0x000fe20003800000 */
[----:B------:R-:W-:-:S07]  /*9370*/  IMAD.MOV.U32 R15, RZ, RZ, -0x1 ;  /* 0xffffffffff0f7424 */ /* 0x000fce00078e00ff */
[----:B------:R-:W-:Y:S05]  /*9380*/  WARPSYNC.COLLECTIVE R15, `(.L_x_1084) ;  /* 0x000000000f087348 */ /* 0x000fea0003c00000 */
[----:B------:R-:W-:Y:S01]  /*9390*/  NOP ;  /* 0x0000000000007918 */ /* 0x000fe20000000000 */
[----:B------:R-:W-:Y:S01]  /*93a0*/  ENDCOLLECTIVE ;  /* 0x000000000000791b */ /* 0x000fe20003800000 */
.L_x_1084:
[----:B------:R-:W-:Y:S05]  /*93b0*/  BSYNC B0 ;  /* 0x0000000000007941 */ /* 0x000fea0003800000 */
.L_x_1083:
[----:B------:R-:W-:Y:S05]  /*93c0*/  BRA `(.L_x_1085) ;  /* 0xffffffd400687947 */ /* 0x000fea000383ffff */
.L_x_1043:
[----:B-1----:R1:W2:Y:S02]  /*93d0*/  SYNCS.PHASECHK.TRANS64.TRYWAIT P1, [R12+URZ+0x30820], R3 ;  /* 0x030820030c0075a7 */ /* 0x0022a4000802017f */
[----:B--2---:R-:W-:Y:S05]  /*93e0*/  @!P1 NANOSLEEP.SYNCS 0x989680 ;  /* 0x009896800000995d */ /* 0x004fea0003900000 */
[----:B------:R-:W2:Y:S02]  /*93f0*/  @!P1 SYNCS.PHASECHK.TRANS64 P1, [R12+URZ+0x30820], R3 ;  /* 0x030820030c0095a7 */ /* 0x000ea4000802007f */
[----:B--2---:R-:W-:Y:S05]  /*9400*/  @!P1 BRA `(.L_x_1043) ;  /* 0xfffffffc00f09947 */ /* 0x004fea000383ffff */
[----:B------:R-:W-:Y:S05]  /*9410*/  BRA `(.L_x_1086) ;  /* 0xffffffe000747947 */ /* 0x000fea000383ffff */
.L_x_1047:
[----:B-1----:R1:W2:Y:S02]  /*9420*/  SYNCS.PHASECHK.TRANS64.TRYWAIT P1, [R12+URZ+0x30840], R21 ;  /* 0x030840150c0075a7 */ /* 0x0022a4000802017f */
[----:B--2---:R-:W-:Y:S05]  /*9430*/  @!P1 NANOSLEEP.SYNCS 0x989680 ;  /* 0x009896800000995d */ /* 0x004fea0003900000 */
[----:B------:R-:W2:Y:S02]  /*9440*/  @!P1 SYNCS.PHASECHK.TRANS64 P1, [R12+URZ+0x30840], R21 ;  /* 0x030840150c0095a7 */ /* 0x000ea4000802007f */
[----:B--2---:R-:W-:Y:S05]  /*9450*/  @!P1 BRA `(.L_x_1047) ;  /* 0xfffffffc00f09947 */ /* 0x004fea000383ffff */
[----:B------:R-:W-:Y:S05]  /*9460*/  BRA `(.L_x_1087) ;  /* 0xffffffe400d87947 */ /* 0x000fea000383ffff */
.L_x_1049:
[----:B--2---:R2:W3:Y:S02]  /*9470*/  SYNCS.PHASECHK.TRANS64.TRYWAIT P1, [R12+URZ+0x30828], R21 ;  /* 0x030828150c0075a7 */ /* 0x0044e4000802017f */
[----:B---3--:R-:W-:Y:S05]  /*9480*/  @!P1 NANOSLEEP.SYNCS 0x989680 ;  /* 0x009896800000995d */ /* 0x008fea0003900000 */
[----:B------:R-:W3:Y:S02]  /*9490*/  @!P1 SYNCS.PHASECHK.TRANS64 P1, [R12+URZ+0x30828], R21 ;  /* 0x030828150c0095a7 */ /* 0x000ee4000802007f */
[----:B---3--:R-:W-:Y:S05]  /*94a0*/  @!P1 BRA `(.L_x_1049) ;  /* 0xfffffffc00f09947 */ /* 0x008fea000383ffff */
[----:B------:R-:W-:Y:S05]  /*94b0*/  BRA `(.L_x_1088) ;  /* 0xffffffe800707947 */ /* 0x000fea000383ffff */
.L_x_1051:
[----:B---3--:R3:W4:Y:S02]  /*94c0*/  SYNCS.PHASECHK.TRANS64.TRYWAIT P1, [R12+URZ+0x30848], R21 ;  /* 0x030848150c0075a7 */ /* 0x008724000802017f */
[----:B----4-:R-:W-:Y:S05]  /*94d0*/  @!P1 NANOSLEEP.SYNCS 0x989680 ;  /* 0x009896800000995d */ /* 0x010fea0003900000 */
[----:B------:R-:W4:Y:S02]  /*94e0*/  @!P1 SYNCS.PHASECHK.TRANS64 P1, [R12+URZ+0x30848], R21 ;  /* 0x030848150c0095a7 */ /* 0x000f24000802007f */
[----:B----4-:R-:W-:Y:S05]  /*94f0*/  @!P1 BRA `(.L_x_1051) ;  /* 0xfffffffc00f09947 */ /* 0x010fea000383ffff */
[----:B------:R-:W-:Y:S05]  /*9500*/  BRA `(.L_x_1089) ;  /* 0xffffffe800e87947 */ /* 0x000fea000383ffff */
.L_x_1053:
[----:B------:R-:W-:-:S07]  /*9510*/  SHF.L.U32 R5, R10, 0x1f, RZ ;  /* 0x0000001f0a057819 */ /* 0x000fce00000006ff */
.L_x_1090:
[----:B-1----:R1:W2:Y:S02]  /*9520*/  SYNCS.PHASECHK.TRANS64.TRYWAIT P1, [R12+URZ+0x30820], R5 ;  /* 0x030820050c0075a7 */ /* 0x0022a4000802017f */
[----:B--2---:R-:W-:Y:S05]  /*9530*/  @!P1 NANOSLEEP.SYNCS 0x989680 ;  /* 0x009896800000995d */ /* 0x004fea0003900000 */
[----:B------:R-:W2:Y:S02]  /*9540*/  @!P1 SYNCS.PHASECHK.TRANS64 P1, [R12+URZ+0x30820], R5 ;  /* 0x030820050c0095a7 */ /* 0x000ea4000802007f */
[----:B--2---:R-:W-:Y:S05]  /*9550*/  @!P1 BRA `(.L_x_1090) ;  /* 0xfffffffc00f09947 */ /* 0x004fea000383ffff */
[----:B------:R-:W-:Y:S05]  /*9560*/  BRA `(.L_x_1091) ;  /* 0xffffffec00707947 */ /* 0x000fea000383ffff */
.L_x_1056:
[----:B-1----:R1:W2:Y:S02]  /*9570*/  SYNCS.PHASECHK.TRANS64.TRYWAIT P1, [R12+URZ+0x30840], R13 ;  /* 0x0308400d0c0075a7 */ /* 0x0022a4000802017f */
[----:B--2---:R-:W-:Y:S05]  /*9580*/  @!P1 NANOSLEEP.SYNCS 0x989680 ;  /* 0x009896800000995d */ /* 0x004fea0003900000 */
[----:B------:R-:W2:Y:S02]  /*9590*/  @!P1 SYNCS.PHASECHK.TRANS64 P1, [R12+URZ+0x30840], R13 ;  /* 0x0308400d0c0095a7 */ /* 0x000ea4000802007f */
[----:B--2---:R-:W-:Y:S05]  /*95a0*/  @!P1 BRA `(.L_x_1056) ;  /* 0xfffffffc00f09947 */ /* 0x004fea000383ffff */
[----:B------:R-:W-:Y:S05]  /*95b0*/  BRA `(.L_x_1092) ;  /* 0xfffffff000007947 */ /* 0x000fea000383ffff */
.L_x_1058:
[----:B--2---:R2:W3:Y:S02]  /*95c0*/  SYNCS.PHASECHK.TRANS64.TRYWAIT P1, [R12+URZ+0x30828], R13 ;  /* 0x0308280d0c0075a7 */ /* 0x0044e4000802017f */
[----:B---3--:R-:W-:Y:S05]  /*95d0*/  @!P1 NANOSLEEP.SYNCS 0x989680 ;  /* 0x009896800000995d */ /* 0x008fea0003900000 */
[----:B------:R-:W3:Y:S02]  /*95e0*/  @!P1 SYNCS.PHASECHK.TRANS64 P1, [R12+URZ+0x30828], R13 ;  /* 0x0308280d0c0095a7 */ /* 0x000ee4000802007f */
[----:B---3--:R-:W-:Y:S05]  /*95f0*/  @!P1 BRA `(.L_x_1058) ;  /* 0xfffffffc00f09947 */ /* 0x008fea000383ffff */
[----:B------:R-:W-:Y:S05]  /*9600*/  BRA `(.L_x_1093) ;  /* 0xfffffff0008c7947 */ /* 0x000fea000383ffff */
.L_x_1060:
[----:B---3--:R3:W4:Y:S02]  /*9610*/  SYNCS.PHASECHK.TRANS64.TRYWAIT P0, [R4+URZ+0x30840], R3 ;  /* 0x03084003040075a7 */ /* 0x008724000800017f */
[----:B----4-:R-:W-:Y:S05]  /*9620*/  @!P0 NANOSLEEP.SYNCS 0x989680 ;  /* 0x009896800000895d */ /* 0x010fea0003900000 */
[----:B------:R-:W4:Y:S02]  /*9630*/  @!P0 SYNCS.PHASECHK.TRANS64 P0, [R4+URZ+0x30840], R3 ;  /* 0x03084003040085a7 */ /* 0x000f24000800007f */
[----:B----4-:R-:W-:Y:S05]  /*9640*/  @!P0 BRA `(.L_x_1060) ;  /* 0xfffffffc00f08947 */ /* 0x010fea000383ffff */
[----:B------:R-:W-:Y:S05]  /*9650*/  BRA `(.L_x_1094) ;  /* 0xfffffff400187947 */ /* 0x000fea000383ffff */
.L_x_1062:
[----:B------:R-:W-:Y:S01]  /*9660*/  BSSY B0, `(.L_x_1095) ;  /* 0x0000006000007945 */ /* 0x000fe20003800000 */
[----:B------:R-:W-:-:S07]  /*9670*/  IMAD.MOV.U32 R15, RZ, RZ, -0x1 ;  /* 0xffffffffff0f7424 */ /* 0x000fce00078e00ff */
[----:B--2---:R-:W-:Y:S05]  /*9680*/  WARPSYNC.COLLECTIVE R15, `(.L_x_1096) ;  /* 0x000000000f0c7348 */ /* 0x004fea0003c00000 */
[----:B------:R-:W-:Y:S02]  /*9690*/  ELECT P6, UR62, PT ;  /* 0x00000000003e782f */ /* 0x000fe400038c0000 */
[----:B------:R-:W-:Y:S01]  /*96a0*/  MOV R14, UR62 ;  /* 0x0000003e000e7c02 */ /* 0x000fe20008000f00 */
[----:B--2---:R-:W-:Y:S10]  /*96b0*/  ENDCOLLECTIVE ;  /* 0x000000000000791b */ /* 0x004ff40003800000 */
.L_x_1096:
[----:B------:R-:W-:Y:S05]  /*96c0*/  BSYNC B0 ;  /* 0x0000000000007941 */ /* 0x000fea0003800000 */
.L_x_1095:
[----:B------:R-:W-:Y:S01]  /*96d0*/  PLOP3.LUT P0, PT, P6, PT, PT, 0x80, 0x0 ;  /* 0x000000000000781c */ /* 0x000fe2000370f070 */
[----:B------:R-:W-:-:S12]  /*96e0*/  BRA `(.L_x_1097) ;  /* 0xfffffff400c47947 */ /* 0x000fd8000383ffff */
.L_x_1064:
[----:B-1----:R1:W3:Y:S02]  /*96f0*/  SYNCS.PHASECHK.TRANS64.TRYWAIT P1, [R7+URZ], R4 ;  /* 0x00000004070075a7 */ /* 0x0022e4000802017f */
[----:B---3--:R-:W-:Y:S05]  /*9700*/  @!P1 NANOSLEEP.SYNCS 0x989680 ;  /* 0x009896800000995d */ /* 0x008fea0003900000 */
[----:B------:R-:W3:Y:S02]  /*9710*/  @!P1 SYNCS.PHASECHK.TRANS64 P1, [R7+URZ], R4 ;  /* 0x00000004070095a7 */ /* 0x000ee4000802007f */
[----:B---3--:R-:W-:Y:S05]  /*9720*/  @!P1 BRA `(.L_x_1064) ;  /* 0xfffffffc00f09947 */ /* 0x008fea000383ffff */
[----:B------:R-:W-:Y:S05]  /*9730*/  BRA `(.L_x_1098) ;  /* 0xfffffff800047947 */ /* 0x000fea000383ffff */
.L_x_1065:
[----:B---3--:R3:W4:Y:S02]  /*9740*/  SYNCS.PHASECHK.TRANS64.TRYWAIT P1, [R11+URZ], R2 ;  /* 0x000000020b0075a7 */ /* 0x008724000802017f */
[----:B----4-:R-:W-:Y:S05]  /*9750*/  @!P1 NANOSLEEP.SYNCS 0x989680 ;  /* 0x009896800000995d */ /* 0x010fea0003900000 */
[----:B------:R-:W4:Y:S02]  /*9760*/  @!P1 SYNCS.PHASECHK.TRANS64 P1, [R11+URZ], R2 ;  /* 0x000000020b0095a7 */ /* 0x000f24000802007f */
[----:B----4-:R-:W-:Y:S05]  /*9770*/  @!P1 BRA `(.L_x_1065) ;  /* 0xfffffffc00f09947 */ /* 0x010fea000383ffff */
[----:B------:R-:W-:Y:S05]  /*9780*/  BRA `(.L_x_1099) ;  /* 0xfffffff400f87947 */ /* 0x000fea000383ffff */
.L_x_1067:
[----:B----4-:R4:W1:Y:S02]  /*9790*/  SYNCS.PHASECHK.TRANS64.TRYWAIT P0, [R9+URZ], R4 ;  /* 0x00000004090075a7 */ /* 0x010864000800017f */
[----:B-1----:R-:W-:Y:S05]  /*97a0*/  @!P0 NANOSLEEP.SYNCS 0x989680 ;  /* 0x009896800000895d */ /* 0x002fea0003900000 */
[----:B------:R-:W1:Y:S02]  /*97b0*/  @!P0 SYNCS.PHASECHK.TRANS64 P0, [R9+URZ], R4 ;  /* 0x00000004090085a7 */ /* 0x000e64000800007f */
[----:B-1----:R-:W-:Y:S05]  /*97c0*/  @!P0 BRA `(.L_x_1067) ;  /* 0xfffffffc00f08947 */ /* 0x002fea000383ffff */
[----:B------:R-:W-:Y:S05]  /*97d0*/  BRA `(.L_x_1100) ;  /* 0xfffffff400fc7947 */ /* 0x000fea000383ffff */
.L_x_1101:
        /* <DEDUP_REMOVED lines=10> */
.L_x_3660:


//--------------------- .text._ZN7cutlass13device_kernelIN5flash11enable_sm90INS1_16FlashAttnBwdSm90INS1_25CollectiveMainloopBwdSm90ILi2ELi2ELi2EN4cute5tupleIJNS5_1CILi1EEES8_S8_EEENS6_IJNS7_ILi64EEENS7_ILi128EEESB_EEENS_6half_tEfNS_4arch4Sm90ELb0ELb1ELb1ELb0ELb0ELb1ELb0ELb0ELi2ELi1ELi2ELi1ELb0EEENS1_21CollectiveEpilogueBwdISC_SD_SF_Li256ELb0ELb0ELi1EEENS1_19SingleTileSchedulerILb0ELb0ELb0ELi128EEEEEEEEEvNT_6ParamsE --------------------------
	.section	.text._ZN7cutlass13device_kernelIN5flash11enable_sm90INS1_16FlashAttnBwdSm90INS1_25CollectiveMainloopBwdSm90ILi2ELi2ELi2EN4cute5tupleIJNS5_1CILi1EEES8_S8_EEENS6_IJNS7_ILi64EEENS7_ILi128EEESB_EEENS_6half_tEfNS_4arch4Sm90ELb0ELb1ELb1ELb0ELb0ELb1ELb0ELb0ELi2ELi1ELi2ELi1ELb0EEENS1_21CollectiveEpilogueBwdISC_SD_SF_Li256ELb0ELb0ELi1EEENS1_19SingleTileSchedulerILb0ELb0ELb0ELi128EEEEEEEEEvNT_6ParamsE,"ax",@progbits
	.align	128
.text._ZN7cutlass13device_kernelIN5flash11enable_sm90INS1_16FlashAttnBwdSm90INS1_25CollectiveMainloopBwdSm90ILi2ELi2ELi2EN4cute5tupleIJNS5_1CILi1EEES8_S8_EEENS6_IJNS7_ILi64EEENS7_ILi128EEESB_EEENS_6half_tEfNS_4arch4Sm90ELb0ELb1ELb1ELb0ELb0ELb1ELb0ELb0ELi2ELi1ELi2ELi1ELb0EEENS1_21CollectiveEpilogueBwdISC_SD_SF_Li256ELb0ELb0ELi1EEENS1_19SingleTileSchedulerILb0ELb0ELb0ELi128EEEEEEEEEvNT_6ParamsE:
        .type           _ZN7cutlass13device_kernelIN5flash11enable_sm90INS1_16FlashAttnBwdSm90INS1_25CollectiveMainloopBwdSm90ILi2ELi2ELi2EN4cute5tupleIJNS5_1CILi1EEES8_S8_EEENS6_IJNS7_ILi64EEENS7_ILi128EEESB_EEENS_6half_tEfNS_4arch4Sm90ELb0ELb1ELb1ELb0ELb0ELb1ELb0ELb0ELi2ELi1ELi2ELi1ELb0EEENS1_21CollectiveEpilogueBwdISC_SD_SF_Li256ELb0ELb0ELi1EEENS1_19SingleTileSchedulerILb0ELb0ELb0ELi128EEEEEEEEEvNT_6ParamsE,@function
        .size           _ZN7cutlass13device_kernelIN5flash11enable_sm90INS1_16FlashAttnBwdSm90INS1_25CollectiveMainloopBwdSm90ILi2ELi2ELi2EN4cute5tupleIJNS5_1CILi1EEES8_S8_EEENS6_IJNS7_ILi64EEENS7_ILi128EEESB_EEENS_6half_tEfNS_4arch4Sm90ELb0ELb1ELb1ELb0ELb0ELb1ELb0ELb0ELi2ELi1ELi2ELi1ELb0EEENS1_21CollectiveEpilogueBwdISC_SD_SF_Li256ELb0ELb0ELi1EEENS1_19SingleTileSchedulerILb0ELb0ELb0ELi128EEEEEEEEEvNT_6ParamsE,(.L_x_3661 - _ZN7cutlass13device_kernelIN5flash11enable_sm90INS1_16FlashAttnBwdSm90INS1_25CollectiveMainloopBwdSm90ILi2ELi2ELi2EN4cute5tupleIJNS5_1CILi1EEES8_S8_EEENS6_IJNS7_ILi64EEENS7_ILi128EEESB_EEENS_6half_tEfNS_4arch4Sm90ELb0ELb1ELb1ELb0ELb0ELb1ELb0ELb0ELi2ELi1ELi2ELi1ELb0EEENS1_21CollectiveEpilogueBwdISC_SD_SF_Li256ELb0ELb0ELi1EEENS1_19SingleTileSchedulerILb0ELb0ELb0ELi128EEEEEEEEEvNT_6ParamsE)
        .other          _ZN7cutlass13device_kernelIN5flash11enable_sm90INS1_16FlashAttnBwdSm90INS1_25CollectiveMainloopBwdSm90ILi2ELi2ELi2EN4cute5tupleIJNS5_1CILi1EEES8_S8_EEENS6_IJNS7_ILi64EEENS7_ILi128EEESB_EEENS_6half_tEfNS_4arch4Sm90ELb0ELb1ELb1ELb0ELb0ELb1ELb0ELb0ELi2ELi1ELi2ELi1ELb0EEENS1_21CollectiveEpilogueBwdISC_SD_SF_Li256ELb0ELb0ELi1EEENS1_19SingleTileSchedulerILb0ELb0ELb0ELi128EEEEEEEEEvNT_6ParamsE,@"STO_CUDA_ENTRY STV_DEFAULT"
_ZN7cutlass13device_kernelIN5flash11enable_sm90INS1_16FlashAttnBwdSm90INS1_25CollectiveMainloopBwdSm90ILi2ELi2ELi2EN4cute5tupleIJNS5_1CILi1EEES8_S8_EEENS6_IJNS7_ILi64EEENS7_ILi128EEESB_EEENS_6half_tEfNS_4arch4Sm90ELb0ELb1ELb1ELb0ELb0ELb1ELb0ELb0ELi2ELi1ELi2ELi1ELb0EEENS1_21CollectiveEpilogueBwdISC_SD_SF_Li256ELb0ELb0ELi1EEENS1_19SingleTileSchedulerILb0ELb0ELb0ELi128EEEEEEEEEvNT_6ParamsE:
[----:B------:R-:W1:Y:S02]  /*0000*/  LDC R1, c[0x0][0x28] ;  /* 0x00000a00ff017b82 */ /* 0x000e640000000800 */
[----:B-1----:R-:W-:Y:S01]  /*0010*/  VIADD R1, R1, 0xfffffff0 ;  /* 0xfffffff001017836 */ /* 0x002fe20000000000 */
[----:B------:R-:W1:Y:S01]  /*0020*/  S2R R3, SR_TID.X ;  /* 0x0000000000037919 */ /* 0x000e620000002100 */
[----:B------:R-:W-:Y:S01]  /*0030*/  ELECT P0, URZ, PT ;  /* 0x00000000003f782f */ /* 0x000fe20003800000 */
[----:B------:R-:W-:Y:S01]  /*0040*/  BSSY B0, `(.L_x_1102) ;  /* 0x000001a000007945 */ /* 0x000fe20003800000 */
[--C-:B-1----:R-:W-:Y:S02]  /*0050*/  SHF.R.U32.HI R0, RZ, 0x5, R3.reuse ;  /* 0x00000005ff007819 */ /* 0x102fe40000011603 */
[----:B------:R-:W-:-:S03]  /*0060*/  SHF.R.U32.HI R3, RZ, 0x7, R3 ;  /* 0x00000007ff037819 */ /* 0x000fc60000011603 */
        /* <DEDUP_REMOVED lines=23> */
.L_x_1103:
[----:B------:R-:W-:Y:S05]  /*01e0*/  BSYNC B0 ;  /* 0x0000000000007941 */ /* 0x000fea0003800000 */
.L_x_1102:
[----:B------:R-:W-:Y:S01]  /*01f0*/  VOTEU.ANY UP0, P0 ;  /* 0x00000000003f7886 */ /* 0x000fe20000000100 */
[----:B------:R-:W1:Y:S01]  /*0200*/  SHFL.IDX PT, R3, R3, RZ, 0x1f ;  /* 0x00001fff03037589 */ /* 0x000e6200000e0000 */
[----:B------:R-:W-:Y:S01]  /*0210*/  UMOV UR4, 0x1 ;  /* 0x0000000100047882 */ /* 0x000fe20000000000 */
[----:B------:R-:W-:Y:S01]  /*0220*/  VOTEU.ANY UP1, P0 ;  /* 0x00000000003f7886 */ /* 0x000fe20000020100 */
[----:B------:R-:W-:Y:S01]  /*0230*/  UMOV UR38, 0x1 ;  /* 0x0000000100267882 */ /* 0x000fe20000000000 */
[----:B------:R-:W2:Y:S01]  /*0240*/  @UP0 S2UR UR7, SR_CgaCtaId ;  /* 0x00000000000709c3 */ /* 0x000ea20000008800 */
[----:B------:R-:W3:Y:S01]  /*0250*/  SHFL.IDX PT, R2, R0, RZ, 0x1f ;  /* 0x00001fff00027589 */ /* 0x000ee200000e0000 */
[----:B------:R-:W-:Y:S01]  /*0260*/  @UP0 UMOV UR6, 0x400 ;  /* 0x0000040000060882 */ /* 0x000fe20000000000 */
[----:B------:R-:W-:-:S04]  /*0270*/  @UP0 UIADD3 UR4, -UR4, 0x100000, URZ ;  /* 0x0010000004040890 */ /* 0x000fc8000fffe13f */
[----:B------:R-:W-:Y:S02]  /*0280*/  @UP0 USHF.L.U32 UR5, UR4, 0xb, URZ ;  /* 0x0000000b04050899 */ /* 0x000fe4000800063f */
[----:B------:R-:W-:Y:S01]  /*0290*/  @UP0 USHF.L.U32 UR4, UR4, 0x1, URZ ;  /* 0x0000000104040899 */ /* 0x000fe2000800063f */
[----:B-1----:R-:W-:Y:S01]  /*02a0*/  R2UR UR8, R3 ;  /* 0x00000000030872ca */ /* 0x002fe200000e0000 */
[----:B--2---:R-:W-:Y:S01]  /*02b0*/  @UP0 ULEA UR6, UR7, UR6, 0x18 ;  /* 0x0000000607060291 */ /* 0x004fe2000f8ec03f */
[----:B---3--:R-:W-:-:S11]  /*02c0*/  ISETP.NE.AND P1, PT, R2, RZ, PT ;  /* 0x000000ff0200720c */ /* 0x008fd60003f25270 */
[----:B------:R-:W-:Y:S01]  /*02d0*/  UISETP.NE.AND UP0, UPT, UR8, URZ, UPT ;  /* 0x0000003f0800728c */ /* 0x000fe2000bf05270 */
[----:B------:R-:W1:Y:S02]  /*02e0*/  FENCE.VIEW.ASYNC.S ;  /* 0x00000000000073c6 */ /* 0x000e640000000000 */
[----:B-1----:R1:W2:Y:S01]  /*02f0*/  @UP1 SYNCS.EXCH.64 URZ, [UR6+0x30800], UR4 ;  /* 0x03080004063f15b2 */ /* 0x0022a20008000100 */
[----:B------:R-:W-:Y:S01]  /*0300*/  USEL UR38, UR38, 0x2, !UP0 ;  /* 0x0000000226267887 */ /* 0x000fe2000c000000 */
[----:B------:R-:W-:Y:S11]  /*0310*/  @P1 BRA `(.L_x_1104) ;  /* 0x0000000000481947 */ /* 0x000ff60003800000 */
[----:B-1----:R-:W1:Y:S01]  /*0320*/  S2UR UR5, SR_CgaCtaId ;  /* 0x00000000000579c3 */ /* 0x002e620000008800 */
        /* <DEDUP_REMOVED lines=15> */
[----:B------:R3:W1:Y:S02]  /*0420*/  SYNCS.EXCH.64 URZ, [UR8+0x30828], UR4 ;  /* 0x03082804083f75b2 */ /* 0x0006640008000100 */
[----:B---3--:R-:W-:Y:S01]  /*0430*/  NOP ;  /* 0x0000000000007918 */ /* 0x008fe20000000000 */
.L_x_1104:
        /* <DEDUP_REMOVED lines=22> */
.L_x_1105:
[----:B------:R-:W-:Y:S01]  /*05a0*/  PLOP3.LUT P0, PT, PT, PT, UP0, 0x80, 0x0 ;  /* 0x000000000000781c */ /* 0x000fe20003f0f008 */
[----:B------:R-:W-:Y:S01]  /*05b0*/  NOP ;  /* 0x0000000000007918 */ /* 0x000fe20000000000 */
[----:B------:R-:W-:Y:S01]  /*05c0*/  BSSY B6, `(.L_x_1106) ;  /* 0x0000987000067945 */ /* 0x000fe20003800000 */
[----:B-12-4-:R-:W-:Y:S10]  /*05d0*/  BAR.SYNC.DEFER_BLOCKING 0x0 ;  /* 0x0000000000007b1d */ /* 0x016ff40000010000 */
[----:B------:R-:W-:Y:S05]  /*05e0*/  @!P0 BRA `(.L_x_1107) ;  /* 0x00000068007c8947 */ /* 0x000fea0003800000 */
.L_x_1108:
        /* <DEDUP_REMOVED lines=14> */
[----:B------:R-:W1:Y:S01]  /*06d0*/  S2UR UR39, SR_CTAID.X ;  /* 0x00000000002779c3 */ /* 0x000e620000002500 */
[----:B------:R-:W-:Y:S01]  /*06e0*/  ULDC UR7, c[0x0][0x280] ;  /* 0x0000a00000077ab9 */ /* 0x000fe20000000800 */
[----:B------:R-:W-:Y:S01]  /*06f0*/  ULDC UR6, c[0x0][0x290] ;  /* 0x0000a40000067ab9 */ /* 0x000fe20000000800 */
[----:B------:R-:W-:Y:S01]  /*0700*/  ULDC UR4, c[0x0][0x74c] ;  /* 0x0001d30000047ab9 */ /* 0x000fe20000000800 */
        /* <DEDUP_REMOVED lines=20> */
[----:B-1----:R-:W-:Y:S02]  /*0850*/  ULEA UR5, UR39, UR7, 0x7 ;  /* 0x0000000727057291 */ /* 0x002fe4000f8e383f */
[----:B------:R-:W-:Y:S02]  /*0860*/  ISETP.LE.AND P1, PT, RZ, UR39, PT ;  /* 0x00000027ff007c0c */ /* 0x000fe4000bf23270 */
[----:B------:R-:W-:-:S02]  /*0870*/  CS2R R48, SRZ ;  /* 0x0000000000307805 */ /* 0x000fc4000001ff00 */
[----:B------:R-:W-:Y:S01]  /*0880*/  CS2R R46, SRZ ;  /* 0x00000000002e7805 */ /* 0x000fe2000001ff00 */
[----:B------:R-:W-:Y:S01]  /*0890*/  UIADD3 UR4, -UR4, UR5, -UR6 ;  /* 0x0000000504047290 */ /* 0x000fe2000fffe906 */
[----:B------:R-:W-:Y:S02]  /*08a0*/  CS2R R44, SRZ ;  /* 0x00000000002c7805 */ /* 0x000fe4000001ff00 */
[----:B------:R-:W-:Y:S02]  /*08b0*/  CS2R R42, SRZ ;  /* 0x00000000002a7805 */ /* 0x000fe4000001ff00 */
[----:B------:R-:W-:Y:S01]  /*08c0*/  CS2R R40, SRZ ;  /* 0x0000000000287805 */ /* 0x000fe2000001ff00 */
[----:B------:R-:W-:Y:S01]  /*08d0*/  USHF.R.S32.HI UR5, URZ, 0x1f, UR4 ;  /* 0x0000001f3f057899 */ /* 0x000fe20008011404 */
[----:B------:R-:W-:Y:S02]  /*08e0*/  CS2R R38, SRZ ;  /* 0x0000000000267805 */ /* 0x000fe4000001ff00 */
[----:B------:R-:W-:-:S02]  /*08f0*/  CS2R R36, SRZ ;  /* 0x0000000000247805 */ /* 0x000fc4000001ff00 */
[----:B------:R-:W-:Y:S01]  /*0900*/  CS2R R34, SRZ ;  /* 0x0000000000227805 */ /* 0x000fe2000001ff00 */
[----:B------:R-:W-:Y:S01]  /*0910*/  ULEA.HI UR5, UR5, UR4, URZ, 0x6 ;  /* 0x0000000405057291 */ /* 0x000fe2000f8f303f */
[----:B------:R-:W-:Y:S01]  /*0920*/  CS2R R32, SRZ ;  /* 0x0000000000207805 */ /* 0x000fe2000001ff00 */
[----:B------:R-:W-:Y:S01]  /*0930*/  UIADD3 UR4, UR7, 0x3f, URZ ;  /* 0x0000003f07047890 */ /* 0x000fe2000fffe03f */
[----:B------:R-:W-:Y:S01]  /*0940*/  CS2R R30, SRZ ;  /* 0x00000000001e7805 */ /* 0x000fe2000001ff00 */
[----:B------:R-:W-:Y:S01]  /*0950*/  USHF.R.S32.HI UR6, URZ, 0x6, UR5 ;  /* 0x000000063f067899 */ /* 0x000fe20008011405 */
[----:B------:R-:W-:Y:S01]  /*0960*/  CS2R R28, SRZ ;  /* 0x00000000001c7805 */ /* 0x000fe2000001ff00 */
[----:B------:R-:W-:Y:S01]  /*0970*/  USHF.R.S32.HI UR5, URZ, 0x1f, UR4 ;  /* 0x0000001f3f057899 */ /* 0x000fe20008011404 */
[----:B------:R-:W-:Y:S01]  /*0980*/  CS2R R26, SRZ ;  /* 0x00000000001a7805 */ /* 0x000fe2000001ff00 */
[----:B------:R-:W-:Y:S01]  /*0990*/  UISETP.LT.AND UP0, UPT, URZ, UR6, UPT ;  /* 0x000000063f00728c */ /* 0x000fe2000bf01270 */
[----:B------:R-:W-:Y:S01]  /*09a0*/  CS2R R24, SRZ ;  /* 0x0000000000187805 */ /* 0x000fe2000001ff00 */
[----:B------:R-:W-:Y:S01]  /*09b0*/  ULEA.HI UR5, UR5, UR4, URZ, 0x6 ;  /* 0x0000000405057291 */ /* 0x000fe2000f8f303f */
[----:B------:R-:W-:Y:S01]  /*09c0*/  CS2R R150, SRZ ;  /* 0x0000000000967805 */ /* 0x000fe2000001ff00 */
[----:B------:R-:W-:Y:S01]  /*09d0*/  USEL UR37, URZ, UR6, !UP0 ;  /* 0x000000063f257287 */ /* 0x000fe2000c000000 */
[----:B------:R-:W-:Y:S01]  /*09e0*/  CS2R R148, SRZ ;  /* 0x0000000000947805 */ /* 0x000fe2000001ff00 */
[----:B------:R-:W-:Y:S01]  /*09f0*/  USHF.R.S32.HI UR36, URZ, 0x6, UR5 ;  /* 0x000000063f247899 */ /* 0x000fe20008011405 */
        /* <DEDUP_REMOVED lines=24> */
[----:B------:R-:W-:Y:S01]  /*0b80*/  IMAD.MOV.U32 R99, RZ, RZ, RZ ;  /* 0x000000ffff637224 */ /* 0x000fe200078e00ff */
[----:B------:R-:W-:Y:S06]  /*0b90*/  @!P1 BRA `(.L_x_1110) ;  /* 0x0000000000289947 */ /* 0x000fec0003800000 */
[----:B------:R-:W-:Y:S01]  /*0ba0*/  ULEA UR4, UR39, UR7, 0x7 ;  /* 0x0000000727047291 */ /* 0x000fe2000f8e383f */
[----:B------:R-:W-:-:S03]  /*0bb0*/  ULDC UR5, c[0x0][0x290] ;  /* 0x0000a40000057ab9 */ /* 0x000fc60000000800 */
[----:B------:R-:W-:-:S03]  /*0bc0*/  UIADD3 UR4, -UR5, 0xbf, UR4 ;  /* 0x000000bf05047890 */ /* 0x000fc6000fffe104 */
[----:B------:R-:W-:Y:S02]  /*0bd0*/  ULDC UR5, c[0x0][0x748] ;  /* 0x0001d20000057ab9 */ /* 0x000fe40000000800 */
[----:B------:R-:W-:-:S04]  /*0be0*/  UIADD3 UR4, UR4, UR5, URZ ;  /* 0x0000000504047290 */ /* 0x000fc8000fffe03f */
[----:B------:R-:W-:-:S04]  /*0bf0*/  USHF.R.S32.HI UR5, URZ, 0x1f, UR4 ;  /* 0x0000001f3f057899 */ /* 0x000fc80008011404 */
[----:B------:R-:W-:-:S04]  /*0c00*/  ULEA.HI UR5, UR5, UR4, URZ, 0x6 ;  /* 0x0000000405057291 */ /* 0x000fc8000f8f303f */
[----:B------:R-:W-:-:S04]  /*0c10*/  USHF.R.S32.HI UR5, URZ, 0x6, UR5 ;  /* 0x000000063f057899 */ /* 0x000fc80008011405 */
[----:B------:R-:W-:-:S04]  /*0c20*/  UISETP.LT.AND UP0, UPT, UR36, UR5, UPT ;  /* 0x000000052400728c */ /* 0x000fc8000bf01270 */
[----:B------:R-:W-:-:S12]  /*0c30*/  USEL UR36, UR36, UR5, UP0 ;  /* 0x0000000524247287 */ /* 0x000fd80008000000 */
.L_x_1110:
[----:B------:R-:W-:Y:S01]  /*0c40*/  UISETP.GT.AND UP0, UPT, UR36, UR37, UPT ;  /* 0x000000252400728c */ /* 0x000fe2000bf04270 */
[----:B------:R-:W-:Y:S01]  /*0c50*/  IMAD.MOV.U32 R98, RZ, RZ, RZ ;  /* 0x000000ffff627224 */ /* 0x000fe200078e00ff */
[----:B------:R-:W-:Y:S02]  /*0c60*/  CS2R R96, SRZ ;  /* 0x0000000000607805 */ /* 0x000fe4000001ff00 */
[----:B------:R-:W-:Y:S02]  /*0c70*/  CS2R R94, SRZ ;  /* 0x00000000005e7805 */ /* 0x000fe4000001ff00 */
[----:B------:R-:W-:Y:S02]  /*0c80*/  CS2R R92, SRZ ;  /* 0x00000000005c7805 */ /* 0x000fe4000001ff00 */
[----:B------:R-:W-:Y:S02]  /*0c90*/  CS2R R90, SRZ ;  /* 0x00000000005a7805 */ /* 0x000fe4000001ff00 */
[----:B------:R-:W-:-:S02]  /*0ca0*/  PLOP3.LUT P1, PT, PT, PT, UP0, 0x80, 0x0 ;  /* 0x000000000000781c */ /* 0x000fc40003f2f008 */
[----:B------:R-:W-:-:S11]  /*0cb0*/  CS2R R88, SRZ ;  /* 0x0000000000587805 */ /* 0x000fd6000001ff00 */
[----:B------:R-:W-:Y:S05]  /*0cc0*/  @!P1 BRA `(.L_x_1111) ;  /* 0x0000004000049947 */ /* 0x000fea0003800000 */
[----:B------:R-:W-:Y:S01]  /*0cd0*/  MOV R0, RZ ;  /* 0x000000ff00007202 */ /* 0x000fe20000000f00 */
[----:B------:R-:W-:Y:S01]  /*0ce0*/  ULDC UR40, c[0x0][0x280] ;  /* 0x0000a00000287ab9 */ /* 0x000fe20000000800 */
[----:B------:R-:W-:Y:S01]  /*0cf0*/  ULDC UR41, c[0x0][0x75c] ;  /* 0x0001d70000297ab9 */ /* 0x000fe20000000800 */
[----:B------:R-:W-:Y:S01]  /*0d00*/  ULDC UR42, c[0x0][0x744] ;  /* 0x0001d100002a7ab9 */ /* 0x000fe20000000800 */
        /* <DEDUP_REMOVED lines=18> */
.L_x_1113:
        /* <DEDUP_REMOVED lines=15> */
.L_x_1112:
        /* <DEDUP_REMOVED lines=22> */
.L_x_1115:
        /* <DEDUP_REMOVED lines=15> */
.L_x_1114:
        /* <DEDUP_REMOVED lines=8> */
.L_x_1220:
[----:B------:R-:W-:Y:S02]  /*11f0*/  SHF.L.U32 R8, RZ, 0x1f, RZ ;  /* 0x0000001fff087819 */ /* 0x000fe400000006ff */
[----:B--2---:R-:W-:Y:S02]  /*1200*/  LEA.HI R4, R14, R14, RZ, 0x1 ;  /* 0x0000000e0e047211 */ /* 0x004fe400078f08ff */
[----:B------:R-:W2:Y:S01]  /*1210*/  SYNCS.PHASECHK.TRANS64.TRYWAIT P0, [R16+URZ+0x30800], R8 ;  /* 0x03080008100075a7 */ /* 0x000ea2000800017f */
[----:B------:R-:W-:Y:S02]  /*1220*/  LOP3.LUT R7, R2, 0xffffff80, RZ, 0xc0, !PT ;  /* 0xffffff8002077812 */ /* 0x000fe400078ec0ff */
[----:B------:R-:W-:Y:S02]  /*1230*/  LOP3.LUT R5, R4, 0xfffffffe, RZ, 0xc0, !PT ;  /* 0xfffffffe04057812 */ /* 0x000fe400078ec0ff */
[CC--:B------:R-:W-:Y:S01]  /*1240*/  LEA.HI R4, R3.reuse, R0.reuse, RZ, 0x5 ;  /* 0x0000000003047211 */ /* 0x0c0fe200078f28ff */
[----:B------:R-:W-:Y:S01]  /*1250*/  IMAD.IADD R7, R0, 0x1, -R7 ;  /* 0x0000000100077824 */ /* 0x000fe200078e0a07 */
[CC--:B------:R-:W-:Y:S01]  /*1260*/  LEA.HI R9, R3.reuse, R0.reuse, RZ, 0x3 ;  /* 0x0000000003097211 */ /* 0x0c0fe200078f18ff */
[----:B------:R-:W-:Y:S01]  /*1270*/  IMAD.IADD R228, R14, 0x1, -R5 ;  /* 0x000000010ee47824 */ /* 0x000fe200078e0a05 */
[----:B------:R-:W-:Y:S01]  /*1280*/  LEA.HI R5, R3, R0, RZ, 0x4 ;  /* 0x0000000003057211 */ /* 0x000fe200078f20ff */
[----:B------:R-:W-:Y:S01]  /*1290*/  IMAD.SHL.U32 R3, R0, 0x40, RZ ;  /* 0x0000004000037824 */ /* 0x000fe200078e00ff */
[----:B------:R-:W-:-:S02]  /*12a0*/  SHF.R.S32.HI R2, RZ, 0x1f, R7 ;  /* 0x0000001fff027819 */ /* 0x000fc40000011407 */
[----:B------:R-:W-:Y:S02]  /*12b0*/  SHF.R.S32.HI R4, RZ, 0x5, R4 ;  /* 0x00000005ff047819 */ /* 0x000fe40000011404 */
[----:B------:R-:W-:Y:S02]  /*12c0*/  SHF.R.S32.HI R10, RZ, 0x4, R5 ;  /* 0x00000004ff0a7819 */ /* 0x000fe40000011405 */
[----:B------:R-:W-:Y:S01]  /*12d0*/  LEA.HI R0, R2, R7, RZ, 0x2 ;  /* 0x0000000702007211 */ /* 0x000fe200078f10ff */
[----:B------:R-:W-:Y:S01]  /*12e0*/  IMAD.SHL.U32 R6, R4, 0x10, RZ ;  /* 0x0000001004067824 */ /* 0x000fe200078e00ff */
[----:B------:R-:W-:Y:S02]  /*12f0*/  LEA.HI R11, R5, R10, RZ, 0x1 ;  /* 0x0000000a050b7211 */ /* 0x000fe400078f08ff */
[----:B------:R-:W-:Y:S02]  /*1300*/  LOP3.LUT R3, R3, 0x1c0, RZ, 0xc0, !PT ;  /* 0x000001c003037812 */ /* 0x000fe400078ec0ff */
[----:B------:R-:W-:-:S02]  /*1310*/  SHF.R.S32.HI R4, RZ, 0x2, R0 ;  /* 0x00000002ff047819 */ /* 0x000fc40000011400 */
[----:B------:R-:W-:Y:S01]  /*1320*/  SHF.R.S32.HI R5, RZ, 0x1f, R0 ;  /* 0x0000001fff057819 */ /* 0x000fe20000011400 */
[----:B--2---:R-:W-:Y:S06]  /*1330*/  @P0 BRA `(.L_x_1117) ;  /* 0x0000000000080947 */ /* 0x004fec0003800000 */
[----:B------:R-:W2:Y:S02]  /*1340*/  SYNCS.PHASECHK.TRANS64.TRYWAIT P0, [R16+URZ+0x30800], R8 ;  /* 0x03080008100075a7 */ /* 0x000ea4000800017f */
[----:B--2---:R-:W-:Y:S05]  /*1350*/  @!P0 BRA `(.L_x_1118) ;  /* 0x0000008800d88947 */ /* 0x004fea0003800000 */
.L_x_1117:
[----:B------:R-:W-:Y:S01]  /*1360*/  LEA.HI R5, R5, R4, RZ, 0x3 ;  /* 0x0000000405057211 */ /* 0x000fe200078f18ff */
[----:B------:R-:W3:Y:S01]  /*1370*/  S2R R14, SR_CgaCtaId ;  /* 0x00000000000e7919 */ /* 0x000ee20000008800 */
[----:B--2---:R-:W-:Y:S01]  /*1380*/  LOP3.LUT R8, R3, 0x30, R6, 0xf8, !PT ;  /* 0x0000003003087812 */ /* 0x004fe200078ef806 */
[----:B------:R-:W-:Y:S01]  /*1390*/  ULDC UR4, c[0x0][0x290] ;  /* 0x0000a40000047ab9 */ /* 0x000fe20000000800 */
[----:B------:R-:W-:Y:S01]  /*13a0*/  LOP3.LUT R5, R5, 0xfffffff8, RZ, 0xc0, !PT ;  /* 0xfffffff805057812 */ /* 0x000fe200078ec0ff */
[----:B------:R-:W2:Y:S01]  /*13b0*/  S2R R229, SR_CTAID.X ;  /* 0x0000000000e57919 */ /* 0x000ea20000002500 */
[----:B------:R-:W-:Y:S01]  /*13c0*/  LOP3.LUT R11, R11, 0x7ffffe, RZ, 0xc0, !PT ;  /* 0x007ffffe0b0b7812 */ /* 0x000fe200078ec0ff */
[----:B------:R-:W-:Y:S01]  /*13d0*/  UIMAD UR4, UR39, -0x80, UR4 ;  /* 0xffffff80270478a4 */ /* 0x000fe2000f8e0204 */
[C---:B------:R-:W-:Y:S01]  /*13e0*/  LEA.HI R6, R13.reuse, R13, RZ, 0x1 ;  /* 0x0000000d0d067211 */ /* 0x040fe200078f08ff */
[----:B------:R-:W-:Y:S01]  /*13f0*/  IMAD.IADD R5, R4, 0x1, -R5 ;  /* 0x0000000104057824 */ /* 0x000fe200078e0a05 */
[----:B------:R-:W-:Y:S01]  /*1400*/  LOP3.LUT R9, R8, 0x8, R9, 0xf8, !PT ;  /* 0x0000000808097812 */ /* 0x000fe200078ef809 */
[----:B------:R-:W-:Y:S01]  /*1410*/  IMAD.IADD R11, R10, 0x1, -R11 ;  /* 0x000000010a0b7824 */ /* 0x000fe200078e0a0b */
[----:B------:R-:W-:Y:S01]  /*1420*/  LEA.HI R4, R2, R7, RZ, 0x5 ;  /* 0x0000000702047211 */ /* 0x000fe200078f28ff */
[----:B------:R-:W-:Y:S01]  /*1430*/  IMAD.SHL.U32 R2, R13, 0x1000, RZ ;  /* 0x000010000d027824 */ /* 0x000fe200078e00ff */
[----:B------:R-:W-:-:S02]  /*1440*/  SHF.R.U32.HI R8, RZ, 0x3, R3 ;  /* 0x00000003ff087819 */ /* 0x000fc40000011603 */
[----:B------:R-:W-:Y:S02]  /*1450*/  CS2R R86, SRZ ;  /* 0x0000000000567805 */ /* 0x000fe4000001ff00 */
[----:B------:R-:W-:Y:S01]  /*1460*/  LOP3.LUT R6, R6, 0x3fffffe, RZ, 0xc0, !PT ;  /* 0x03fffffe06067812 */ /* 0x000fe200078ec0ff */
[----:B------:R-:W-:Y:S01]  /*1470*/  IMAD R11, R11, 0x200, R2 ;  /* 0x000002000b0b7824 */ /* 0x000fe200078e0202 */
[----:B------:R-:W-:Y:S02]  /*1480*/  LOP3.LUT R0, R0, 0x7ffffffc, RZ, 0xc0, !PT ;  /* 0x7ffffffc00007812 */ /* 0x000fe400078ec0ff */
[----:B------:R-:W-:Y:S02]  /*1490*/  CS2R R84, SRZ ;  /* 0x0000000000547805 */ /* 0x000fe4000001ff00 */
[----:B------:R-:W-:Y:S01]  /*14a0*/  LOP3.LUT R8, R9, R8, RZ, 0x3c, !PT ;  /* 0x0000000809087212 */ /* 0x000fe200078e3cff */
[----:B------:R-:W-:Y:S01]  /*14b0*/  IMAD.IADD R3, R13, 0x1, -R6 ;  /* 0x000000010d037824 */ /* 0x000fe200078e0a06 */
[----:B------:R-:W-:Y:S01]  /*14c0*/  SHF.R.S32.HI R4, RZ, 0x5, R4 ;  /* 0x00000005ff047819 */ /* 0x000fe20000011404 */
[C---:B------:R-:W-:Y:S01]  /*14d0*/  IMAD R6, R7.reuse, 0x4, R2 ;  /* 0x0000000407067824 */ /* 0x040fe200078e0202 */
[----:B------:R-:W-:Y:S01]  /*14e0*/  MOV R12, 0x400 ;  /* 0x00000400000c7802 */ /* 0x000fe20000000f00 */
[----:B------:R-:W-:Y:S01]  /*14f0*/  IMAD.IADD R0, R7, 0x1, -R0 ;  /* 0x0000000107007824 */ /* 0x000fe200078e0a00 */
[----:B------:R-:W-:Y:S01]  /*1500*/  CS2R R82, SRZ ;  /* 0x0000000000527805 */ /* 0x000fe2000001ff00 */
[----:B------:R-:W-:Y:S01]  /*1510*/  IMAD.IADD R7, R8, 0x1, R11 ;  /* 0x0000000108077824 */ /* 0x000fe200078e020b */
[----:B------:R-:W-:Y:S01]  /*1520*/  CS2R R80, SRZ ;  /* 0x0000000000507805 */ /* 0x000fe2000001ff00 */
[----:B------:R-:W-:Y:S01]  /*1530*/  IMAD R4, R4, 0x10, R5 ;  /* 0x0000001004047824 */ /* 0x000fe200078e0205 */
[----:B------:R-:W-:-:S02]  /*1540*/  CS2R R78, SRZ ;  /* 0x00000000004e7805 */ /* 0x000fc4000001ff00 */
[----:B------:R-:W-:Y:S01]  /*1550*/  CS2R R76, SRZ ;  /* 0x00000000004c7805 */ /* 0x000fe2000001ff00 */
[----:B------:R4:W-:Y:S01]  /*1560*/  STL [R1+0x8], R7 ;  /* 0x0000080701007387 */ /* 0x0009e20000100800 */
[----:B------:R-:W-:Y:S01]  /*1570*/  IMAD R2, R3, 0x40, R4 ;  /* 0x0000004003027824 */ /* 0x000fe200078e0204 */
[----:B---3--:R-:W-:Y:S02]  /*1580*/  LEA R12, R14, R12, 0x18 ;  /* 0x0000000c0e0c7211 */ /* 0x008fe400078ec0ff */
[----:B------:R-:W-:Y:S02]  /*1590*/  CS2R R4, SRZ ;  /* 0x0000000000047805 */ /* 0x000fe4000001ff00 */
[----:B------:R-:W-:Y:S01]  /*15a0*/  CS2R R74, SRZ ;  /* 0x00000000004a7805 */ /* 0x000fe2000001ff00 */
[----:B--2---:R-:W-:Y:S01]  /*15b0*/  IMAD R229, R229, -0x80, -R2 ;  /* 0xffffff80e5e57824 */ /* 0x004fe200078e0a02 */
        /* <DEDUP_REMOVED lines=56> */
[----:B------:R-:W-:Y:S01]  /*1940*/  CS2R R88, SRZ ;  /* 0x0000000000587805 */ /* 0x000fe2000001ff00 */
[----:B------:R-:W-:Y:S01]  /*1950*/  IMAD R3, R6, 0x4, R12 ;  /* 0x0000000406037824 */ /* 0x000fe200078e020c */
[----:B------:R-:W-:Y:S01]  /*1960*/  IADD3 R2, -R2, UR4, RZ ;  /* 0x0000000402027c10 */ /* 0x000fe2000fffe1ff */
[----:B----4-:R-:W-:-:S07]  /*1970*/  IMAD.SHL.U32 R230, R0, 0x2, RZ ;  /* 0x0000000200e67824 */ /* 0x010fce00078e00ff */
.L_x_1129:
[----:B------:R-:W-:Y:S01]  /*1980*/  IMAD.U32 R0, RZ, RZ, UR38 ;  /* 0x00000026ff007e24 */ /* 0x000fe2000f8e00ff */
[----:B------:R-:W-:Y:S05]  /*1990*/  YIELD ;  /* 0x0000000000007946 */ /* 0x000fea0003800000 */
[----:B------:R-:W-:-:S04]  /*19a0*/  LOP3.LUT R0, R0, 0x1, RZ, 0xfc, !PT ;  /* 0x0000000100007812 */ /* 0x000fc800078efcff */
[----:B------:R-:W-:-:S13]  /*19b0*/  ISETP.NE.AND P6, PT, R0, 0x3, PT ;  /* 0x000000030000780c */ /* 0x000fda0003fc5270 */
[----:B-1----:R-:W-:Y:S05]  /*19c0*/  @!P6 BRA `(.L_x_1119) ;  /* 0x000000000004e947 */ /* 0x002fea0003800000 */
[----:B------:R-:W-:Y:S01]  /*19d0*/  BPT.TRAP 0x1 ;  /* 0x000000040000795c */ /* 0x000fe20000300000 */
.L_x_1119:
[----:B------:R-:W2:Y:S01]  /*19e0*/  S2R R6, SR_CgaCtaId ;  /* 0x0000000000067919 */ /* 0x000ea20000008800 */
[----:B------:R-:W-:Y:S02]  /*19f0*/  MOV R0, 0x400 ;  /* 0x0000040000007802 */ /* 0x000fe40000000f00 */
[----:B------:R-:W-:Y:S02]  /*1a00*/  SHF.L.U32 R191, R5, 0x1f, RZ ;  /* 0x0000001f05bf7819 */ /* 0x000fe400000006ff */
[----:B--2---:R-:W-:-:S05]  /*1a10*/  LEA R0, R6, R0, 0x18 ;  /* 0x0000000006007211 */ /* 0x004fca00078ec0ff */
[----:B------:R-:W-:-:S04]  /*1a20*/  IMAD R0, R4, 0x8, R0 ;  /* 0x0000000804007824 */ /* 0x000fc800078e0200 */
[----:B------:R2:W3:Y:S01]  /*1a30*/  SYNCS.PHASECHK.TRANS64.TRYWAIT P0, [R0+URZ+0x30810], R191 ;  /* 0x030810bf000075a7 */ /* 0x0004e2000800017f */
[----:B------:R-:W-:Y:S05]  /*1a40*/  @!P6 BRA `(.L_x_1120) ;  /* 0x000000000004e947 */ /* 0x000fea0003800000 */
[----:B------:R-:W-:Y:S01]  /*1a50*/  BPT.TRAP 0x1 ;  /* 0x000000040000795c */ /* 0x000fe20000300000 */
.L_x_1120:
[----:B---3--:R-:W-:Y:S05]  /*1a60*/  @P0 BRA `(.L_x_1121) ;  /* 0x0000000000080947 */ /* 0x008fea0003800000 */
[----:B------:R-:W3:Y:S02]  /*1a70*/  SYNCS.PHASECHK.TRANS64.TRYWAIT P0, [R0+URZ+0x30810], R191 ;  /* 0x030810bf000075a7 */ /* 0x000ee4000800017f */
[----:B---3--:R-:W-:Y:S05]  /*1a80*/  @!P0 BRA `(.L_x_1122) ;  /* 0x00000084002c8947 */ /* 0x008fea0003800000 */
.L_x_1121:
[----:B------:R-:W-:Y:S05]  /*1a90*/  WARPSYNC.ALL ;  /* 0x0000000000007948 */ /* 0x000fea0003800000 */
[----:B------:R-:W4:Y:S01]  /*1aa0*/  S2R R209, SR_CgaCtaId ;  /* 0x0000000000d17919 */ /* 0x000f220000008800 */
[----:B------:R-:W-:Y:S01]  /*1ab0*/  MOV R208, 0x400 ;  /* 0x0000040000d07802 */ /* 0x000fe20000000f00 */
[----:B------:R-:W-:Y:S01]  /*1ac0*/  WARPGROUP.ARRIVE ;  /* 0x00000000000079c5 */ /* 0x000fe20000000000 */
[----:B------:R-:W-:Y:S01]  /*1ad0*/  R2UR UR9, R4 ;  /* 0x00000000040972ca */ /* 0x000fe200000e0000 */
[----:B------:R-:W-:Y:S01]  /*1ae0*/  UMOV UR11, 0x40000040 ;  /* 0x40000040000b7882 */ /* 0x000fe20000000000 */
[----:B----4-:R-:W-:-:S04]  /*1af0*/  LEA R208, R209, R208, 0x18 ;  /* 0x000000d0d1d07211 */ /* 0x010fc800078ec0ff */
[----:B------:R-:W-:Y:S01]  /*1b00*/  R2UR UR4, R208 ;  /* 0x00000000d00472ca */ /* 0x000fe200000e0000 */
[----:B------:R-:W-:-:S05]  /*1b10*/  IMAD R6, R228, 0x2000, R208 ;  /* 0x00002000e4067824 */ /* 0x000fca00078e02d0 */
[----:B------:R-:W-:Y:S01]  /*1b20*/  R2UR UR5, R6 ;  /* 0x00000000060572ca */ /* 0x000fe200000e0000 */
[----:B------:R-:W-:-:S04]  /*1b30*/  IMAD R6, R4, 0x40, R230 ;  /* 0x0000004004067824 */ /* 0x000fc800078e02e6 */
[----:B------:R-:W-:Y:S02]  /*1b40*/  IMAD R6, R6, 0x4, R208 ;  /* 0x0000000406067824 */ /* 0x000fe400078e02d0 */
[----:B------:R-:W-:-:S04]  /*1b50*/  UIADD3 UR4, UR4, 0x18000, URZ ;  /* 0x0001800004047890 */ /* 0x000fc8000fffe03f */
[----:B------:R-:W-:Y:S02]  /*1b60*/  USHF.R.U32.HI UR4, URZ, 0x4, UR4 ;  /* 0x000000043f047899 */ /* 0x000fe40008011604 */
[----:B------:R-:W-:Y:S02]  /*1b70*/  USHF.R.U32.HI UR6, URZ, 0x4, UR5 ;  /* 0x000000043f067899 */ /* 0x000fe40008011605 */
[----:B------:R-:W-:Y:S02]  /*1b80*/  ULOP3.LUT UR4, UR4, 0x3fff, URZ, 0xc0, !UPT ;  /* 0x00003fff04047892 */ /* 0x000fe4000f8ec03f */
[----:B------:R-:W-:Y:S02]  /*1b90*/  ULOP3.LUT UR6, UR6, 0x3fff, URZ, 0xc0, !UPT ;  /* 0x00003fff06067892 */ /* 0x000fe4000f8ec03f */
[----:B------:R-:W-:Y:S02]  /*1ba0*/  ULOP3.LUT UR8, UR4, 0x10000, URZ, 0xfc, !UPT ;  /* 0x0001000004087892 */ /* 0x000fe4000f8efc3f */
[----:B------:R-:W-:-:S02]  /*1bb0*/  ULOP3.LUT UR7, UR6, 0x10000, URZ, 0xfc, !UPT ;  /* 0x0001000006077892 */ /* 0x000fc4000f8efc3f */
[----:B------:R-:W-:-:S03]  /*1bc0*/  ULEA UR6, UR9, UR8, 0xa ;  /* 0x0000000809067291 */ /* 0x000fc6000f8e503f */
[----:B------:R-:W-:Y:S02]  /*1bd0*/  UMOV UR9, 0x40000040 ;  /* 0x4000004000097882 */ /* 0x000fe40000000000 */
[----:B------:R-:W-:Y:S02]  /*1be0*/  UMOV UR8, UR7 ;  /* 0x0000000700087c82 */ /* 0x000fe40008000000 */
        /* <DEDUP_REMOVED lines=62> */
.L_x_1123:
[----:B------:R1:W1:Y:S01]  /*1fd0*/  SYNCS.PHASECHK.TRANS64.TRYWAIT P0, [R0+URZ+0x30830], R191 ;  /* 0x030830bf000075a7 */ /* 0x000262000800017f */
[----:B------:R-:W-:Y:S05]  /*1fe0*/  @!P6 BRA `(.L_x_1124) ;  /* 0x000000000004e947 */ /* 0x000fea0003800000 */
[----:B------:R-:W-:Y:S01]  /*1ff0*/  BPT.TRAP 0x1 ;  /* 0x000000040000795c */ /* 0x000fe20000300000 */
.L_x_1124:
[----:B------:R-:W-:Y:S01]  /*2000*/  FMUL.FTZ R7, R152, UR41 ;  /* 0x0000002998077c20 */ /* 0x000fe20008410000 */
[----:B------:R-:W-:Y:S01]  /*2010*/  FMUL.FTZ R8, R153, UR41 ;  /* 0x0000002999087c20 */ /* 0x000fe20008410000 */
[----:B------:R-:W-:Y:S01]  /*2020*/  FMUL.FTZ R9, R154, UR41 ;  /* 0x000000299a097c20 */ /* 0x000fe20008410000 */
[----:B------:R-:W2:Y:S01]  /*2030*/  LDC.64 R152, c[0x0][0x748] ;  /* 0x0001d200ff987b82 */ /* 0x000ea20000000a00 */
[----:B------:R-:W-:Y:S01]  /*2040*/  FMUL.FTZ R10, R155, UR41 ;  /* 0x000000299b0a7c20 */ /* 0x000fe20008410000 */
[----:B------:R-:W-:Y:S01]  /*2050*/  FMUL.FTZ R11, R156, UR41 ;  /* 0x000000299c0b7c20 */ /* 0x000fe20008410000 */
[----:B------:R-:W-:Y:S01]  /*2060*/  FMUL.FTZ R12, R157, UR41 ;  /* 0x000000299d0c7c20 */ /* 0x000fe20008410000 */
[----:B-1----:R-:W-:Y:S01]  /*2070*/  FMUL.FTZ R13, R158, UR41 ;  /* 0x000000299e0d7c20 */ /* 0x002fe20008410000 */
        /* <DEDUP_REMOVED lines=16> */
[----:B------:R-:W1:Y:S01]  /*2180*/  MUFU.TANH R7, R7 ;  /* 0x0000000700077308 */ /* 0x000e620000002400 */
[----:B------:R-:W-:Y:S01]  /*2190*/  FMUL.FTZ R190, R175, UR41 ;  /* 0x00000029afbe7c20 */ /* 0x000fe20008410000 */
[----:B------:R-:W-:-:S06]  /*21a0*/  VIADD R154, R208, 0x20000 ;  /* 0x00020000d09a7836 */ /* 0x000fcc0000000000 */
[----:B------:R-:W1:Y:S08]  /*21b0*/  MUFU.TANH R8, R8 ;  /* 0x0000000800087308 */ /* 0x000e700000002400 */
        /* <DEDUP_REMOVED lines=20> */
[----:B------:R-:W1:Y:S01]  /*2300*/  MUFU.TANH R189, R189 ;  /* 0x000000bd00bd7308 */ /* 0x000e620000002400 */
[----:B--2---:R-:W-:Y:S05]  /*2310*/  @P0 BRA `(.L_x_1125) ;  /* 0x0000000000080947 */ /* 0x004fea0003800000 */
[----:B------:R-:W2:Y:S02]  /*2320*/  SYNCS.PHASECHK.TRANS64.TRYWAIT P0, [R0+URZ+0x30830], R191 ;  /* 0x030830bf000075a7 */ /* 0x000ea4000800017f */
[----:B--2---:R-:W-:Y:S05]  /*2330*/  @!P0 BRA `(.L_x_1126) ;  /* 0x0000007c00148947 */ /* 0x004fea0003800000 */
.L_x_1125:
[----:B------:R-:W-:Y:S01]  /*2340*/  SHF.R.U32.HI R154, RZ, 0x4, R154 ;  /* 0x00000004ff9a7819 */ /* 0x000fe2000001169a */
[----:B------:R-:W-:Y:S01]  /*2350*/  ULEA UR6, UR37, -UR40, 0x6 ;  /* 0x8000002825067291 */ /* 0x000fe2000f8e303f */
[C---:B------:R-:W-:Y:S01]  /*2360*/  ISETP.GT.AND P2, PT, R229.reuse, RZ, PT ;  /* 0x000000ffe500720c */ /* 0x040fe20003f44270 */
[----:B------:R-:W4:Y:S01]  /*2370*/  MUFU.TANH R190, R190 ;  /* 0x000000be00be7308 */ /* 0x000f220000002400 */
[----:B--23--:R-:W-:Y:S01]  /*2380*/  LOP3.LUT R191, R154, 0x3fff, RZ, 0xc0, !PT ;  /* 0x00003fff9abf7812 */ /* 0x00cfe200078ec0ff */
[----:B------:R-:W-:Y:S01]  /*2390*/  FMUL.FTZ R236, R178, UR41 ;  /* 0x00000029b2ec7c20 */ /* 0x000fe20008410000 */
[----:B------:R-:W-:Y:S01]  /*23a0*/  ISETP.GT.AND P0, PT, R229, 0x8, PT ;  /* 0x00000008e500780c */ /* 0x000fe20003f04270 */
[----:B------:R-:W-:Y:S01]  /*23b0*/  FMUL.FTZ R237, R177, UR41 ;  /* 0x00000029b1ed7c20 */ /* 0x000fe20008410000 */
[----:B------:R-:W-:Y:S01]  /*23c0*/  LOP3.LUT R155, R191, 0x10000, RZ, 0xfc, !PT ;  /* 0x00010000bf9b7812 */ /* 0x000fe200078efcff */
[----:B------:R-:W-:Y:S01]  /*23d0*/  FMUL.FTZ R176, R176, UR41 ;  /* 0x00000029b0b07c20 */ /* 0x000fe20008410000 */
[C---:B------:R-:W-:Y:S01]  /*23e0*/  IADD3 R154, R2.reuse, UR6, R230 ;  /* 0x00000006029a7c10 */ /* 0x040fe2000fffe0e6 */
[----:B------:R-:W-:Y:S01]  /*23f0*/  FMUL.FTZ R235, R179, UR41 ;  /* 0x00000029b3eb7c20 */ /* 0x000fe20008410000 */
[----:B------:R-:W-:Y:S01]  /*2400*/  ISETP.GT.AND P3, PT, R2, 0x8, PT ;  /* 0x000000080200780c */ /* 0x000fe20003f64270 */
[----:B------:R-:W-:Y:S01]  /*2410*/  IMAD R155, R4, 0x400, R155 ;  /* 0x00000400049b7824 */ /* 0x000fe200078e029b */
[--C-:B------:R-:W-:Y:S01]  /*2420*/  IADD3 R160, RZ, -R154, -R153.reuse ;  /* 0x8000009affa07210 */ /* 0x100fe20007ffe899 */
[----:B------:R2:W-:Y:S01]  /*2430*/  STL [R1+0xc], R0 ;  /* 0x00000c0001007387 */ /* 0x0005e20000100800 */
[----:B------:R-:W-:Y:S01]  /*2440*/  ISETP.GT.AND P1, PT, R2, RZ, PT ;  /* 0x000000ff0200720c */ /* 0x000fe20003f24270 */
[----:B------:R-:W-:Y:S01]  /*2450*/  MUFU.TANH R236, R236 ;  /* 0x000000ec00ec7308 */ /* 0x000fe20000002400 */
[----:B------:R-:W-:Y:S01]  /*2460*/  R2UR UR6, R155 ;  /* 0x000000009b0672ca */ /* 0x000fe200000e0000 */
[----:B------:R-:W-:Y:S01]  /*2470*/  UIADD3 UR5, UR5, 0x8000, URZ ;  /* 0x0000800005057890 */ /* 0x000fe2000fffe03f */
[----:B------:R-:W-:Y:S01]  /*2480*/  IADD3 R155, -R154, 0x8, -R153 ;  /* 0x000000089a9b7810 */ /* 0x000fe20007ffe999 */
[C-C-:B------:R-:W-:Y:S01]  /*2490*/  IMAD.IADD R153, R152.reuse, 0x1, -R154.reuse ;  /* 0x0000000198997824 */ /* 0x140fe200078e0a9a */
[----:B------:R-:W-:Y:S01]  /*24a0*/  IADD3 R152, R152, 0x8, -R154 ;  /* 0x0000000898987810 */ /* 0x000fe20007ffe89a */
[----:B------:R-:W-:Y:S01]  /*24b0*/  USHF.R.U32.HI UR5, URZ, 0x4, UR5 ;  /* 0x000000043f057899 */ /* 0x000fe20008011605 */
[----:B------:R-:W-:Y:S01]  /*24c0*/  SEL R167, R155, 0x40, P3 ;  /* 0x000000409ba77807 */ /* 0x000fe20001800000 */
[----:B--2---:R-:W2:Y:S01]  /*24d0*/  MUFU.TANH R0, R176 ;  /* 0x000000b000007308 */ /* 0x004ea20000002400 */
[----:B------:R-:W-:Y:S01]  /*24e0*/  SEL R153, R153, 0x40, !P2 ;  /* 0x0000004099997807 */ /* 0x000fe20005000000 */
[----:B------:R-:W-:Y:S01]  /*24f0*/  ULOP3.LUT UR5, UR5, 0x3fff, URZ, 0xc0, !UPT ;  /* 0x00003fff05057892 */ /* 0x000fe2000f8ec03f */
[----:B------:R-:W-:Y:S01]  /*2500*/  SEL R168, R152, 0x40, !P0 ;  /* 0x0000004098a87807 */ /* 0x000fe20004000000 */
[----:B------:R-:W-:Y:S01]  /*2510*/  FMUL.FTZ R234, R180, UR41 ;  /* 0x00000029b4ea7c20 */ /* 0x000fe20008410000 */
[----:B------:R-:W-:Y:S01]  /*2520*/  SEL R160, R160, 0x40, P1 ;  /* 0x00000040a0a07807 */ /* 0x000fe20000800000 */
[----:B------:R-:W-:Y:S01]  /*2530*/  ULOP3.LUT UR5, UR5, 0x10000, URZ, 0xfc, !UPT ;  /* 0x0001000005057892 */ /* 0x000fe2000f8efc3f */
[C---:B------:R-:W-:Y:S01]  /*2540*/  ISETP.GE.AND P0, PT, R153.reuse, RZ, PT ;  /* 0x000000ff9900720c */ /* 0x040fe20003f06270 */
[----:B------:R-:W3:Y:S01]  /*2550*/  MUFU.TANH R237, R237 ;  /* 0x000000ed00ed7308 */ /* 0x000ee20000002400 */
[----:B------:R-:W-:Y:S01]  /*2560*/  ISETP.GE.AND P3, PT, R153, 0x8, PT ;  /* 0x000000089900780c */ /* 0x000fe20003f66270 */
[----:B------:R-:W-:Y:S01]  /*2570*/  FMUL.FTZ R233, R181, UR41 ;  /* 0x00000029b5e97c20 */ /* 0x000fe20008410000 */
[----:B------:R-:W-:Y:S01]  /*2580*/  ISETP.GE.AND P1, PT, R168, RZ, PT ;  /* 0x000000ffa800720c */ /* 0x000fe20003f26270 */
[----:B------:R-:W-:Y:S01]  /*2590*/  FMUL.FTZ R232, R182, UR41 ;  /* 0x00000029b6e87c20 */ /* 0x000fe20008410000 */
[----:B------:R-:W-:Y:S01]  /*25a0*/  ISETP.GE.AND P2, PT, R168, 0x8, PT ;  /* 0x00000008a800780c */ /* 0x000fe20003f46270 */
[----:B------:R-:W-:Y:S01]  /*25b0*/  FMUL.FTZ R231, R183, UR41 ;  /* 0x00000029b7e77c20 */ /* 0x000fe20008410000 */
[C---:B------:R-:W-:Y:S01]  /*25c0*/  ISETP.GT.OR P0, PT, R160.reuse, RZ, !P0 ;  /* 0x000000ffa000720c */ /* 0x040fe20004704670 */
[----:B------:R-:W3:Y:S01]  /*25d0*/  MUFU.TANH R235, R235 ;  /* 0x000000eb00eb7308 */ /* 0x000ee20000002400 */
[----:B------:R-:W-:Y:S01]  /*25e0*/  ISETP.GT.OR P3, PT, R160, 0x8, !P3 ;  /* 0x00000008a000780c */ /* 0x000fe20005f64670 */
[----:B------:R-:W-:Y:S01]  /*25f0*/  UMOV UR10, UR6 ;  /* 0x00000006000a7c82 */ /* 0x000fe20008000000 */
[C---:B------:R-:W-:Y:S01]  /*2600*/  ISETP.GT.OR P1, PT, R167.reuse, RZ, !P1 ;  /* 0x000000ffa700720c */ /* 0x040fe20004f24670 */
[----:B------:R-:W-:Y:S01]  /*2610*/  UMOV UR11, 0x40000040 ;  /* 0x40000040000b7882 */ /* 0x000fe20000000000 */
[----:B------:R-:W-:Y:S01]  /*2620*/  ISETP.GT.OR P2, PT, R167, 0x8, !P2 ;  /* 0x00000008a700780c */ /* 0x000fe20005744670 */
[----:B------:R-:W-:Y:S01]  /*2630*/  UMOV UR8, UR5 ;  /* 0x0000000500087c82 */ /* 0x000fe20008000000 */
[----:B------:R-:W-:Y:S01]  /*2640*/  ISETP.GE.AND P4, PT, R153, 0x1, PT ;  /* 0x000000019900780c */ /* 0x000fe20003f86270 */
[----:B------:R-:W-:Y:S01]  /*2650*/  UMOV UR9, 0x40000040 ;  /* 0x4000004000097882 */ /* 0x000fe20000000000 */
[----:B------:R-:W-:Y:S01]  /*2660*/  ISETP.GE.AND P5, PT, R168, 0x1, PT ;  /* 0x00000001a800780c */ /* 0x000fe20003fa6270 */
[----:B------:R-:W3:Y:S01]  /*2670*/  MUFU.TANH R234, R234 ;  /* 0x000000ea00ea7308 */ /* 0x000ee20000002400 */
[----:B-1----:R-:W-:-:S02]  /*2680*/  FSEL R223, R7, -INF , !P0 ;  /* 0xff80000007df7808 */ /* 0x002fc40004000000 */
[C---:B------:R-:W-:Y:S01]  /*2690*/  FSEL R161, R11.reuse, -INF , !P3 ;  /* 0xff8000000ba17808 */ /* 0x040fe20005800000 */
[----:B------:R-:W-:Y:S01]  /*26a0*/  FFMA.FTZ R11, -R11, R11, 1 ;  /* 0x3f8000000b0b7423 */ /* 0x000fe2000001010b */
[----:B------:R-:W-:Y:S01]  /*26b0*/  ISETP.GE.AND P0, PT, R153, 0x9, PT ;  /* 0x000000099900780c */ /* 0x000fe20003f06270 */
[--C-:B------:R-:W-:Y:S01]  /*26c0*/  FFMA.FTZ R223, R223, UR42, -R202.reuse ;  /* 0x0000002adfdf7c23 */ /* 0x100fe200080108ca */
[----:B------:R-:W-:Y:S01]  /*26d0*/  FSEL R169, R9, -INF , !P1 ;  /* 0xff80000009a97808 */ /* 0x000fe20004800000 */
[----:B------:R-:W-:Y:S01]  /*26e0*/  MUFU.TANH R233, R233 ;  /* 0x000000e900e97308 */ /* 0x000fe20000002400 */
[----:B------:R-:W-:Y:S02]  /*26f0*/  ISETP.GE.AND P3, PT, R153, 0x11, PT ;  /* 0x000000119900780c */ /* 0x000fe40003f66270 */
[----:B------:R-:W-:Y:S01]  /*2700*/  ISETP.GE.AND P1, PT, R168, 0x9, PT ;  /* 0x00000009a800780c */ /* 0x000fe20003f26270 */
[----:B------:R-:W-:Y:S01]  /*2710*/  FFMA.FTZ R222, R169, UR42, -R202 ;  /* 0x0000002aa9de7c23 */ /* 0x000fe200080108ca */
[----:B------:R-:W-:Y:S01]  /*2720*/  FSEL R171, R13, -INF , !P2 ;  /* 0xff8000000dab7808 */ /* 0x000fe20005000000 */
[--C-:B------:R-:W-:Y:S01]  /*2730*/  FFMA.FTZ R202, R161, UR42, -R206.reuse ;  /* 0x0000002aa1ca7c23 */ /* 0x100fe200080108ce */
[----:B------:R-:W-:Y:S01]  /*2740*/  ISETP.GT.OR P4, PT, R160, 0x1, !P4 ;  /* 0x00000001a000780c */ /* 0x000fe20006784670 */
[----:B------:R-:W1:Y:S01]  /*2750*/  MUFU.TANH R232, R232 ;  /* 0x000000e800e87308 */ /* 0x000e620000002400 */
[----:B------:R-:W-:Y:S01]  /*2760*/  ISETP.GT.OR P5, PT, R167, 0x1, !P5 ;  /* 0x00000001a700780c */ /* 0x000fe20006fa4670 */
[----:B------:R-:W-:Y:S01]  /*2770*/  FFMA.FTZ R208, R171, UR42, -R206 ;  /* 0x0000002aabd07c23 */ /* 0x000fe200080108ce */
[----:B------:R-:W-:-:S02]  /*2780*/  ISETP.GE.AND P2, PT, R168, 0x11, PT ;  /* 0x00000011a800780c */ /* 0x000fc40003f46270 */
[C---:B------:R-:W-:Y:S02]  /*2790*/  ISETP.GT.OR P0, PT, R160.reuse, 0x9, !P0 ;  /* 0x00000009a000780c */ /* 0x040fe40004704670 */
[----:B------:R-:W-:Y:S01]  /*27a0*/  ISETP.GT.OR P3, PT, R160, 0x11, !P3 ;  /* 0x00000011a000780c */ /* 0x000fe20005f64670 */
[----:B------:R-:W1:Y:S01]  /*27b0*/  MUFU.TANH R231, R231 ;  /* 0x000000e700e77308 */ /* 0x000e620000002400 */
[C---:B------:R-:W-:Y:S02]  /*27c0*/  ISETP.GT.OR P1, PT, R167.reuse, 0x9, !P1 ;  /* 0x00000009a700780c */ /* 0x040fe40004f24670 */
[----:B------:R-:W-:Y:S02]  /*27d0*/  FSEL R162, R8, -INF , !P4 ;  /* 0xff80000008a27808 */ /* 0x000fe40006000000 */
[----:B------:R-:W-:Y:S02]  /*27e0*/  FSEL R170, R10, -INF , !P5 ;  /* 0xff8000000aaa7808 */ /* 0x000fe40006800000 */
[----:B------:R-:W-:Y:S01]  /*27f0*/  ISETP.GT.OR P2, PT, R167, 0x11, !P2 ;  /* 0x00000011a700780c */ /* 0x000fe20005744670 */
[--C-:B------:R-:W-:Y:S01]  /*2800*/  FFMA.FTZ R221, R162, UR42, -R203.reuse ;  /* 0x0000002aa2dd7c23 */ /* 0x100fe200080108cb */
[----:B------:R-:W-:Y:S01]  /*2810*/  ISETP.GE.AND P4, PT, R153, 0x10, PT ;  /* 0x000000109900780c */ /* 0x000fe20003f86270 */
[----:B------:R-:W-:Y:S01]  /*2820*/  FFMA.FTZ R203, R170, UR42, -R203 ;  /* 0x0000002aaacb7c23 */ /* 0x000fe200080108cb */
[----:B------:R-:W-:Y:S01]  /*2830*/  ISETP.GE.AND P5, PT, R168, 0x10, PT ;  /* 0x00000010a800780c */ /* 0x000fe20003fa6270 */
[----:B------:R-:W-:Y:S01]  /*2840*/  MUFU.EX2 R208, R208 ;  /* 0x000000d000d07308 */ /* 0x000fe20000000800 */
[----:B------:R-:W-:-:S02]  /*2850*/  FSEL R164, R12, -INF , !P0 ;  /* 0xff8000000ca47808 */ /* 0x000fc40004000000 */
[----:B------:R-:W-:Y:S02]  /*2860*/  FSEL R166, R16, -INF , !P3 ;  /* 0xff80000010a67808 */ /* 0x000fe40005800000 */
[C---:B------:R-:W-:Y:S01]  /*2870*/  ISETP.GE.AND P0, PT, R153.reuse, 0x18, PT ;  /* 0x000000189900780c */ /* 0x040fe20003f06270 */
[--C-:B------:R-:W-:Y:S01]  /*2880*/  FFMA.FTZ R206, R164, UR42, -R207.reuse ;  /* 0x0000002aa4ce7c23 */ /* 0x100fe200080108cf */
[C---:B------:R-:W-:Y:S01]  /*2890*/  FSEL R172, R14.reuse, -INF , !P1 ;  /* 0xff8000000eac7808 */ /* 0x040fe20004800000 */
[----:B------:R-:W-:Y:S01]  /*28a0*/  FFMA.FTZ R14, -R14, R14, 1 ;  /* 0x3f8000000e0e7423 */ /* 0x000fe2000001010e */
[----:B------:R-:W-:Y:S02]  /*28b0*/  ISETP.GE.AND P3, PT, R153, 0x20, PT ;  /* 0x000000209900780c */ /* 0x000fe40003f66270 */
[----:B------:R-:W-:Y:S01]  /*28c0*/  ISETP.GE.AND P1, PT, R168, 0x18, PT ;  /* 0x00000018a800780c */ /* 0x000fe20003f26270 */
[----:B------:R-:W-:Y:S01]  /*28d0*/  FFMA.FTZ R209, R172, UR42, -R207 ;  /* 0x0000002aacd17c23 */ /* 0x000fe200080108cf */
[----:B------:R-:W-:Y:S01]  /*28e0*/  FSEL R174, R18, -INF , !P2 ;  /* 0xff80000012ae7808 */ /* 0x000fe20005000000 */
[----:B------:R-:W-:Y:S01]  /*28f0*/  MUFU.EX2 R206, R206 ;  /* 0x000000ce00ce7308 */ /* 0x000fe20000000800 */
[----:B------:R-:W-:Y:S01]  /*2900*/  ISETP.GT.OR P4, PT, R160, 0x10, !P4 ;  /* 0x00000010a000780c */ /* 0x000fe20006784670 */
[----:B------:R-:W-:Y:S01]  /*2910*/  FFMA.FTZ R18, -R18, R18, 1 ;  /* 0x3f80000012127423 */ /* 0x000fe20000010112 */
[----:B------:R-:W-:Y:S01]  /*2920*/  ISETP.GT.OR P5, PT, R167, 0x10, !P5 ;  /* 0x00000010a700780c */ /* 0x000fe20006fa4670 */
[----:B------:R-:W-:Y:S01]  /*2930*/  FFMA.FTZ R211, R174, UR42, -R205 ;  /* 0x0000002aaed37c23 */ /* 0x000fe200080108cd */
[----:B------:R-:W-:-:S02]  /*2940*/  ISETP.GE.AND P2, PT, R168, 0x20, PT ;  /* 0x00000020a800780c */ /* 0x000fc40003f46270 */
[C---:B------:R-:W-:Y:S01]  /*2950*/  ISETP.GT.OR P0, PT, R160.reuse, 0x18, !P0 ;  /* 0x00000018a000780c */ /* 0x040fe20004704670 */
[----:B------:R-:W-:Y:S01]  /*2960*/  MUFU.EX2 R209, R209 ;  /* 0x000000d100d17308 */ /* 0x000fe20000000800 */
[----:B------:R-:W-:Y:S02]  /*2970*/  ISETP.GT.OR P3, PT, R160, 0x20, !P3 ;  /* 0x00000020a000780c */ /* 0x000fe40005f64670 */
[----:B------:R-:W-:Y:S02]  /*2980*/  ISETP.GT.OR P1, PT, R167, 0x18, !P1 ;  /* 0x00000018a700780c */ /* 0x000fe40004f24670 */
[----:B------:R-:W-:Y:S02]  /*2990*/  FSEL R163, R15, -INF , !P4 ;  /* 0xff8000000fa37808 */ /* 0x000fe40006000000 */
[----:B------:R-:W-:Y:S01]  /*29a0*/  FSEL R173, R17, -INF , !P5 ;  /* 0xff80000011ad7808 */ /* 0x000fe20006800000 */
[----:B------:R-:W-:Y:S01]  /*29b0*/  MUFU.EX2 R211, R211 ;  /* 0x000000d300d37308 */ /* 0x000fe20000000800 */
[----:B------:R-:W-:Y:S01]  /*29c0*/  ISETP.GT.OR P2, PT, R167, 0x20, !P2 ;  /* 0x00000020a700780c */ /* 0x000fe20005744670 */
[--C-:B------:R-:W-:Y:S01]  /*29d0*/  FFMA.FTZ R207, R163, UR42, -R204.reuse ;  /* 0x0000002aa3cf7c23 */ /* 0x100fe200080108cc */
[----:B------:R-:W-:Y:S01]  /*29e0*/  ISETP.GE.AND P4, PT, R153, 0x19, PT ;  /* 0x000000199900780c */ /* 0x000fe20003f86270 */
[----:B------:R-:W-:Y:S01]  /*29f0*/  FFMA.FTZ R210, R173, UR42, -R204 ;  /* 0x0000002aadd27c23 */ /* 0x000fe200080108cc */
[----:B------:R-:W-:Y:S01]  /*2a00*/  ISETP.GE.AND P5, PT, R168, 0x19, PT ;  /* 0x00000019a800780c */ /* 0x000fe20003fa6270 */
[----:B------:R-:W-:Y:S01]  /*2a10*/  FFMA.FTZ R204, R166, UR42, -R205 ;  /* 0x0000002aa6cc7c23 */ /* 0x000fe200080108cd */
[----:B------:R-:W-:Y:S01]  /*2a20*/  FSEL R165, R19, -INF , !P0 ;  /* 0xff80000013a57808 */ /* 0x000fe20004000000 */
[----:B------:R-:W-:Y:S01]  /*2a30*/  MUFU.EX2 R207, R207 ;  /* 0x000000cf00cf7308 */ /* 0x000fe20000000800 */
[C---:B------:R-:W-:Y:S01]  /*2a40*/  FSEL R227, R23.reuse, -INF , !P3 ;  /* 0xff80000017e37808 */ /* 0x040fe20005800000 */
[----:B------:R-:W-:Y:S01]  /*2a50*/  FFMA.FTZ R23, -R23, R23, 1 ;  /* 0x3f80000017177423 */ /* 0x000fe20000010117 */
[----:B------:R-:W-:Y:S01]  /*2a60*/  ISETP.GE.AND P0, PT, R153, 0x21, PT ;  /* 0x000000219900780c */ /* 0x000fe20003f06270 */
[----:B------:R-:W-:Y:S01]  /*2a70*/  FFMA.FTZ R205, R165, UR42, -R198 ;  /* 0x0000002aa5cd7c23 */ /* 0x000fe200080108c6 */
[----:B------:R-:W-:Y:S01]  /*2a80*/  FSEL R159, R21, -INF , !P1 ;  /* 0xff800000159f7808 */ /* 0x000fe20004800000 */
[----:B------:R-:W-:Y:S01]  /*2a90*/  FFMA.FTZ R227, R227, UR42, -R200 ;  /* 0x0000002ae3e37c23 */ /* 0x000fe200080108c8 */
[----:B------:R-:W-:Y:S01]  /*2aa0*/  ISETP.GE.AND P3, PT, R153, 0x29, PT ;  /* 0x000000299900780c */ /* 0x000fe20003f66270 */
[----:B------:R-:W-:Y:S01]  /*2ab0*/  MUFU.EX2 R210, R210 ;  /* 0x000000d200d27308 */ /* 0x000fe20000000800 */
[----:B------:R-:W-:Y:S01]  /*2ac0*/  ISETP.GE.AND P1, PT, R168, 0x21, PT ;  /* 0x00000021a800780c */ /* 0x000fe20003f26270 */
[----:B------:R-:W-:Y:S01]  /*2ad0*/  FFMA.FTZ R198, R159, UR42, -R198 ;  /* 0x0000002a9fc67c23 */ /* 0x000fe200080108c6 */
[----:B------:R-:W-:-:S02]  /*2ae0*/  FSEL R157, R185, -INF , !P2 ;  /* 0xff800000b99d7808 */ /* 0x000fc40005000000 */
[----:B------:R-:W-:Y:S02]  /*2af0*/  ISETP.GT.OR P4, PT, R160, 0x19, !P4 ;  /* 0x00000019a000780c */ /* 0x000fe40006784670 */
[----:B------:R-:W-:Y:S01]  /*2b00*/  ISETP.GT.OR P5, PT, R167, 0x19, !P5 ;  /* 0x00000019a700780c */ /* 0x000fe20006fa4670 */
[----:B------:R-:W-:Y:S01]  /*2b10*/  FFMA.FTZ R224, R157, UR42, -R200 ;  /* 0x0000002a9de07c23 */ /* 0x000fe200080108c8 */
[----:B------:R-:W-:Y:S01]  /*2b20*/  ISETP.GE.AND P2, PT, R168, 0x29, PT ;  /* 0x00000029a800780c */ /* 0x000fe20003f46270 */
[----:B------:R-:W-:Y:S01]  /*2b30*/  MUFU.EX2 R204, R204 ;  /* 0x000000cc00cc7308 */ /* 0x000fe20000000800 */
[C---:B------:R-:W-:Y:S02]  /*2b40*/  ISETP.GT.OR P0, PT, R160.reuse, 0x21, !P0 ;  /* 0x00000021a000780c */ /* 0x040fe40004704670 */
[----:B------:R-:W-:Y:S02]  /*2b50*/  ISETP.GT.OR P3, PT, R160, 0x29, !P3 ;  /* 0x00000029a000780c */ /* 0x000fe40005f64670 */
[----:B------:R-:W-:-:S02]  /*2b60*/  ISETP.GT.OR P1, PT, R167, 0x21, !P1 ;  /* 0x00000021a700780c */ /* 0x000fc40004f24670 */
[----:B------:R-:W-:Y:S01]  /*2b70*/  FSEL R158, R20, -INF , !P4 ;  /* 0xff800000149e7808 */ /* 0x000fe20006000000 */
[----:B------:R-:W-:Y:S01]  /*2b80*/  MUFU.EX2 R205, R205 ;  /* 0x000000cd00cd7308 */ /* 0x000fe20000000800 */
[----:B------:R-:W-:Y:S01]  /*2b90*/  FSEL R156, R22, -INF , !P5 ;  /* 0xff800000169c7808 */ /* 0x000fe20006800000 */
[----:B------:R-:W-:Y:S01]  /*2ba0*/  FFMA.FTZ R20, -R20, R20, 1 ;  /* 0x3f80000014147423 */ /* 0x000fe20000010114 */
        /* <DEDUP_REMOVED lines=9> */
[----:B------:R-:W-:Y:S01]  /*2c40*/  FFMA.FTZ R200, R154, UR42, -R201 ;  /* 0x0000002a9ac87c23 */ /* 0x000fe200080108c9 */
[----:B------:R-:W-:Y:S01]  /*2c50*/  FSEL R152, R186, -INF , !P1 ;  /* 0xff800000ba987808 */ /* 0x000fe20004800000 */
[----:B------:R-:W-:Y:S01]  /*2c60*/  FFMA.FTZ R212, R212, UR42, -R195 ;  /* 0x0000002ad4d47c23 */ /* 0x000fe200080108c3 */
[----:B------:R-:W-:Y:S01]  /*2c70*/  ISETP.GE.AND P3, PT, R168, 0x30, PT ;  /* 0x00000030a800780c */ /* 0x000fe20003f66270 */
[----:B------:R-:W-:Y:S01]  /*2c80*/  MUFU.EX2 R225, R225 ;  /* 0x000000e100e17308 */ /* 0x000fe20000000800 */
[----:B------:R-:W-:Y:S01]  /*2c90*/  ISETP.GE.AND P1, PT, R153, 0x31, PT ;  /* 0x000000319900780c */ /* 0x000fe20003f26270 */
[----:B------:R-:W-:Y:S01]  /*2ca0*/  FFMA.FTZ R201, R152, UR42, -R201 ;  /* 0x0000002a98c97c23 */ /* 0x000fe200080108c9 */
[----:B----4-:R-:W-:-:S02]  /*2cb0*/  FSEL R214, R190, -INF , !P2 ;  /* 0xff800000bed67808 */ /* 0x010fc40005000000 */
[----:B------:R-:W-:Y:S02]  /*2cc0*/  ISETP.GT.OR P4, PT, R160, 0x28, !P4 ;  /* 0x00000028a000780c */ /* 0x000fe40006784670 */
[C---:B------:R-:W-:Y:S01]  /*2cd0*/  ISETP.GT.OR P5, PT, R167.reuse, 0x28, !P5 ;  /* 0x00000028a700780c */ /* 0x040fe20006fa4670 */
[----:B------:R-:W-:Y:S01]  /*2ce0*/  FFMA.FTZ R214, R214, UR42, -R195 ;  /* 0x0000002ad6d67c23 */ /* 0x000fe200080108c3 */
[----:B------:R-:W-:Y:S01]  /*2cf0*/  ISETP.GE.AND P2, PT, R168, 0x31, PT ;  /* 0x00000031a800780c */ /* 0x000fe20003f46270 */
[----:B------:R4:W-:Y:S01]  /*2d00*/  MUFU.EX2 R195, R222 ;  /* 0x000000de00c37308 */ /* 0x0009e20000000800 */
        /* <DEDUP_REMOVED lines=12> */
[----:B------:R-:W4:Y:S01]  /*2dd0*/  MUFU.EX2 R194, R223 ;  /* 0x000000df00c27308 */ /* 0x000f220000000800 */
[----:B--2---:R-:W-:-:S02]  /*2de0*/  FSEL R215, R0, -INF , !P0 ;  /* 0xff80000000d77808 */ /* 0x004fc40004000000 */
[----:B------:R-:W-:Y:S02]  /*2df0*/  FSEL R153, R236, -INF , !P3 ;  /* 0xff800000ec997808 */ /* 0x000fe40005800000 */
[----:B---3--:R-:W-:Y:S01]  /*2e00*/  FSEL R152, R237, -INF , !P1 ;  /* 0xff800000ed987808 */ /* 0x008fe20004800000 */
[--C-:B------:R-:W-:Y:S01]  /*2e10*/  FFMA.FTZ R215, R215, UR42, -R196.reuse ;  /* 0x0000002ad7d77c23 */ /* 0x100fe200080108c4 */
[----:B------:R-:W-:Y:S01]  /*2e20*/  FSEL R154, R235, -INF , !P2 ;  /* 0xff800000eb9a7808 */ /* 0x000fe20005000000 */
[----:B------:R-:W-:Y:S01]  /*2e30*/  FFMA.FTZ R216, R153, UR42, -R196 ;  /* 0x0000002a99d87c23 */ /* 0x000fe200080108c4 */
[----:B------:R-:W-:Y:S01]  /*2e40*/  ISETP.GE.AND P0, PT, R168, 0x38, PT ;  /* 0x00000038a800780c */ /* 0x000fe20003f06270 */
[--C-:B------:R-:W-:Y:S01]  /*2e50*/  FFMA.FTZ R196, R152, UR42, -R197.reuse ;  /* 0x0000002a98c47c23 */ /* 0x100fe200080108c5 */
[----:B------:R-:W-:Y:S01]  /*2e60*/  ISETP.GE.AND P3, PT, R168, 0x39, PT ;  /* 0x00000039a800780c */ /* 0x000fe20003f66270 */
[----:B------:R-:W-:Y:S01]  /*2e70*/  FFMA.FTZ R197, R154, UR42, -R197 ;  /* 0x0000002a9ac57c23 */ /* 0x000fe200080108c5 */
[C---:B------:R-:W-:Y:S01]  /*2e80*/  ISETP.GT.OR P4, PT, R160.reuse, 0x38, !P4 ;  /* 0x00000038a000780c */ /* 0x040fe20006784670 */
[----:B------:R-:W-:Y:S01]  /*2e90*/  MUFU.EX2 R226, R226 ;  /* 0x000000e200e27308 */ /* 0x000fe20000000800 */
[----:B------:R-:W-:-:S02]  /*2ea0*/  ISETP.GT.OR P5, PT, R160, 0x39, !P5 ;  /* 0x00000039a000780c */ /* 0x000fc40006fa4670 */
[C---:B------:R-:W-:Y:S02]  /*2eb0*/  ISETP.GT.OR P0, PT, R167.reuse, 0x38, !P0 ;  /* 0x00000038a700780c */ /* 0x040fe40004704670 */
[----:B------:R-:W-:Y:S02]  /*2ec0*/  ISETP.GT.OR P3, PT, R167, 0x39, !P3 ;  /* 0x00000039a700780c */ /* 0x000fe40005f64670 */
[----:B------:R-:W-:Y:S01]  /*2ed0*/  WARPGROUP.ARRIVE ;  /* 0x00000000000079c5 */ /* 0x000fe20000000000 */
[----:B------:R-:W-:Y:S01]  /*2ee0*/  FSEL R217, R234, -INF , !P4 ;  /* 0xff800000ead97808 */ /* 0x000fe20006000000 */
[----:B------:R-:W-:Y:S01]  /*2ef0*/  MUFU.EX2 R215, R215 ;  /* 0x000000d700d77308 */ /* 0x000fe20000000800 */
[----:B-1----:R-:W-:Y:S02]  /*2f00*/  FSEL R219, R232, -INF , !P0 ;  /* 0xff800000e8db7808 */ /* 0x002fe40004000000 */
[----:B------:R-:W-:Y:S01]  /*2f10*/  FSEL R218, R233, -INF , !P5 ;  /* 0xff800000e9da7808 */ /* 0x000fe20006800000 */
[----:B------:R-:W-:Y:S01]  /*2f20*/  HGMMA.64x64x16.F32 R152, gdesc[UR8], RZ, !UPT, gsb0 ;  /* 0x00e00000089879f0 */ /* 0x000fe2000c0008ff */
[----:B------:R-:W-:Y:S01]  /*2f30*/  UIADD3 UR10, UR6, 0x2, URZ ;  /* 0x00000002060a7890 */ /* 0x000fe2000fffe03f */
[----:B------:R-:W-:Y:S01]  /*2f40*/  FSEL R220, R231, -INF , !P3 ;  /* 0xff800000e7dc7808 */ /* 0x000fe20005800000 */
[----:B------:R-:W-:Y:S01]  /*2f50*/  UIADD3 UR8, UR5, 0x2, URZ ;  /* 0x0000000205087890 */ /* 0x000fe2000fffe03f */
[--C-:B------:R-:W-:Y:S01]  /*2f60*/  FFMA.FTZ R217, R217, UR42, -R192.reuse ;  /* 0x0000002ad9d97c23 */ /* 0x100fe200080108c0 */
[----:B------:R-:W-:Y:S01]  /*2f70*/  UMOV UR11, 0x40000040 ;  /* 0x40000040000b7882 */ /* 0x000fe20000000000 */
[----:B------:R-:W-:Y:S01]  /*2f80*/  UMOV UR9, 0x40000040 ;  /* 0x4000004000097882 */ /* 0x000fe20000000000 */
[----:B------:R-:W-:Y:S01]  /*2f90*/  FFMA.FTZ R219, R219, UR42, -R192 ;  /* 0x0000002adbdb7c23 */ /* 0x000fe200080108c0 */
[--C-:B------:R-:W-:Y:S01]  /*2fa0*/  FFMA.FTZ R218, R218, UR42, -R193.reuse ;  /* 0x0000002adada7c23 */ /* 0x100fe200080108c1 */
[----:B------:R-:W-:Y:S01]  /*2fb0*/  FFMA.FTZ R220, R220, UR42, -R193 ;  /* 0x0000002adcdc7c23 */ /* 0x000fe200080108c1 */
[----:B------:R-:W-:Y:S08]  /*2fc0*/  MUFU.EX2 R214, R214 ;  /* 0x000000d600d67308 */ /* 0x000ff00000000800 */
[----:B------:R-:W-:Y:S08]  /*2fd0*/  MUFU.EX2 R216, R216 ;  /* 0x000000d800d87308 */ /* 0x000ff00000000800 */
[----:B------:R-:W-:Y:S08]  /*2fe0*/  MUFU.EX2 R227, R227 ;  /* 0x000000e300e37308 */ /* 0x000ff00000000800 */
[----:B------:R-:W-:Y:S08]  /*2ff0*/  MUFU.EX2 R213, R213 ;  /* 0x000000d500d57308 */ /* 0x000ff00000000800 */
[----:B------:R-:W-:Y:S08]  /*3000*/  MUFU.EX2 R219, R219 ;  /* 0x000000db00db7308 */ /* 0x000ff00000000800 */
[----:B------:R-:W-:Y:S08]  /*3010*/  MUFU.EX2 R217, R217 ;  /* 0x000000d900d97308 */ /* 0x000ff00000000800 */
[----:B------:R-:W-:Y:S01]  /*3020*/  MUFU.EX2 R218, R218 ;  /* 0x000000da00da7308 */ /* 0x000fe20000000800 */
        /* <DEDUP_REMOVED lines=46> */
[----:B------:R-:W4:Y:S02]  /*3310*/  LDS.64 R192, [R6+0x28200] ;  /* 0x0282000006c07984 */ /* 0x000f240000000a00 */
[--C-:B----4-:R-:W-:Y:S01]  /*3320*/  FADD.FTZ R222, R152, -R192.reuse ;  /* 0x800000c098de7221 */ /* 0x110fe20000010000 */
[----:B------:R-:W-:Y:S01]  /*3330*/  FFMA.FTZ R152, -R7, R7, 1 ;  /* 0x3f80000007987423 */ /* 0x000fe20000010107 */
[----:B------:R-:W-:Y:S01]  /*3340*/  FADD.FTZ R154, R154, -R192 ;  /* 0x800000c09a9a7221 */ /* 0x000fe20000010000 */
[----:B------:R1:W2:Y:S01]  /*3350*/  MUFU.EX2 R7, R221 ;  /* 0x000000dd00077308 */ /* 0x0002a20000000800 */
[----:B------:R-:W-:Y:S01]  /*3360*/  FMUL.FTZ R222, R194, R222 ;  /* 0x000000dec2de7220 */ /* 0x000fe20000410000 */
[----:B------:R-:W-:Y:S01]  /*3370*/  FFMA.FTZ R192, -R9, R9, 1 ;  /* 0x3f80000009c07423 */ /* 0x000fe20000010109 */
[--C-:B------:R-:W-:Y:S01]  /*3380*/  FADD.FTZ R153, R153, -R193.reuse ;  /* 0x800000c199997221 */ /* 0x100fe20000010000 */
[----:B------:R-:W-:Y:S01]  /*3390*/  FADD.FTZ R155, R155, -R193 ;  /* 0x800000c19b9b7221 */ /* 0x000fe20000010000 */
[----:B------:R-:W-:-:S03]  /*33a0*/  FMUL.FTZ R154, R195, R154 ;  /* 0x0000009ac39a7220 */ /* 0x000fc60000410000 */
[----:B------:R3:W-:Y:S01]  /*33b0*/  MUFU.EX2 R193, R198 ;  /* 0x000000c600c17308 */ /* 0x0007e20000000800 */
[----:B-1----:R-:W-:Y:S01]  /*33c0*/  FMUL.FTZ R221, R152, R222 ;  /* 0x000000de98dd7220 */ /* 0x002fe20000410000 */
[----:B------:R-:W-:Y:S01]  /*33d0*/  FFMA.FTZ R222, -R8, R8, 1 ;  /* 0x3f80000008de7423 */ /* 0x000fe20000010108 */
[----:B------:R-:W-:Y:S01]  /*33e0*/  FMUL.FTZ R192, R192, R154 ;  /* 0x0000009ac0c07220 */ /* 0x000fe20000410000 */
[----:B------:R-:W1:Y:S04]  /*33f0*/  LDS.64 R8, [R6+0x28220] ;  /* 0x0282200006087984 */ /* 0x000e680000000a00 */
[----:B------:R4:W4:Y:S01]  /*3400*/  MUFU.EX2 R152, R203 ;  /* 0x000000cb00987308 */ /* 0x0009220000000800 */
[----:B--2---:R-:W-:Y:S01]  /*3410*/  FMUL.FTZ R153, R7, R153 ;  /* 0x0000009907997220 */ /* 0x004fe20000410000 */
[----:B---3--:R-:W-:-:S03]  /*3420*/  FFMA.FTZ R198, -R19, R19, 1 ;  /* 0x3f80000013c67423 */ /* 0x008fc60000010113 */
[----:B------:R-:W-:-:S03]  /*3430*/  FMUL.FTZ R222, R222, R153 ;  /* 0x00000099dede7220 */ /* 0x000fc60000410000 */
[----:B------:R2:W3:Y:S01]  /*3440*/  MUFU.EX2 R153, R202 ;  /* 0x000000ca00997308 */ /* 0x0004e20000000800 */
[----:B----4-:R-:W-:-:S07]  /*3450*/  FFMA.FTZ R203, -R13, R13, 1 ;  /* 0x3f8000000dcb7423 */ /* 0x010fce000001010d */
[----:B------:R4:W3:Y:S01]  /*3460*/  MUFU.EX2 R13, R199 ;  /* 0x000000c7000d7308 */ /* 0x0008e20000000800 */
[----:B------:R-:W-:Y:S01]  /*3470*/  FMUL.FTZ R155, R152, R155 ;  /* 0x0000009b989b7220 */ /* 0x000fe20000410000 */
[----:B--2---:R-:W-:Y:S01]  /*3480*/  FFMA.FTZ R202, -R10, R10, 1 ;  /* 0x3f8000000aca7423 */ /* 0x004fe2000001010a */
[----:B------:R-:W-:Y:S01]  /*3490*/  LOP3.LUT R10, R191, 0x2000000, RZ, 0xfc, !PT ;  /* 0x02000000bf0a7812 */ /* 0x000fe200078efcff */
[----:B------:R-:W-:Y:S02]  /*34a0*/  FFMA.FTZ R191, -R189, R189, 1 ;  /* 0x3f800000bdbf7423 */ /* 0x000fe400000101bd */
[----:B------:R-:W-:Y:S02]  /*34b0*/  FMUL.FTZ R202, R202, R155 ;  /* 0x0000009bcaca7220 */ /* 0x000fe40000410000 */
[----:B------:R-:W2:Y:S01]  /*34c0*/  LDS.64 R154, [R6+0x28240] ;  /* 0x02824000069a7984 */ /* 0x000ea20000000a00 */
[----:B------:R-:W-:Y:S02]  /*34d0*/  IMAD R10, R4, 0x400, R10 ;  /* 0x00000400040a7824 */ /* 0x000fe400078e020a */
[----:B----4-:R-:W-:Y:S01]  /*34e0*/  FFMA.FTZ R199, -R21, R21, 1 ;  /* 0x3f80000015c77423 */ /* 0x010fe20000010115 */
[----:B------:R-:W-:Y:S01]  /*34f0*/  FFMA.FTZ R21, -R22, R22, 1 ;  /* 0x3f80000016157423 */ /* 0x000fe20000010116 */
[----:B------:R-:W-:Y:S01]  /*3500*/  MUFU.EX2 R19, R196 ;  /* 0x000000c400137308 */ /* 0x000fe20000000800 */
[----:B------:R-:W-:Y:S01]  /*3510*/  R2UR UR6, R10 ;  /* 0x000000000a0672ca */ /* 0x000fe200000e0000 */
[--C-:B-1----:R-:W-:Y:S01]  /*3520*/  FADD.FTZ R156, R156, -R8.reuse ;  /* 0x800000089c9c7221 */ /* 0x102fe20000010000 */
[----:B------:R-:W-:Y:S01]  /*3530*/  FADD.FTZ R8, R158, -R8 ;  /* 0x800000089e087221 */ /* 0x000fe20000010000 */
[--C-:B------:R-:W-:Y:S01]  /*3540*/  FADD.FTZ R157, R157, -R9.reuse ;  /* 0x800000099d9d7221 */ /* 0x100fe20000010000 */
[----:B------:R-:W-:Y:S01]  /*3550*/  FADD.FTZ R159, R159, -R9 ;  /* 0x800000099f9f7221 */ /* 0x000fe20000010000 */
[----:B---3--:R-:W-:Y:S01]  /*3560*/  FMUL.FTZ R156, R153, R156 ;  /* 0x0000009c999c7220 */ /* 0x008fe20000410000 */
[----:B------:R-:W-:Y:S01]  /*3570*/  FMUL.FTZ R8, R208, R8 ;  /* 0x00000008d0087220 */ /* 0x000fe20000410000 */
[----:B------:R-:W-:Y:S01]  /*3580*/  FFMA.FTZ R158, -R12, R12, 1 ;  /* 0x3f8000000c9e7423 */ /* 0x000fe2000001010c */
[----:B------:R-:W-:Y:S01]  /*3590*/  FMUL.FTZ R157, R206, R157 ;  /* 0x0000009dce9d7220 */ /* 0x000fe20000410000 */
[----:B------:R-:W-:Y:S01]  /*35a0*/  FMUL.FTZ R156, R11, R156 ;  /* 0x0000009c0b9c7220 */ /* 0x000fe20000410000 */
[----:B------:R-:W-:Y:S01]  /*35b0*/  FMUL.FTZ R203, R203, R8 ;  /* 0x00000008cbcb7220 */ /* 0x000fe20000410000 */
[----:B------:R-:W-:Y:S01]  /*35c0*/  FMUL.FTZ R159, R209, R159 ;  /* 0x0000009fd19f7220 */ /* 0x000fe20000410000 */
[----:B------:R-:W1:Y:S01]  /*35d0*/  LDS.64 R8, [R6+0x28260] ;  /* 0x0282600006087984 */ /* 0x000e620000000a00 */
[----:B------:R-:W-:Y:S01]  /*35e0*/  FMUL.FTZ R158, R158, R157 ;  /* 0x0000009d9e9e7220 */ /* 0x000fe20000410000 */
[----:B------:R-:W3:Y:S01]  /*35f0*/  MUFU.EX2 R12, R200 ;  /* 0x000000c8000c7308 */ /* 0x000ee20000000800 */
[----:B------:R-:W-:Y:S01]  /*3600*/  FMUL.FTZ R157, R14, R159 ;  /* 0x0000009f0e9d7220 */ /* 0x000fe20000410000 */
[----:B------:R-:W-:-:S06]  /*3610*/  FFMA.FTZ R159, -R185, R185, 1 ;  /* 0x3f800000b99f7423 */ /* 0x000fcc00000101b9 */
[----:B------:R-:W4:Y:S01]  /*3620*/  MUFU.EX2 R14, R201 ;  /* 0x000000c9000e7308 */ /* 0x000f220000000800 */
[--C-:B--2---:R-:W-:Y:S01]  /*3630*/  FADD.FTZ R160, R160, -R154.reuse ;  /* 0x8000009aa0a07221 */ /* 0x104fe20000010000 */
[----:B------:R-:W-:Y:S01]  /*3640*/  FADD.FTZ R11, R162, -R154 ;  /* 0x8000009aa20b7221 */ /* 0x000fe20000010000 */
[----:B------:R-:W-:Y:S01]  /*3650*/  FFMA.FTZ R154, -R15, R15, 1 ;  /* 0x3f8000000f9a7423 */ /* 0x000fe2000001010f */
[----:B------:R-:W-:Y:S01]  /*3660*/  FFMA.FTZ R15, -R17, R17, 1 ;  /* 0x3f800000110f7423 */ /* 0x000fe20000010111 */
[----:B------:R-:W-:Y:S01]  /*3670*/  FMUL.FTZ R17, R207, R160 ;  /* 0x000000a0cf117220 */ /* 0x000fe20000410000 */
[--C-:B------:R-:W-:Y:S01]  /*3680*/  FADD.FTZ R162, R163, -R155.reuse ;  /* 0x8000009ba3a27221 */ /* 0x100fe20000010000 */
[----:B------:R-:W-:Y:S01]  /*3690*/  FMUL.FTZ R10, R210, R11 ;  /* 0x0000000bd20a7220 */ /* 0x000fe20000410000 */
[----:B------:R-:W-:Y:S01]  /*36a0*/  FADD.FTZ R161, R161, -R155 ;  /* 0x8000009ba1a17221 */ /* 0x000fe20000010000 */
[----:B------:R-:W-:Y:S01]  /*36b0*/  FMUL.FTZ R154, R154, R17 ;  /* 0x000000119a9a7220 */ /* 0x000fe20000410000 */
[----:B------:R-:W-:Y:S01]  /*36c0*/  FMUL.FTZ R17, R211, R162 ;  /* 0x000000a2d3117220 */ /* 0x000fe20000410000 */
[----:B------:R-:W-:Y:S01]  /*36d0*/  FFMA.FTZ R162, -R184, R184, 1 ;  /* 0x3f800000b8a27423 */ /* 0x000fe200000101b8 */
[----:B------:R-:W-:Y:S01]  /*36e0*/  FFMA.FTZ R184, -R0, R0, 1 ;  /* 0x3f80000000b87423 */ /* 0x000fe20000010100 */
[----:B------:R-:W-:Y:S01]  /*36f0*/  FMUL.FTZ R15, R15, R10 ;  /* 0x0000000a0f0f7220 */ /* 0x000fe20000410000 */
[----:B------:R2:W5:Y:S01]  /*3700*/  LDL.LU R0, [R1+0xc] ;  /* 0x00000c0001007983 */ /* 0x0005620000300800 */
[----:B------:R-:W-:Y:S01]  /*3710*/  FFMA.FTZ R155, -R16, R16, 1 ;  /* 0x3f800000109b7423 */ /* 0x000fe20000010110 */
[----:B------:R-:W-:Y:S01]  /*3720*/  FMUL.FTZ R16, R204, R161 ;  /* 0x000000a1cc107220 */ /* 0x000fe20000410000 */
[----:B------:R-:W-:Y:S01]  /*3730*/  FMUL.FTZ R18, R18, R17 ;  /* 0x0000001112127220 */ /* 0x000fe20000410000 */
[----:B------:R-:W3:Y:S01]  /*3740*/  LDS.64 R10, [R6+0x28280] ;  /* 0x02828000060a7984 */ /* 0x000ee20000000a00 */
[--C-:B-1----:R-:W-:Y:S01]  /*3750*/  FADD.FTZ R164, R164, -R8.reuse ;  /* 0x80000008a4a47221 */ /* 0x102fe20000010000 */
[----:B------:R-:W-:Y:S01]  /*3760*/  FADD.FTZ R166, R166, -R8 ;  /* 0x80000008a6a67221 */ /* 0x000fe20000010000 */
[--C-:B------:R-:W-:Y:S01]  /*3770*/  FADD.FTZ R8, R165, -R9.reuse ;  /* 0x80000009a5087221 */ /* 0x100fe20000010000 */
[----:B------:R-:W-:Y:S01]  /*3780*/  FMUL.FTZ R155, R155, R16 ;  /* 0x000000109b9b7220 */ /* 0x000fe20000410000 */
[----:B------:R-:W2:Y:S01]  /*3790*/  LDL R165, [R1+0x8] ;  /* 0x0000080001a57983 */ /* 0x000ea20000100800 */
[----:B------:R-:W-:Y:S01]  /*37a0*/  FADD.FTZ R16, R167, -R9 ;  /* 0x80000009a7107221 */ /* 0x000fe20000010000 */
[----:B------:R-:W-:Y:S01]  /*37b0*/  FMUL.FTZ R9, R205, R164 ;  /* 0x000000a4cd097220 */ /* 0x000fe20000410000 */
[----:B------:R-:W-:Y:S01]  /*37c0*/  FMUL.FTZ R166, R193, R166 ;  /* 0x000000a6c1a67220 */ /* 0x000fe20000410000 */
[----:B------:R-:W-:Y:S01]  /*37d0*/  MUFU.EX2 R220, R220 ;  /* 0x000000dc00dc7308 */ /* 0x000fe20000000800 */
[----:B------:R-:W-:Y:S01]  /*37e0*/  FMUL.FTZ R16, R13, R16 ;  /* 0x000000100d107220 */ /* 0x000fe20000410000 */
[----:B------:R-:W-:Y:S01]  /*37f0*/  FMUL.FTZ R198, R198, R9 ;  /* 0x00000009c6c67220 */ /* 0x000fe20000410000 */
[----:B------:R-:W-:Y:S01]  /*3800*/  FMUL.FTZ R9, R225, R8 ;  /* 0x00000008e1097220 */ /* 0x000fe20000410000 */
[----:B------:R-:W-:Y:S01]  /*3810*/  FMUL.FTZ R199, R199, R166 ;  /* 0x000000a6c7c77220 */ /* 0x000fe20000410000 */
[----:B------:R-:W-:Y:S01]  /*3820*/  FMUL.FTZ R21, R21, R16 ;  /* 0x0000001015157220 */ /* 0x000fe20000410000 */
[----:B------:R-:W-:Y:S01]  /*3830*/  FFMA.FTZ R185, -R236, R236, 1 ;  /* 0x3f800000ecb97423 */ /* 0x000fe200000101ec */
[----:B------:R-:W-:Y:S01]  /*3840*/  FMUL.FTZ R22, R20, R9 ;  /* 0x0000000914167220 */ /* 0x000fe20000410000 */
[----:B------:R-:W-:Y:S01]  /*3850*/  FFMA.FTZ R160, -R186, R186, 1 ;  /* 0x3f800000baa07423 */ /* 0x000fe200000101ba */
[----:B------:R-:W1:Y:S01]  /*3860*/  LDS.64 R8, [R6+0x282a0] ;  /* 0x0282a00006087984 */ /* 0x000e620000000a00 */
[----:B------:R4:W1:Y:S01]  /*3870*/  MUFU.EX2 R20, R197 ;  /* 0x000000c500147308 */ /* 0x0008620000000800 */
[--C-:B---3--:R-:W-:Y:S01]  /*3880*/  FADD.FTZ R17, R170, -R10.reuse ;  /* 0x8000000aaa117221 */ /* 0x108fe20000010000 */
[----:B------:R-:W-:Y:S01]  /*3890*/  FADD.FTZ R168, R168, -R10 ;  /* 0x8000000aa8a87221 */ /* 0x000fe20000010000 */
[--C-:B------:R-:W-:Y:S01]  /*38a0*/  FADD.FTZ R169, R169, -R11.reuse ;  /* 0x8000000ba9a97221 */ /* 0x100fe20000010000 */
[----:B------:R-:W-:Y:S01]  /*38b0*/  FADD.FTZ R171, R171, -R11 ;  /* 0x8000000babab7221 */ /* 0x000fe20000010000 */
[----:B------:R-:W-:Y:S01]  /*38c0*/  FMUL.FTZ R16, R224, R17 ;  /* 0x00000011e0107220 */ /* 0x000fe20000410000 */
[----:B------:R-:W3:Y:S01]  /*38d0*/  LDS.64 R10, [R6+0x282c0] ;  /* 0x0282c000060a7984 */ /* 0x000ee20000000a00 */
[----:B------:R-:W2:Y:S02]  /*38e0*/  S2R R166, SR_CgaCtaId ;  /* 0x0000000000a67919 */ /* 0x000ea40000008800 */
[----:B------:R-:W-:Y:S01]  /*38f0*/  FMUL.FTZ R159, R159, R16 ;  /* 0x000000109f9f7220 */ /* 0x000fe20000410000 */
[----:B----4-:R-:W-:Y:S01]  /*3900*/  F2FP.F16.F32.PACK_AB R197, R18, R15 ;  /* 0x0000000f12c5723e */ /* 0x010fe200000000ff */
[----:B------:R-:W-:Y:S01]  /*3910*/  FMUL.FTZ R168, R227, R168 ;  /* 0x000000a8e3a87220 */ /* 0x000fe20000410000 */
[----:B------:R4:W3:Y:S01]  /*3920*/  LDS.64 R16, [R6+0x282e0] ;  /* 0x0282e00006107984 */ /* 0x0008e20000000a00 */
[----:B------:R-:W-:Y:S01]  /*3930*/  FMUL.FTZ R169, R12, R169 ;  /* 0x000000a90ca97220 */ /* 0x000fe20000410000 */
[----:B------:R-:W-:Y:S01]  /*3940*/  FMUL.FTZ R171, R14, R171 ;  /* 0x000000ab0eab7220 */ /* 0x000fe20000410000 */
[----:B------:R-:W-:Y:S01]  /*3950*/  FFMA.FTZ R234, -R234, R234, 1 ;  /* 0x3f800000eaea7423 */ /* 0x000fe200000101ea */
[----:B------:R-:W-:Y:S01]  /*3960*/  FFMA.FTZ R232, -R232, R232, 1 ;  /* 0x3f800000e8e87423 */ /* 0x000fe200000101e8 */
[----:B------:R-:W-:Y:S01]  /*3970*/  FFMA.FTZ R233, -R233, R233, 1 ;  /* 0x3f800000e9e97423 */ /* 0x000fe200000101e9 */
[----:B------:R-:W-:Y:S01]  /*3980*/  FFMA.FTZ R231, -R231, R231, 1 ;  /* 0x3f800000e7e77423 */ /* 0x000fe200000101e7 */
[----:B------:R-:W-:Y:S01]  /*3990*/  FMUL.FTZ R23, R23, R168 ;  /* 0x000000a817177220 */ /* 0x000fe20000410000 */
[----:B------:R-:W-:Y:S01]  /*39a0*/  FMUL.FTZ R162, R162, R169 ;  /* 0x000000a9a2a27220 */ /* 0x000fe20000410000 */
[----:B------:R-:W-:Y:S01]  /*39b0*/  FMUL.FTZ R160, R160, R171 ;  /* 0x000000aba0a07220 */ /* 0x000fe20000410000 */
[--C-:B-1----:R-:W-:Y:S01]  /*39c0*/  FADD.FTZ R161, R172, -R8.reuse ;  /* 0x80000008aca17221 */ /* 0x102fe20000010000 */
[--C-:B------:R-:W-:Y:S01]  /*39d0*/  FADD.FTZ R173, R173, -R9.reuse ;  /* 0x80000009adad7221 */ /* 0x100fe20000010000 */
[----:B------:R-:W-:Y:S01]  /*39e0*/  FADD.FTZ R174, R174, -R8 ;  /* 0x80000008aeae7221 */ /* 0x000fe20000010000 */
[----:B------:R-:W-:Y:S01]  /*39f0*/  FADD.FTZ R175, R175, -R9 ;  /* 0x80000009afaf7221 */ /* 0x000fe20000010000 */
[----:B------:R-:W-:Y:S01]  /*3a00*/  FFMA.FTZ R8, -R190, R190, 1 ;  /* 0x3f800000be087423 */ /* 0x000fe200000101be */
[----:B------:R-:W-:Y:S01]  /*3a10*/  FMUL.FTZ R190, R226, R161 ;  /* 0x000000a1e2be7220 */ /* 0x000fe20000410000 */
[----:B------:R-:W-:Y:S01]  /*3a20*/  FFMA.FTZ R9, -R188, R188, 1 ;  /* 0x3f800000bc097423 */ /* 0x000fe200000101bc */
[----:B----4-:R-:W-:Y:S01]  /*3a30*/  FMUL.FTZ R6, R212, R173 ;  /* 0x000000add4067220 */ /* 0x010fe20000410000 */
[----:B------:R-:W-:Y:S01]  /*3a40*/  FMUL.FTZ R175, R214, R175 ;  /* 0x000000afd6af7220 */ /* 0x000fe20000410000 */
[----:B------:R-:W-:Y:S01]  /*3a50*/  FMUL.FTZ R174, R213, R174 ;  /* 0x000000aed5ae7220 */ /* 0x000fe20000410000 */
[----:B------:R-:W-:Y:S01]  /*3a60*/  FMUL.FTZ R190, R187, R190 ;  /* 0x000000bebbbe7220 */ /* 0x000fe20000410000 */
[----:B------:R-:W-:Y:S01]  /*3a70*/  FMUL.FTZ R9, R9, R6 ;  /* 0x0000000609097220 */ /* 0x000fe20000410000 */
[----:B------:R-:W-:Y:S01]  /*3a80*/  FMUL.FTZ R6, R8, R175 ;  /* 0x000000af08067220 */ /* 0x000fe20000410000 */
[--C-:B---3--:R-:W-:Y:S01]  /*3a90*/  FADD.FTZ R176, R176, -R10.reuse ;  /* 0x8000000ab0b07221 */ /* 0x108fe20000010000 */
[----:B------:R-:W-:Y:S01]  /*3aa0*/  FADD.FTZ R163, R178, -R10 ;  /* 0x8000000ab2a37221 */ /* 0x000fe20000010000 */
[--C-:B------:R-:W-:Y:S01]  /*3ab0*/  FADD.FTZ R164, R177, -R11.reuse ;  /* 0x8000000bb1a47221 */ /* 0x100fe20000010000 */
[----:B------:R-:W-:Y:S01]  /*3ac0*/  FADD.FTZ R179, R179, -R11 ;  /* 0x8000000bb3b37221 */ /* 0x000fe20000010000 */
[----:B------:R-:W-:Y:S01]  /*3ad0*/  FMUL.FTZ R161, R215, R176 ;  /* 0x000000b0d7a17220 */ /* 0x000fe20000410000 */
[----:B------:R-:W-:Y:S01]  /*3ae0*/  FMUL.FTZ R10, R216, R163 ;  /* 0x000000a3d80a7220 */ /* 0x000fe20000410000 */
[--C-:B------:R-:W-:Y:S01]  /*3af0*/  FADD.FTZ R180, R180, -R16.reuse ;  /* 0x80000010b4b47221 */ /* 0x100fe20000010000 */
[----:B------:R-:W-:Y:S01]  /*3b00*/  FADD.FTZ R16, R182, -R16 ;  /* 0x80000010b6107221 */ /* 0x000fe20000010000 */
[--C-:B------:R-:W-:Y:S01]  /*3b10*/  FADD.FTZ R181, R181, -R17.reuse ;  /* 0x80000011b5b57221 */ /* 0x100fe20000010000 */
[----:B------:R-:W-:Y:S01]  /*3b20*/  FADD.FTZ R183, R183, -R17 ;  /* 0x80000011b7b77221 */ /* 0x000fe20000010000 */
[----:B------:R-:W-:Y:S01]  /*3b30*/  FMUL.FTZ R184, R184, R161 ;  /* 0x000000a1b8b87220 */ /* 0x000fe20000410000 */
[----:B------:R-:W-:Y:S01]  /*3b40*/  FMUL.FTZ R185, R185, R10 ;  /* 0x0000000ab9b97220 */ /* 0x000fe20000410000 */
[----:B------:R-:W-:Y:S01]  /*3b50*/  FMUL.FTZ R161, R219, R16 ;  /* 0x00000010dba17220 */ /* 0x000fe20000410000 */
[----:B------:R-:W-:Y:S01]  /*3b60*/  FFMA.FTZ R11, -R237, R237, 1 ;  /* 0x3f800000ed0b7423 */ /* 0x000fe200000101ed */
[----:B------:R-:W-:Y:S01]  /*3b70*/  FFMA.FTZ R8, -R235, R235, 1 ;  /* 0x3f800000eb087423 */ /* 0x000fe200000101eb */
[----:B------:R-:W-:Y:S01]  /*3b80*/  FMUL.FTZ R164, R19, R164 ;  /* 0x000000a413a47220 */ /* 0x000fe20000410000 */
        /* <DEDUP_REMOVED lines=29> */
[----:B------:R-:W-:Y:S01]  /*3d60*/  F2FP.F16.F32.PACK_AB R159, R209, R208 ;  /* 0x000000d0d19f723e */ /* 0x000fe200000000ff */
[----:B------:R-:W-:Y:S01]  /*3d70*/  UMOV UR7, 0x40000040 ;  /* 0x4000004000077882 */ /* 0x000fe20000000000 */
[----:B------:R-:W-:Y:S01]  /*3d80*/  F2FP.F16.F32.PACK_AB R152, R204, R207 ;  /* 0x000000cfcc98723e */ /* 0x000fe200000000ff */
[----:B------:R-:W-:Y:S01]  /*3d90*/  UIADD3 UR8, UR6, 0x80, URZ ;  /* 0x0000008006087890 */ /* 0x000fe2000fffe03f */
[----:B------:R-:W-:-:S02]  /*3da0*/  F2FP.F16.F32.PACK_AB R153, R211, R210 ;  /* 0x000000d2d399723e */ /* 0x000fc400000000ff */
[----:B------:R-:W-:Y:S02]  /*3db0*/  F2FP.F16.F32.PACK_AB R154, R225, R205 ;  /* 0x000000cde19a723e */ /* 0x000fe400000000ff */
[----:B------:R-:W-:Y:S01]  /*3dc0*/  F2FP.F16.F32.PACK_AB R155, R13, R193 ;  /* 0x000000c10d9b723e */ /* 0x000fe200000000ff */
[----:B------:R-:W-:Y:S01]  /*3dd0*/  UMOV UR11, 0x40000040 ;  /* 0x40000040000b7882 */ /* 0x000fe20000000000 */
[----:B------:R-:W-:Y:S01]  /*3de0*/  UMOV UR10, UR8 ;  /* 0x00000008000a7c82 */ /* 0x000fe20008000000 */
[----:B--2---:R-:W-:Y:S01]  /*3df0*/  IMAD R15, R4, 0x2000, R165 ;  /* 0x00002000040f7824 */ /* 0x004fe200078e02a5 */
[----:B------:R-:W-:-:S04]  /*3e00*/  MOV R165, 0x400 ;  /* 0x0000040000a57802 */ /* 0x000fc80000000f00 */
[----:B------:R-:W-:-:S05]  /*3e10*/  LEA R165, R166, R165, 0x18 ;  /* 0x000000a5a6a57211 */ /* 0x000fca00078ec0ff */
[----:B------:R-:W-:-:S05]  /*3e20*/  IMAD R15, R15, 0x2, R165 ;  /* 0x000000020f0f7824 */ /* 0x000fca00078e02a5 */
[----:B------:R1:W-:Y:S04]  /*3e30*/  STSM.16.MT88.4 [R15+0x28800], R200 ;  /* 0x028800c80f007844 */ /* 0x0003e80000004200 */
[----:B------:R1:W-:Y:S04]  /*3e40*/  STSM.16.MT88.4 [R15+0x29000], R196 ;  /* 0x029000c40f007844 */ /* 0x0003e80000004200 */
[----:B------:R1:W-:Y:S04]  /*3e50*/  STSM.16.MT88.4 [R15+0x29800], R188 ;  /* 0x029800bc0f007844 */ /* 0x0003e80000004200 */
[----:B------:R1:W-:Y:S01]  /*3e60*/  STSM.16.MT88.4 [R15+0x2a000], R184 ;  /* 0x02a000b80f007844 */ /* 0x0003e20000004200 */
[----:B------:R-:W-:-:S06]  /*3e70*/  WARPGROUP.ARRIVE ;  /* 0x00000000000079c5 */ /* 0x000fcc0000000000 */
[----:B------:R-:W-:Y:S01]  /*3e80*/  HGMMA.64x128x16.F32 R88, R156, gdesc[UR4].tnspB, R88, gsb0 ;  /* 0x41e000049c587df0 */ /* 0x000fe20008000858 */
[----:B------:R-:W-:Y:S02]  /*3e90*/  UIADD3 UR8, UR6, 0x100, URZ ;  /* 0x0000010006087890 */ /* 0x000fe4000fffe03f */
[----:B------:R-:W-:Y:S02]  /*3ea0*/  WARPGROUP.DEPBAR.LE gsb0, 0x0 ;  /* 0x00008000000079c5 */ /* 0x000fe40000010000 */
[----:B------:R-:W-:-:S07]  /*3eb0*/  WARPGROUP.ARRIVE ;  /* 0x00000000000079c5 */ /* 0x000fce0000000000 */
[----:B------:R-:W-:Y:S01]  /*3ec0*/  HGMMA.64x128x16.F32 R88, R152, gdesc[UR8].tnspB, R88, gsb0 ;  /* 0x41e0000898587df0 */ /* 0x000fe20008000858 */
[----:B------:R-:W-:Y:S01]  /*3ed0*/  UMOV UR10, UR8 ;  /* 0x00000008000a7c82 */ /* 0x000fe20008000000 */
[----:B------:R-:W-:Y:S01]  /*3ee0*/  UMOV UR11, 0x40000040 ;  /* 0x40000040000b7882 */ /* 0x000fe20000000000 */
[----:B------:R-:W-:Y:S01]  /*3ef0*/  UIADD3 UR6, UR6, 0x180, URZ ;  /* 0x0000018006067890 */ /* 0x000fe2000fffe03f */
[----:B------:R-:W-:Y:S02]  /*3f00*/  WARPGROUP.DEPBAR.LE gsb0, 0x0 ;  /* 0x00008000000079c5 */ /* 0x000fe40000010000 */
[----:B------:R-:W-:Y:S02]  /*3f10*/  F2FP.F16.F32.PACK_AB R152, R12, R227 ;  /* 0x000000e30c98723e */ /* 0x000fe400000000ff */
[----:B------:R-:W-:Y:S02]  /*3f20*/  F2FP.F16.F32.PACK_AB R153, R14, R224 ;  /* 0x000000e00e99723e */ /* 0x000fe400000000ff */
[----:B------:R-:W-:-:S02]  /*3f30*/  F2FP.F16.F32.PACK_AB R154, R212, R226 ;  /* 0x000000e2d49a723e */ /* 0x000fc400000000ff */
[----:B------:R-:W-:-:S04]  /*3f40*/  F2FP.F16.F32.PACK_AB R155, R214, R213 ;  /* 0x000000d5d69b723e */ /* 0x000fc800000000ff */
[----:B------:R-:W-:-:S06]  /*3f50*/  WARPGROUP.ARRIVE ;  /* 0x00000000000079c5 */ /* 0x000fcc0000000000 */
[----:B------:R-:W-:Y:S01]  /*3f60*/  HGMMA.64x128x16.F32 R88, R152, gdesc[UR8].tnspB, R88, gsb0 ;  /* 0x41e0000898587df0 */ /* 0x000fe20008000858 */
[----:B------:R-:W-:Y:S01]  /*3f70*/  UMOV UR10, UR6 ;  /* 0x00000006000a7c82 */ /* 0x000fe20008000000 */
[----:B------:R-:W-:Y:S01]  /*3f80*/  UMOV UR11, 0x40000040 ;  /* 0x40000040000b7882 */ /* 0x000fe20000000000 */
[----:B------:R-:W2:Y:S01]  /*3f90*/  S2R R21, SR_CgaCtaId ;  /* 0x0000000000157919 */ /* 0x000ea20000008800 */
[----:B------:R-:W-:Y:S01]  /*3fa0*/  MOV R18, 0x400 ;  /* 0x0000040000127802 */ /* 0x000fe20000000f00 */
[----:B------:R-:W-:Y:S01]  /*3fb0*/  IMAD R8, R228, 0x4000, R165 ;  /* 0x00004000e4087824 */ /* 0x000fe200078e02a5 */
[----:B------:R-:W-:Y:S02]  /*3fc0*/  WARPGROUP.DEPBAR.LE gsb0, 0x0 ;  /* 0x00008000000079c5 */ /* 0x000fe40000010000 */
[----:B------:R-:W-:Y:S02]  /*3fd0*/  F2FP.F16.F32.PACK_AB R152, R19, R215 ;  /* 0x000000d71398723e */ /* 0x000fe400000000ff */
[----:B------:R-:W-:-:S02]  /*3fe0*/  F2FP.F16.F32.PACK_AB R153, R20, R216 ;  /* 0x000000d81499723e */ /* 0x000fc400000000ff */
[----:B------:R-:W-:Y:S02]  /*3ff0*/  F2FP.F16.F32.PACK_AB R154, R218, R217 ;  /* 0x000000d9da9a723e */ /* 0x000fe400000000ff */
[----:B------:R-:W-:-:S04]  /*4000*/  F2FP.F16.F32.PACK_AB R155, R220, R219 ;  /* 0x000000dbdc9b723e */ /* 0x000fc800000000ff */
[----:B------:R-:W-:-:S06]  /*4010*/  WARPGROUP.ARRIVE ;  /* 0x00000000000079c5 */ /* 0x000fcc0000000000 */
[----:B------:R-:W-:Y:S01]  /*4020*/  HGMMA.64x128x16.F32 R88, R152, gdesc[UR8].tnspB, R88, gsb0 ;  /* 0x41e0000898587df0 */ /* 0x000fe20008000858 */
[----:B--2---:R-:W-:-:S05]  /*4030*/  LEA R18, R21, R18, 0x18 ;  /* 0x0000001215127211 */ /* 0x004fca00078ec0ff */
[----:B------:R-:W-:-:S05]  /*4040*/  VIADD R18, R18, 0x28800 ;  /* 0x0002880012127836 */ /* 0x000fca0000000000 */
[----:B------:R-:W-:-:S04]  /*4050*/  SHF.R.U32.HI R6, RZ, 0x4, R18 ;  /* 0x00000004ff067819 */ /* 0x000fc80000011612 */
[----:B------:R-:W-:Y:S02]  /*4060*/  LOP3.LUT R6, R6, 0x3fff, RZ, 0xc0, !PT ;  /* 0x00003fff06067812 */ /* 0x000fe400078ec0ff */
[----:B------:R-:W-:Y:S02]  /*4070*/  R2UR UR7, R8 ;  /* 0x00000000080772ca */ /* 0x000fe400000e0000 */
[----:B------:R-:W-:-:S05]  /*4080*/  LOP3.LUT R7, R6, 0x10000, RZ, 0xfc, !PT ;  /* 0x0001000006077812 */ /* 0x000fca00078efcff */
[----:B------:R-:W-:-:S05]  /*4090*/  IMAD R7, R4, 0x400, R7 ;  /* 0x0000040004077824 */ /* 0x000fca00078e0207 */
[----:B------:R-:W-:Y:S01]  /*40a0*/  R2UR UR5, R7 ;  /* 0x00000000070572ca */ /* 0x000fe200000e0000 */
[----:B------:R-:W-:-:S04]  /*40b0*/  USHF.R.U32.HI UR7, URZ, 0x4, UR7 ;  /* 0x000000043f077899 */ /* 0x000fc80008011607 */
[----:B------:R-:W-:Y:S01]  /*40c0*/  ULOP3.LUT UR7, UR7, 0x3fff, URZ, 0xc0, !UPT ;  /* 0x00003fff07077892 */ /* 0x000fe2000f8ec03f */
[----:B------:R-:W-:Y:S01]  /*40d0*/  UMOV UR9, 0x40000040 ;  /* 0x4000004000097882 */ /* 0x000fe20000000000 */
[----:B------:R-:W-:-:S05]  /*40e0*/  UMOV UR11, 0x40000040 ;  /* 0x40000040000b7882 */ /* 0x000fca0000000000 */
[----:B------:R-:W-:Y:S01]  /*40f0*/  UMOV UR10, UR7 ;  /* 0x00000007000a7c82 */ /* 0x000fe20008000000 */
[----:B------:R-:W-:Y:S01]  /*4100*/  UMOV UR8, UR5 ;  /* 0x0000000500087c82 */ /* 0x000fe20008000000 */
[----:B------:R-:W-:Y:S02]  /*4110*/  WARPGROUP.DEPBAR.LE gsb0, 0x0 ;  /* 0x00008000000079c5 */ /* 0x000fe40000010000 */
[----:B------:R-:W-:Y:S01]  /*4120*/  @!PT LDS RZ, [RZ] ;  /* 0x00000000fffff984 */ /* 0x000fe20000000800 */
[----:B------:R-:W-:Y:S01]  /*4130*/  @!PT LDS RZ, [RZ] ;  /* 0x00000000fffff984 */ /* 0x000fe20000000800 */
[----:B------:R-:W-:Y:S01]  /*4140*/  @!PT LDS RZ, [RZ] ;  /* 0x00000000fffff984 */ /* 0x000fe20000000800 */
[----:B------:R-:W-:Y:S01]  /*4150*/  @!PT LDS RZ, [RZ] ;  /* 0x00000000fffff984 */ /* 0x000fe20000000800 */
[----:B------:R2:W-:Y:S06]  /*4160*/  MEMBAR.ALL.CTA ;  /* 0x0000000000007992 */ /* 0x0005ec0000008000 */
[----:B--2---:R-:W2:Y:S02]  /*4170*/  FENCE.VIEW.ASYNC.S ;  /* 0x00000000000073c6 */ /* 0x004ea40000000000 */
[----:B--2---:R-:W-:Y:S06]  /*4180*/  BAR.SYNC.DEFER_BLOCKING 0x9, 0x100 ;  /* 0x0244000000007b1d */ /* 0x004fec0000010000 */
        /* <DEDUP_REMOVED lines=52> */
[----:B-1----:R-:W-:Y:S05]  /*44d0*/  @!P6 BRA `(.L_x_1127) ;  /* 0x000000000004e947 */ /* 0x002fea0003800000 */
[----:B------:R-:W-:Y:S01]  /*44e0*/  BPT.TRAP 0x1 ;  /* 0x000000040000795c */ /* 0x000fe20000300000 */
.L_x_1127:
[----:B------:R-:W-:Y:S01]  /*44f0*/  R2UR UR5, R4 ;  /* 0x00000000040572ca */ /* 0x000fe200000e0000 */
[----:B-----5:R-:W-:Y:S01]  /*4500*/  VIADD R6, R0, 0x30840 ;  /* 0x0003084000067836 */ /* 0x020fe20000000000 */
[----:B------:R-:W-:Y:S01]  /*4510*/  ULOP3.LUT UR4, UR4, 0x2000000, URZ, 0xfc, !UPT ;  /* 0x0200000004047892 */ /* 0x000fe2000f8efc3f */
[----:B------:R-:W1:Y:S01]  /*4520*/  S2R R7, SR_TID.X ;  /* 0x0000000000077919 */ /* 0x000e620000002100 */
[----:B------:R-:W-:Y:S02]  /*4530*/  UMOV UR7, 0x40000040 ;  /* 0x4000004000077882 */ /* 0x000fe40000000000 */
[----:B------:R-:W-:-:S04]  /*4540*/  PRMT R6, RZ, 0x654, R6 ;  /* 0x00000654ff067816 */ /* 0x000fc80000000006 */
[----:B------:R2:W-:Y:S01]  /*4550*/  SYNCS.ARRIVE.TRANS64.RED.A1T0 RZ, [R6+URZ], RZ ;  /* 0x000000ff06ff79a7 */ /* 0x0005e2000810043f */
[----:B------:R-:W-:Y:S02]  /*4560*/  WARPGROUP.ARRIVE ;  /* 0x00000000000079c5 */ /* 0x000fe40000000000 */
[----:B------:R-:W-:-:S07]  /*4570*/  ULEA UR4, UR5, UR4, 0xa ;  /* 0x0000000405047291 */ /* 0x000fce000f8e503f */
        /* <DEDUP_REMOVED lines=40> */
.L_x_1128:
[----:B------:R-:W-:Y:S01]  /*4800*/  UIADD3 UR37, UR37, 0x1, URZ ;  /* 0x0000000125257890 */ /* 0x000fe2000fffe03f */
[----:B------:R-:W-:Y:S02]  /*4810*/  VIADD R0, R0, 0x30820 ;  /* 0x0003082000007836 */ /* 0x000fe40000000000 */
[----:B------:R-:W-:Y:S01]  /*4820*/  VIADD R4, R4, 0x1 ;  /* 0x0000000104047836 */ /* 0x000fe20000000000 */
[----:B------:R-:W-:Y:S02]  /*4830*/  UISETP.GE.AND UP0, UPT, UR37, UR36, UPT ;  /* 0x000000242500728c */ /* 0x000fe4000bf06270 */
[----:B------:R-:W-:Y:S02]  /*4840*/  PRMT R0, RZ, 0x654, R0 ;  /* 0x00000654ff007816 */ /* 0x000fe40000000000 */
[C---:B------:R-:W-:Y:S02]  /*4850*/  ISETP.NE.AND P0, PT, R4.reuse, 0x2, PT ;  /* 0x000000020400780c */ /* 0x040fe40003f05270 */
[----:B------:R-:W-:Y:S01]  /*4860*/  PLOP3.LUT P1, PT, PT, PT, UP0, 0x80, 0x0 ;  /* 0x000000000000781c */ /* 0x000fe20003f2f008 */
[----:B------:R2:W-:Y:S01]  /*4870*/  SYNCS.ARRIVE.TRANS64.RED.A1T0 RZ, [R0+URZ], RZ ;  /* 0x000000ff00ff79a7 */ /* 0x0005e2000810043f */
[----:B------:R-:W-:-:S02]  /*4880*/  SEL R4, R4, RZ, P0 ;  /* 0x000000ff04047207 */ /* 0x000fc40000000000 */
[----:B--2---:R-:W-:-:S04]  /*4890*/  SEL R0, RZ, 0x1, P0 ;  /* 0x00000001ff007807 */ /* 0x004fc80000000000 */
[----:B------:R-:W-:-:S05]  /*48a0*/  LOP3.LUT R5, R5, R0, RZ, 0x3c, !PT ;  /* 0x0000000005057212 */ /* 0x000fca00078e3cff */
        /* <DEDUP_REMOVED lines=67> */
.L_x_1111:
[----:B------:R-:W-:Y:S05]  /*4ce0*/  @P0 BRA `(.L_x_1130) ;  /* 0x0000000c00a80947 */ /* 0x000fea0003800000 */
[----:B------:R-:W2:Y:S01]  /*4cf0*/  S2UR UR4, SR_CgaCtaId ;  /* 0x00000000000479c3 */ /* 0x000ea20000008800 */
[----:B------:R-:W-:Y:S02]  /*4d00*/  UMOV UR36, 0x400 ;  /* 0x0000040000247882 */ /* 0x000fe40000000000 */
[----:B--2---:R-:W-:-:S06]  /*4d10*/  ULEA UR36, UR4, UR36, 0x18 ;  /* 0x0000002404247291 */ /* 0x004fcc000f8ec03f */
[----:B------:R-:W-:-:S05]  /*4d20*/  IMAD.U32 R16, RZ, RZ, UR36 ;  /* 0x00000024ff107e24 */ /* 0x000fca000f8e00ff */
[----:B------:R-:W-:-:S13]  /*4d30*/  LOP3.LUT P0, RZ, R16, 0x3ff, RZ, 0xc0, !PT ;  /* 0x000003ff10ff7812 */ /* 0x000fda000780c0ff */
[----:B------:R-:W-:Y:S05]  /*4d40*/  @!P0 BRA `(.L_x_1131) ;  /* 0x0000000000408947 */ /* 0x000fea0003800000 */
[----:B------:R-:W-:Y:S01]  /*4d50*/  MOV R0, 0x0 ;  /* 0x0000000000007802 */ /* 0x000fe20000000f00 */
[----:B------:R-:W-:Y:S01]  /*4d60*/  ULDC.64 UR4, c[0x4][0x80] ;  /* 0x0100200000047ab9 */ /* 0x000fe20000000a00 */
[----:B------:R-:W-:Y:S01]  /*4d70*/  ULDC.64 UR6, c[0x4][0x88] ;  /* 0x0100220000067ab9 */ /* 0x000fe20000000a00 */
[----:B------:R-:W-:Y:S01]  /*4d80*/  IMAD.U32 R4, RZ, RZ, UR4 ;  /* 0x00000004ff047e24 */ /* 0x000fe2000f8e00ff */
[----:B-1----:R1:W2:Y:S01]  /*4d90*/  LDC.64 R2, c[0x4][R0] ;  /* 0x0100000000027b82 */ /* 0x0022a20000000a00 */
        /* <DEDUP_REMOVED lines=11> */
.L_x_1131:
[----:B------:R-:W-:-:S06]  /*4e50*/  UIADD3 UR4, UR36, 0x8000, URZ ;  /* 0x0000800024047890 */ /* 0x000fcc000fffe03f */
        /* <DEDUP_REMOVED lines=19> */
.L_x_1132:
        /* <DEDUP_REMOVED lines=18> */
.L_x_1133:
        /* <DEDUP_REMOVED lines=18> */
.L_x_1134:
[----:B------:R-:W1:Y:S01]  /*51d0*/  S2R R0, SR_TID.X ;  /* 0x0000000000007919 */ /* 0x000e620000002100 */
[----:B------:R-:W-:Y:S02]  /*51e0*/  F2FP.F16.F32.PACK_AB R88, R89, R88 ;  /* 0x000000585958723e */ /* 0x000fe400000000ff */
[----:B------:R-:W-:Y:S01]  /*51f0*/  F2FP.F16.F32.PACK_AB R89, R91, R90 ;  /* 0x0000005a5b59723e */ /* 0x000fe200000000ff */
[----:B------:R-:W-:Y:S01]  /*5200*/  BAR.SYNC.DEFER_BLOCKING 0x1, 0x100 ;  /* 0x0044000000007b1d */ /* 0x000fe20000010000 */
        /* <DEDUP_REMOVED lines=14> */
[----:B-1----:R-:W-:Y:S01]  /*52f0*/  VIADD R7, R0, 0xffffff80 ;  /* 0xffffff8000077836 */ /* 0x002fe20000000000 */
[----:B------:R-:W-:Y:S02]  /*5300*/  F2FP.F16.F32.PACK_AB R115, R119, R118 ;  /* 0x000000767773723e */ /* 0x000fe400000000ff */
[----:B------:R-:W-:-:S02]  /*5310*/  F2FP.F16.F32.PACK_AB R121, R123, R122 ;  /* 0x0000007a7b79723e */ /* 0x000fc400000000ff */
[----:B------:R-:W-:Y:S02]  /*5320*/  SHF.R.S32.HI R2, RZ, 0x1f, R7 ;  /* 0x0000001fff027819 */ /* 0x000fe40000011407 */
[----:B------:R-:W-:Y:S02]  /*5330*/  F2FP.F16.F32.PACK_AB R128, R129, R128 ;  /* 0x000000808180723e */ /* 0x000fe400000000ff */
[CC--:B------:R-:W-:Y:S02]  /*5340*/  LEA.HI R4, R2.reuse, R7.reuse, RZ, 0x4 ;  /* 0x0000000702047211 */ /* 0x0c0fe400078f20ff */
[----:B------:R-:W-:Y:S02]  /*5350*/  LEA.HI R2, R2, R7, RZ, 0x5 ;  /* 0x0000000702027211 */ /* 0x000fe400078f28ff */
[----:B------:R-:W-:Y:S02]  /*5360*/  LOP3.LUT R0, R4, 0xfffffff0, RZ, 0xc0, !PT ;  /* 0xfffffff004007812 */ /* 0x000fe400078ec0ff */
[----:B------:R-:W-:-:S02]  /*5370*/  SHF.R.S32.HI R4, RZ, 0x4, R4 ;  /* 0x00000004ff047819 */ /* 0x000fc40000011404 */
[----:B------:R-:W-:Y:S01]  /*5380*/  SHF.R.S32.HI R6, RZ, 0x5, R2 ;  /* 0x00000005ff067819 */ /* 0x000fe20000011402 */
[----:B------:R-:W-:Y:S01]  /*5390*/  IMAD.IADD R0, R7, 0x1, -R0 ;  /* 0x0000000107007824 */ /* 0x000fe200078e0a00 */
[----:B------:R-:W-:Y:S01]  /*53a0*/  F2FP.F16.F32.PACK_AB R122, R125, R124 ;  /* 0x0000007c7d7a723e */ /* 0x000fe200000000ff */
[----:B------:R-:W-:Y:S01]  /*53b0*/  IMAD.SHL.U32 R7, R4, 0x8, RZ ;  /* 0x0000000804077824 */ /* 0x000fe200078e00ff */
[----:B------:R-:W-:Y:S01]  /*53c0*/  F2FP.F16.F32.PACK_AB R123, R127, R126 ;  /* 0x0000007e7f7b723e */ /* 0x000fe200000000ff */
[----:B------:R-:W-:Y:S01]  /*53d0*/  IMAD.MOV.U32 R2, RZ, RZ, 0x40 ;  /* 0x00000040ff027424 */ /* 0x000fe200078e00ff */
[----:B------:R-:W-:Y:S02]  /*53e0*/  SHF.R.S32.HI R3, RZ, 0x1f, R0 ;  /* 0x0000001fff037819 */ /* 0x000fe40000011400 */
[----:B------:R-:W-:Y:S02]  /*53f0*/  F2FP.F16.F32.PACK_AB R129, R131, R130 ;  /* 0x000000828381723e */ /* 0x000fe400000000ff */
[----:B------:R-:W-:-:S02]  /*5400*/  LEA.HI R3, R3, R0, RZ, 0x3 ;  /* 0x0000000003037211 */ /* 0x000fc400078f18ff */
[----:B------:R-:W-:Y:S02]  /*5410*/  F2FP.F16.F32.PACK_AB R136, R137, R136 ;  /* 0x000000888988723e */ /* 0x000fe400000000ff */
[C---:B------:R-:W-:Y:S01]  /*5420*/  LOP3.LUT R5, R3.reuse, 0xfffffff8, RZ, 0xc0, !PT ;  /* 0xfffffff803057812 */ /* 0x040fe200078ec0ff */
[----:B------:R-:W-:Y:S01]  /*5430*/  IMAD.SHL.U32 R3, R3, 0x40, RZ ;  /* 0x0000004003037824 */ /* 0x000fe200078e00ff */
[----:B------:R-:W-:Y:S02]  /*5440*/  F2FP.F16.F32.PACK_AB R130, R133, R132 ;  /* 0x000000848582723e */ /* 0x000fe400000000ff */
[----:B------:R-:W-:Y:S01]  /*5450*/  F2FP.F16.F32.PACK_AB R131, R135, R134 ;  /* 0x000000868783723e */ /* 0x000fe200000000ff */
[----:B------:R-:W-:Y:S01]  /*5460*/  IMAD.IADD R5, R0, 0x1, -R5 ;  /* 0x0000000100057824 */ /* 0x000fe200078e0a05 */
[----:B------:R-:W-:Y:S02]  /*5470*/  LOP3.LUT R3, R3, 0x7ffffe00, RZ, 0xc0, !PT ;  /* 0x7ffffe0003037812 */ /* 0x000fe400078ec0ff */
[----:B------:R-:W-:Y:S01]  /*5480*/  F2FP.F16.F32.PACK_AB R137, R139, R138 ;  /* 0x0000008a8b89723e */ /* 0x000fe200000000ff */
[C---:B------:R-:W-:Y:S01]  /*5490*/  IMAD.SHL.U32 R0, R5.reuse, 0x40, RZ ;  /* 0x0000004005007824 */ /* 0x040fe200078e00ff */
[----:B------:R-:W-:Y:S01]  /*54a0*/  R2P PR, R5, 0x6 ;  /* 0x0000000605007804 */ /* 0x000fe20000000000 */
[----:B------:R-:W-:Y:S01]  /*54b0*/  IMAD R3, R6, 0x400, R3 ;  /* 0x0000040006037824 */ /* 0x000fe200078e0203 */
[----:B------:R-:W-:Y:S01]  /*54c0*/  F2FP.F16.F32.PACK_AB R144, R145, R144 ;  /* 0x000000909190723e */ /* 0x000fe200000000ff */
[----:B------:R-:W1:Y:S01]  /*54d0*/  SHFL.IDX PT, R5, R6, RZ, 0x1f ;  /* 0x00001fff06057589 */ /* 0x000e6200000e0000 */
        /* <DEDUP_REMOVED lines=11> */
[----:B------:R-:W-:Y:S02]  /*5590*/  F2FP.F16.F32.PACK_AB R146, R149, R148 ;  /* 0x000000949592723e */ /* 0x000fe400000000ff */
[----:B------:R-:W-:Y:S02]  /*55a0*/  LEA R0, R0, UR36, 0x1 ;  /* 0x0000002400007c11 */ /* 0x000fe4000f8e08ff */
        /* <DEDUP_REMOVED lines=40> */
[----:B------:R2:W-:Y:S01]  /*5830*/  STSM.16.M88.4 [R0+0x4000], R56 ;  /* 0x0040003800007844 */ /* 0x0005e20000000200 */
[----:B------:R-:W-:-:S02]  /*5840*/  F2FP.F16.F32.PACK_AB R67, R71, R70 ;  /* 0x000000464743723e */ /* 0x000fc400000000ff */
[----:B------:R-:W-:Y:S02]  /*5850*/  F2FP.F16.F32.PACK_AB R73, R75, R74 ;  /* 0x0000004a4b49723e */ /* 0x000fe400000000ff */
        /* <DEDUP_REMOVED lines=8> */
[----:B-1----:R-:W-:-:S03]  /*58e0*/  ISETP.NE.AND P0, PT, R5, 0x7, PT ;  /* 0x000000070500780c */ /* 0x002fc60003f05270 */
[----:B------:R2:W-:Y:S01]  /*58f0*/  STSM.16.M88.4 [R2+-0x4000], R80 ;  /* 0xffc0005002007844 */ /* 0x0005e20000000200 */
[----:B------:R-:W-:Y:S01]  /*5900*/  @!PT LDS RZ, [RZ] ;  /* 0x00000000fffff984 */ /* 0x000fe20000000800 */
[----:B------:R-:W-:Y:S01]  /*5910*/  @!PT LDS RZ, [RZ] ;  /* 0x00000000fffff984 */ /* 0x000fe20000000800 */
[----:B------:R-:W-:Y:S01]  /*5920*/  @!PT LDS RZ, [RZ] ;  /* 0x00000000fffff984 */ /* 0x000fe20000000800 */
[----:B------:R1:W-:Y:S06]  /*5930*/  MEMBAR.ALL.CTA ;  /* 0x0000000000007992 */ /* 0x0003ec0000008000 */
[----:B-1----:R-:W1:Y:S02]  /*5940*/  FENCE.VIEW.ASYNC.S ;  /* 0x00000000000073c6 */ /* 0x002e640000000000 */
[----:B-1----:R-:W-:Y:S06]  /*5950*/  BAR.ARV 0x1, 0x120 ;  /* 0x0044800000007b1d */ /* 0x002fec0000002000 */
[----:B------:R-:W-:Y:S05]  /*5960*/  @P0 BRA `(.L_x_1135) ;  /* 0x0000000000800947 */ /* 0x000fea0003800000 */
[----:B------:R-:W-:Y:S01]  /*5970*/  BAR.SYNC.DEFER_BLOCKING 0x1, 0x120 ;  /* 0x0044800000007b1d */ /* 0x000fe20000010000 */
[----:B------:R-:W-:-:S05]  /*5980*/  ELECT P0, URZ, PT ;  /* 0x00000000003f782f */ /* 0x000fca0003800000 */
[----:B------:R-:W-:Y:S08]  /*5990*/  BSSY B0, `(.L_x_1135) ;  /* 0x000001d000007945 */ /* 0x000ff00003800000 */
[----:B------:R-:W-:Y:S05]  /*59a0*/  @!P0 BRA `(.L_x_1136) ;  /* 0x00000000006c8947 */ /* 0x000fea0003800000 */
[----:B------:R-:W1:Y:S01]  /*59b0*/  S2UR UR10, SR_CTAID.X ;  /* 0x00000000000a79c3 */ /* 0x000e620000002500 */
[----:B------:R-:W-:Y:S01]  /*59c0*/  ULDC.64 UR6, c[0x0][0x198] ;  /* 0x0000660000067ab9 */ /* 0x000fe20000000a00 */
[----:B------:R-:W-:Y:S02]  /*59d0*/  UIADD3 UR8, UR36, 0x8000, URZ ;  /* 0x0000800024087890 */ /* 0x000fe4000fffe03f */
[----:B------:R-:W-:Y:S02]  /*59e0*/  UIADD3 UR4, UP0, UR6, 0x770, URZ ;  /* 0x0000077006047890 */ /* 0x000fe4000ff1e03f */
[----:B------:R-:W-:Y:S02]  /*59f0*/  UIADD3 UR6, UP1, UR6, 0x670, URZ ;  /* 0x0000067006067890 */ /* 0x000fe4000ff3e03f */
[----:B------:R-:W3:Y:S01]  /*5a00*/  S2UR UR11, SR_CTAID.Y ;  /* 0x00000000000b79c3 */ /* 0x000ee20000002600 */
[----:B------:R-:W-:Y:S02]  /*5a10*/  UIADD3.X UR5, URZ, UR7, URZ, UP0, !UPT ;  /* 0x000000073f057290 */ /* 0x000fe400087fe43f */
[----:B------:R-:W-:-:S02]  /*5a20*/  UIADD3 UR24, UR36, 0xc000, URZ ;  /* 0x0000c00024187890 */ /* 0x000fc4000fffe03f */
[----:B------:R-:W-:Y:S02]  /*5a30*/  UIADD3.X UR7, URZ, UR7, URZ, UP1, !UPT ;  /* 0x000000073f077290 */ /* 0x000fe40008ffe43f */
[----:B------:R-:W-:Y:S01]  /*5a40*/  UIADD3 UR16, UR36, 0x4000, URZ ;  /* 0x0000400024107890 */ /* 0x000fe2000fffe03f */
[----:B------:R-:W4:Y:S01]  /*5a50*/  S2UR UR12, SR_CTAID.Z ;  /* 0x00000000000c79c3 */ /* 0x000f220000002700 */
[----:B------:R-:W-:Y:S01]  /*5a60*/  UMOV UR9, URZ ;  /* 0x0000003f00097c82 */ /* 0x000fe20008000000 */
[----:B------:R-:W-:Y:S01]  /*5a70*/  UMOV UR25, 0x40 ;  /* 0x0000004000197882 */ /* 0x000fe20000000000 */
[----:B------:R-:W-:Y:S01]  /*5a80*/  UMOV UR17, 0x40 ;  /* 0x0000004000117882 */ /* 0x000fe20000000000 */
[----:B-1----:R-:W-:-:S07]  /*5a90*/  USHF.L.U32 UR10, UR10, 0x7, URZ ;  /* 0x000000070a0a7899 */ /* 0x002fce000800063f */
[----:B------:R-:W-:Y:S01]  /*5aa0*/  UMOV UR26, UR10 ;  /* 0x0000000a001a7c82 */ /* 0x000fe20008000000 */
[----:B---3--:R-:W-:Y:S01]  /*5ab0*/  UMOV UR27, UR11 ;  /* 0x0000000b001b7c82 */ /* 0x008fe20008000000 */
[----:B------:R-:W-:Y:S01]  /*5ac0*/  UMOV UR19, UR11 ;  /* 0x0000000b00137c82 */ /* 0x000fe20008000000 */
[----:B------:R-:W-:Y:S01]  /*5ad0*/  UMOV UR18, UR10 ;  /* 0x0000000a00127c82 */ /* 0x000fe20008000000 */
[----:B----4-:R-:W-:Y:S01]  /*5ae0*/  UMOV UR28, UR12 ;  /* 0x0000000c001c7c82 */ /* 0x010fe20008000000 */
[----:B------:R1:W-:Y:S01]  /*5af0*/  UTMASTG.4D [UR8], [UR4] ;  /* 0x00000008040073b5 */ /* 0x0003e20008018000 */
[----:B------:R-:W-:Y:S01]  /*5b00*/  UMOV UR20, UR12 ;  /* 0x0000000c00147c82 */ /* 0x000fe20008000000 */
[----:B------:R3:W-:Y:S01]  /*5b10*/  UTMASTG.4D [UR24], [UR4] ;  /* 0x00000018040073b5 */ /* 0x0007e20008018000 */
[----:B-1----:R-:W-:Y:S02]  /*5b20*/  UMOV UR8, UR36 ;  /* 0x0000002400087c82 */ /* 0x002fe40008000000 */
[----:B------:R3:W-:Y:S01]  /*5b30*/  UTMASTG.4D [UR8], [UR6] ;  /* 0x00000008060073b5 */ /* 0x0007e20008018000 */
[----:B------:R3:W-:Y:S02]  /*5b40*/  UTMASTG.4D [UR16], [UR6] ;  /* 0x00000010060073b5 */ /* 0x0007e40008018000 */
[----:B---3--:R0:W-:Y:S02]  /*5b50*/  UTMACMDFLUSH ;  /* 0x00000000000079b7 */ /* 0x0081e40000000000 */
.L_x_1136:
[----:B------:R-:W-:Y:S05]  /*5b60*/  BSYNC B0 ;  /* 0x0000000000007941 */ /* 0x000fea0003800000 */
.L_x_1135:
[----:B------:R-:W-:-:S04]  /*5b70*/  DEPBAR.LE SB0, 0x0 ;  /* 0x000080000000791a */ /* 0x000fc80000000000 */
[----:B------:R-:W-:Y:S05]  /*5b80*/  BRA `(.L_x_1109) ;  /* 0x0000004000a87947 */ /* 0x000fea0003800000 */
.L_x_1130:
[----:B------:R-:W1:Y:S01]  /*5b90*/  S2R R0, SR_TID.X ;  /* 0x0000000000007919 */ /* 0x000e620000002100 */
[----:B------:R-:W2:Y:S01]  /*5ba0*/  S2UR UR11, SR_CTAID.Y ;  /* 0x00000000000b79c3 */ /* 0x000ea20000002600 */
[----:B------:R-:W-:Y:S01]  /*5bb0*/  ULDC.64 UR4, c[0x0][0x208] ;  /* 0x0000820000047ab9 */ /* 0x000fe20000000a00 */
[----:B------:R-:W-:Y:S01]  /*5bc0*/  BSSY B0, `(.L_x_1137) ;  /* 0x0000033000007945 */ /* 0x000fe20003800000 */
[----:B------:R-:W3:Y:S05]  /*5bd0*/  S2R R11, SR_CTAID.X ;  /* 0x00000000000b7919 */ /* 0x000eea0000002500 */
[----:B------:R-:W4:Y:S08]  /*5be0*/  LDC.64 R4, c[0x0][0x820] ;  /* 0x00020800ff047b82 */ /* 0x000f300000000a00 */
[----:B------:R-:W3:Y:S08]  /*5bf0*/  LDC.64 R20, c[0x0][0x808] ;  /* 0x00020200ff147b82 */ /* 0x000ef00000000a00 */
[----:B------:R-:W5:Y:S01]  /*5c00*/  S2UR UR10, SR_CTAID.Z ;  /* 0x00000000000a79c3 */ /* 0x000f620000002700 */
[----:B--2---:R-:W-:Y:S01]  /*5c10*/  USHF.R.S32.HI UR7, URZ, 0x1f, UR11 ;  /* 0x0000001f3f077899 */ /* 0x004fe2000801140b */
[----:B-1----:R-:W-:-:S06]  /*5c20*/  VIADD R3, R0, 0xffffff80 ;  /* 0xffffff8000037836 */ /* 0x002fcc0000000000 */
[----:B------:R-:W1:Y:S01]  /*5c30*/  LDC.64 R12, c[0x0][0x828] ;  /* 0x00020a00ff0c7b82 */ /* 0x000e620000000a00 */
[----:B------:R-:W-:-:S04]  /*5c40*/  SHF.R.S32.HI R0, RZ, 0x1f, R3 ;  /* 0x0000001fff007819 */ /* 0x000fc80000011403 */
[----:B------:R-:W-:Y:S01]  /*5c50*/  LEA.HI R8, R0, R3, RZ, 0x4 ;  /* 0x0000000300087211 */ /* 0x000fe200078f20ff */
[----:B---3--:R-:W-:Y:S02]  /*5c60*/  IMAD R17, R11, -0x80, R20 ;  /* 0xffffff800b117824 */ /* 0x008fe400078e0214 */
[----:B------:R-:W2:Y:S01]  /*5c70*/  LDC.64 R18, c[0x0][0x850] ;  /* 0x00021400ff127b82 */ /* 0x000ea20000000a00 */
[----:B------:R-:W-:Y:S01]  /*5c80*/  LOP3.LUT R0, R8, 0x1ffffff0, RZ, 0xc0, !PT ;  /* 0x1ffffff008007812 */ /* 0x000fe200078ec0ff */
[----:B-----5:R-:W-:-:S04]  /*5c90*/  USHF.R.S32.HI UR6, URZ, 0x1f, UR10 ;  /* 0x0000001f3f067899 */ /* 0x020fc8000801140a */
[----:B------:R-:W-:Y:S02]  /*5ca0*/  IMAD.IADD R0, R3, 0x1, -R0 ;  /* 0x0000000103007824 */ /* 0x000fe400078e0a00 */
[----:B------:R-:W3:Y:S02]  /*5cb0*/  LDC.64 R22, c[0x0][0x858] ;  /* 0x00021600ff167b82 */ /* 0x000ee40000000a00 */
[----:B------:R-:W-:Y:S02]  /*5cc0*/  IMAD.SHL.U32 R6, R0, 0x8, RZ ;  /* 0x0000000800067824 */ /* 0x000fe400078e00ff */
[----:B----4-:R-:W-:-:S03]  /*5cd0*/  IMAD R0, R4, UR7, RZ ;  /* 0x0000000704007c24 */ /* 0x010fc6000f8e02ff */
[----:B------:R-:W-:Y:S01]  /*5ce0*/  SHF.R.S32.HI R7, RZ, 0x1f, R6 ;  /* 0x0000001fff077819 */ /* 0x000fe20000011406 */
[----:B------:R-:W-:Y:S02]  /*5cf0*/  IMAD R5, R5, UR11, R0 ;  /* 0x0000000b05057c24 */ /* 0x000fe4000f8e0200 */
[----:B------:R-:W-:Y:S01]  /*5d00*/  IMAD.WIDE.U32 R2, R4, UR11, R6 ;  /* 0x0000000b04027c25 */ /* 0x000fe2000f8e0006 */
[----:B------:R-:W-:-:S03]  /*5d10*/  SHF.R.S32.HI R4, RZ, 0x4, R8 ;  /* 0x00000004ff047819 */ /* 0x000fc60000011408 */
[----:B------:R-:W-:Y:S01]  /*5d20*/  IMAD.IADD R3, R3, 0x1, R5 ;  /* 0x0000000103037824 */ /* 0x000fe200078e0205 */
[C---:B------:R-:W-:Y:S01]  /*5d30*/  ISETP.GE.AND P6, PT, R4.reuse, R17, PT ;  /* 0x000000110400720c */ /* 0x040fe20003fc6270 */
[C---:B------:R-:W-:Y:S01]  /*5d40*/  VIADD R0, R4.reuse, 0x10 ;  /* 0x0000001004007836 */ /* 0x040fe20000000000 */
[----:B------:R-:W-:Y:S01]  /*5d50*/  SHF.R.S32.HI R5, RZ, 0x1f, R4 ;  /* 0x0000001fff057819 */ /* 0x000fe20000011404 */
[----:B------:R-:W-:Y:S01]  /*5d60*/  VIADD R8, R4, 0x30 ;  /* 0x0000003004087836 */ /* 0x000fe20000000000 */
[----:B------:R-:W-:Y:S01]  /*5d70*/  ISETP.GE.OR P4, PT, R6, R21, P6 ;  /* 0x000000150600720c */ /* 0x000fe20003786670 */
[----:B------:R-:W-:Y:S01]  /*5d80*/  VIADD R10, R4, 0x40 ;  /* 0x00000040040a7836 */ /* 0x000fe20000000000 */
[-C--:B------:R-:W-:Y:S01]  /*5d90*/  ISETP.GE.AND P5, PT, R0, R17.reuse, PT ;  /* 0x000000110000720c */ /* 0x080fe20003fa6270 */
[----:B------:R-:W-:Y:S01]  /*5da0*/  VIADD R0, R4, 0x20 ;  /* 0x0000002004007836 */ /* 0x000fe20000000000 */
[-C--:B------:R-:W-:Y:S01]  /*5db0*/  ISETP.GE.AND P1, PT, R8, R17.reuse, PT ;  /* 0x000000110800720c */ /* 0x080fe20003f26270 */
[----:B-1----:R-:W-:Y:S01]  /*5dc0*/  IMAD.WIDE.U32 R8, R12, UR10, R2 ;  /* 0x0000000a0c087c25 */ /* 0x002fe2000f8e0002 */
[----:B------:R-:W-:-:S02]  /*5dd0*/  ISETP.GE.AND P2, PT, R10, R17, PT ;  /* 0x000000110a00720c */ /* 0x000fc40003f46270 */
[----:B------:R-:W-:Y:S01]  /*5de0*/  ISETP.GE.AND P0, PT, R0, R17, PT ;  /* 0x000000110000720c */ /* 0x000fe20003f06270 */
[----:B------:R-:W-:Y:S01]  /*5df0*/  IMAD R0, R12, UR6, RZ ;  /* 0x000000060c007c24 */ /* 0x000fe2000f8e02ff */
[----:B------:R-:W-:Y:S01]  /*5e00*/  ISETP.GE.OR P3, PT, R6, R21, P5 ;  /* 0x000000150600720c */ /* 0x000fe20002f66670 */
[----:B------:R-:W-:-:S04]  /*5e10*/  IMAD.WIDE R2, R11, 0x80, R4 ;  /* 0x000000800b027825 */ /* 0x000fc800078e0204 */
[----:B------:R-:W-:-:S04]  /*5e20*/  IMAD R13, R13, UR10, R0 ;  /* 0x0000000a0d0d7c24 */ /* 0x000fc8000f8e0200 */
[----:B------:R-:W-:Y:S01]  /*5e30*/  IMAD.IADD R13, R9, 0x1, R13 ;  /* 0x00000001090d7824 */ /* 0x000fe200078e020d */
[----:B------:R-:W-:Y:S06]  /*5e40*/  @P4 BRA `(.L_x_1138) ;  /* 0x0000000000284947 */ /* 0x000fec0003800000 */
        /* <DEDUP_REMOVED lines=10> */
.L_x_1138:
[----:B------:R-:W-:Y:S05]  /*5ef0*/  BSYNC B0 ;  /* 0x0000000000007941 */ /* 0x000fea0003800000 */
.L_x_1137:
[----:B------:R-:W-:Y:S01]  /*5f00*/  BSSY B0, `(.L_x_1139) ;  /* 0x0000010000007945 */ /* 0x000fe20003800000 */
[----:B------:R-:W-:-:S03]  /*5f10*/  ISETP.GE.OR P4, PT, R6, R21, P0 ;  /* 0x000000150600720c */ /* 0x000fc60000786670 */
[----:B------:R-:W-:Y:S10]  /*5f20*/  @P3 BRA `(.L_x_1140) ;  /* 0x0000000000343947 */ /* 0x000ff40003800000 */
        /* <DEDUP_REMOVED lines=13> */
.L_x_1140:
[----:B------:R-:W-:Y:S05]  /*6000*/  BSYNC B0 ;  /* 0x0000000000007941 */ /* 0x000fea0003800000 */
.L_x_1139:
[----:B------:R-:W-:Y:S01]  /*6010*/  BSSY B0, `(.L_x_1141) ;  /* 0x0000010000007945 */ /* 0x000fe20003800000 */
[----:B------:R-:W-:-:S03]  /*6020*/  ISETP.GE.OR P3, PT, R6, R21, P1 ;  /* 0x000000150600720c */ /* 0x000fc60000f66670 */
[----:B------:R-:W-:Y:S10]  /*6030*/  @P4 BRA `(.L_x_1142) ;  /* 0x0000000000344947 */ /* 0x000ff40003800000 */
[----:B-1--4-:R-:W-:Y:S01]  /*6040*/  IADD3 R15, P4, R2, 0x20, RZ ;  /* 0x00000020020f7810 */ /* 0x012fe20007f9e0ff */
        /* <DEDUP_REMOVED lines=12> */
.L_x_1142:
[----:B------:R-:W-:Y:S05]  /*6110*/  BSYNC B0 ;  /* 0x0000000000007941 */ /* 0x000fea0003800000 */
.L_x_1141:
[----:B------:R-:W-:Y:S01]  /*6120*/  BSSY B0, `(.L_x_1143) ;  /* 0x0000011000007945 */ /* 0x000fe20003800000 */
[----:B------:R-:W-:Y:S01]  /*6130*/  ISETP.GE.OR P4, PT, R6, R21, P2 ;  /* 0x000000150600720c */ /* 0x000fe20001786670 */
[----:B------:R-:W-:Y:S02]  /*6140*/  VIADD R0, R4, 0x50 ;  /* 0x0000005004007836 */ /* 0x000fe40000000000 */
[----:B------:R-:W-:Y:S10]  /*6150*/  @P3 BRA `(.L_x_1144) ;  /* 0x0000000000343947 */ /* 0x000ff40003800000 */
[----:B-1--4-:R-:W-:Y:S01]  /*6160*/  IADD3 R15, P3, R2, 0x30, RZ ;  /* 0x00000030020f7810 */ /* 0x012fe20007f7e0ff */
        /* <DEDUP_REMOVED lines=11> */
[----:B------:R1:W-:Y:S02]  /*6220*/  STG.E.128 desc[UR4][R14.64], RZ ;  /* 0x000000ff0e007986 */ /* 0x0003e4000c101d04 */
.L_x_1144:
[----:B------:R-:W-:Y:S05]  /*6230*/  BSYNC B0 ;  /* 0x0000000000007941 */ /* 0x000fea0003800000 */
.L_x_1143:
[----:B------:R-:W-:Y:S01]  /*6240*/  BSSY B0, `(.L_x_1145) ;  /* 0x0000010000007945 */ /* 0x000fe20003800000 */
[----:B------:R-:W-:-:S03]  /*6250*/  ISETP.GE.AND P3, PT, R0, R17, PT ;  /* 0x000000110000720c */ /* 0x000fc60003f66270 */
        /* <DEDUP_REMOVED lines=14> */
.L_x_1146:
[----:B------:R-:W-:Y:S05]  /*6340*/  BSYNC B0 ;  /* 0x0000000000007941 */ /* 0x000fea0003800000 */
.L_x_1145:
[----:B------:R-:W-:Y:S01]  /*6350*/  ISETP.GE.OR P4, PT, R6, R21, P3 ;  /* 0x000000150600720c */ /* 0x000fe20001f86670 */
[----:B------:R-:W-:Y:S01]  /*6360*/  BSSY B0, `(.L_x_1147) ;  /* 0x0000011000007945 */ /* 0x000fe20003800000 */
[----:B--2---:R-:W-:Y:S02]  /*6370*/  IMAD R16, R18, UR7, RZ ;  /* 0x0000000712107c24 */ /* 0x004fe4000f8e02ff */
[----:B------:R-:W-:-:S09]  /*6380*/  VIADD R0, R4, 0x60 ;  /* 0x0000006004007836 */ /* 0x000fd20000000000 */
[----:B------:R-:W-:Y:S05]  /*6390*/  @P4 BRA `(.L_x_1148) ;  /* 0x0000000000344947 */ /* 0x000fea0003800000 */
        /* <DEDUP_REMOVED lines=13> */
.L_x_1148:
[----:B------:R-:W-:Y:S05]  /*6470*/  BSYNC B0 ;  /* 0x0000000000007941 */ /* 0x000fea0003800000 */
.L_x_1147:
[----:B------:R-:W-:Y:S01]  /*6480*/  ULDC UR8, c[0x0][0x83c] ;  /* 0x00020f0000087ab9 */ /* 0x000fe20000000800 */
[----:B------:R-:W-:Y:S01]  /*6490*/  ISETP.GE.AND P4, PT, R0, R17, PT ;  /* 0x000000110000720c */ /* 0x000fe20003f86270 */
[----:B-12-4-:R-:W-:Y:S01]  /*64a0*/  IMAD R15, R19, UR11, R16 ;  /* 0x0000000b130f7c24 */ /* 0x016fe2000f8e0210 */
[----:B------:R-:W-:Y:S01]  /*64b0*/  ISETP.GE.OR P5, PT, R6, UR8, P5 ;  /* 0x0000000806007c0c */ /* 0x000fe2000afa6670 */
[----:B------:R-:W-:Y:S01]  /*64c0*/  IMAD.WIDE.U32 R10, R18, UR11, R6 ;  /* 0x0000000b120a7c25 */ /* 0x000fe2000f8e0006 */
[----:B------:R-:W-:Y:S01]  /*64d0*/  ISETP.GE.OR P6, PT, R6, UR8, P6 ;  /* 0x0000000806007c0c */ /* 0x000fe2000b7c6670 */
[----:B------:R-:W-:Y:S01]  /*64e0*/  BSSY B0, `(.L_x_1149) ;  /* 0x0000019000007945 */ /* 0x000fe20003800000 */
[----:B------:R-:W-:Y:S01]  /*64f0*/  P2R R24, PR, RZ, 0x20 ;  /* 0x00000020ff187803 */ /* 0x000fe20000000000 */
[----:B------:R-:W-:Y:S01]  /*6500*/  VIADD R0, R4, 0x70 ;  /* 0x0000007004007836 */ /* 0x000fe20000000000 */
[C---:B------:R-:W-:Y:S01]  /*6510*/  ISETP.GE.OR P5, PT, R6.reuse, R21, P4 ;  /* 0x000000150600720c */ /* 0x040fe200027a6670 */
[----:B------:R-:W-:Y:S01]  /*6520*/  IMAD.IADD R15, R11, 0x1, R15 ;  /* 0x000000010b0f7824 */ /* 0x000fe200078e020f */
[----:B------:R-:W-:-:S02]  /*6530*/  ISETP.GE.OR P0, PT, R6, UR8, P0 ;  /* 0x0000000806007c0c */ /* 0x000fc40008706670 */
[----:B------:R-:W-:Y:S02]  /*6540*/  P2R R20, PR, RZ, 0x40 ;  /* 0x00000040ff147803 */ /* 0x000fe40000000000 */
[C---:B------:R-:W-:Y:S02]  /*6550*/  ISETP.GE.OR P1, PT, R6.reuse, UR8, P1 ;  /* 0x0000000806007c0c */ /* 0x040fe40008f26670 */
[C---:B------:R-:W-:Y:S02]  /*6560*/  ISETP.GE.OR P2, PT, R6.reuse, UR8, P2 ;  /* 0x0000000806007c0c */ /* 0x040fe40009746670 */
[C---:B------:R-:W-:Y:S02]  /*6570*/  ISETP.GE.OR P3, PT, R6.reuse, UR8, P3 ;  /* 0x0000000806007c0c */ /* 0x040fe40009f66670 */
[----:B------:R-:W-:Y:S01]  /*6580*/  ISETP.GE.OR P4, PT, R6, UR8, P4 ;  /* 0x0000000806007c0c */ /* 0x000fe2000a786670 */
[----:B------:R-:W-:-:S12]  /*6590*/  @P5 BRA `(.L_x_1150) ;  /* 0x0000000000345947 */ /* 0x000fd80003800000 */
        /* <DEDUP_REMOVED lines=13> */
.L_x_1150:
[----:B------:R-:W-:Y:S05]  /*6670*/  BSYNC B0 ;  /* 0x0000000000007941 */ /* 0x000fea0003800000 */
.L_x_1149:
[----:B------:R-:W-:Y:S01]  /*6680*/  ISETP.GE.AND P6, PT, R0, R17, PT ;  /* 0x000000110000720c */ /* 0x000fe20003fc6270 */
[----:B---3--:R-:W-:Y:S01]  /*6690*/  IMAD R0, R22, UR6, RZ ;  /* 0x0000000616007c24 */ /* 0x008fe2000f8e02ff */
[----:B------:R-:W-:Y:S01]  /*66a0*/  BSSY B0, `(.L_x_1151) ;  /* 0x0000014000007945 */ /* 0x000fe20003800000 */
[----:B------:R-:W-:Y:S01]  /*66b0*/  IMAD.MOV.U32 R14, RZ, RZ, R10 ;  /* 0x000000ffff0e7224 */ /* 0x000fe200078e000a */
[C---:B------:R-:W-:Y:S01]  /*66c0*/  ISETP.GE.OR P5, PT, R6.reuse, R21, P6 ;  /* 0x000000150600720c */ /* 0x040fe200037a6670 */
[----:B------:R-:W-:Y:S01]  /*66d0*/  IMAD R11, R23, UR10, R0 ;  /* 0x0000000a170b7c24 */ /* 0x000fe2000f8e0200 */
[----:B------:R-:W-:Y:S01]  /*66e0*/  ISETP.GE.OR P6, PT, R6, UR8, P6 ;  /* 0x0000000806007c0c */ /* 0x000fe2000b7c6670 */
[----:B------:R-:W-:-:S10]  /*66f0*/  IMAD.WIDE.U32 R6, R22, UR10, R14 ;  /* 0x0000000a16067c25 */ /* 0x000fd4000f8e000e */
        /* <DEDUP_REMOVED lines=14> */
.L_x_1152:
[----:B------:R-:W-:Y:S05]  /*67e0*/  BSYNC B0 ;  /* 0x0000000000007941 */ /* 0x000fea0003800000 */
.L_x_1151:
[----:B------:R-:W-:Y:S01]  /*67f0*/  ISETP.NE.AND P5, PT, R20, RZ, PT ;  /* 0x000000ff1400720c */ /* 0x000fe20003fa5270 */
[----:B------:R-:W-:Y:S01]  /*6800*/  BSSY B0, `(.L_x_1153) ;  /* 0x000000d000007945 */ /* 0x000fe20003800000 */
[----:B--2---:R-:W-:-:S11]  /*6810*/  IMAD.IADD R9, R7, 0x1, R11 ;  /* 0x0000000107097824 */ /* 0x004fd600078e020b */
[----:B------:R-:W-:Y:S05]  /*6820*/  @P5 BRA `(.L_x_1154) ;  /* 0x0000000000285947 */ /* 0x000fea0003800000 */
        /* <DEDUP_REMOVED lines=10> */
.L_x_1154:
[----:B------:R-:W-:Y:S05]  /*68d0*/  BSYNC B0 ;  /* 0x0000000000007941 */ /* 0x000fea0003800000 */
.L_x_1153:
[----:B------:R-:W-:Y:S01]  /*68e0*/  ISETP.NE.AND P5, PT, R24, RZ, PT ;  /* 0x000000ff1800720c */ /* 0x000fe20003fa5270 */
[----:B------:R-:W-:-:S12]  /*68f0*/  BSSY B0, `(.L_x_1155) ;  /* 0x000000f000007945 */ /* 0x000fd80003800000 */
[----:B------:R-:W-:Y:S05]  /*6900*/  @P5 BRA `(.L_x_1156) ;  /* 0x0000000000345947 */ /* 0x000fea0003800000 */
[----:B--2---:R-:W-:Y:S01]  /*6910*/  IADD3 R11, P5, R2, 0x10, RZ ;  /* 0x00000010020b7810 */ /* 0x004fe20007fbe0ff */
        /* <DEDUP_REMOVED lines=12> */
.L_x_1156:
[----:B------:R-:W-:Y:S05]  /*69e0*/  BSYNC B0 ;  /* 0x0000000000007941 */ /* 0x000fea0003800000 */
.L_x_1155:
[----:B------:R-:W-:Y:S04]  /*69f0*/  BSSY B0, `(.L_x_1157) ;  /* 0x000000f000007945 */ /* 0x000fe80003800000 */
[----:B------:R-:W-:Y:S05]  /*6a00*/  @P0 BRA `(.L_x_1158) ;  /* 0x0000000000340947 */ /* 0x000fea0003800000 */
[----:B--23--:R-:W-:Y:S01]  /*6a10*/  IADD3 R11, P0, R2, 0x20, RZ ;  /* 0x00000020020b7810 */ /* 0x00cfe20007f1e0ff */
        /* <DEDUP_REMOVED lines=12> */
.L_x_1158:
[----:B------:R-:W-:Y:S05]  /*6ae0*/  BSYNC B0 ;  /* 0x0000000000007941 */ /* 0x000fea0003800000 */
.L_x_1157:
[----:B------:R-:W-:Y:S04]  /*6af0*/  BSSY B0, `(.L_x_1159) ;  /* 0x000000f000007945 */ /* 0x000fe80003800000 */
[----:B------:R-:W-:Y:S05]  /*6b00*/  @P1 BRA `(.L_x_1160) ;  /* 0x0000000000341947 */ /* 0x000fea0003800000 */
[----:B--234-:R-:W-:Y:S01]  /*6b10*/  IADD3 R11, P0, R2, 0x30, RZ ;  /* 0x00000030020b7810 */ /* 0x01cfe20007f1e0ff */
        /* <DEDUP_REMOVED lines=12> */
.L_x_1160:
[----:B------:R-:W-:Y:S05]  /*6be0*/  BSYNC B0 ;  /* 0x0000000000007941 */ /* 0x000fea0003800000 */
.L_x_1159:
        /* <DEDUP_REMOVED lines=15> */
.L_x_1162:
[----:B------:R-:W-:Y:S05]  /*6ce0*/  BSYNC B0 ;  /* 0x0000000000007941 */ /* 0x000fea0003800000 */
.L_x_1161:
        /* <DEDUP_REMOVED lines=15> */
.L_x_1164:
[----:B------:R-:W-:Y:S05]  /*6de0*/  BSYNC B0 ;  /* 0x0000000000007941 */ /* 0x000fea0003800000 */
.L_x_1163:
        /* <DEDUP_REMOVED lines=15> */
.L_x_1166:
[----:B------:R-:W-:Y:S05]  /*6ee0*/  BSYNC B0 ;  /* 0x0000000000007941 */ /* 0x000fea0003800000 */
.L_x_1165:
        /* <DEDUP_REMOVED lines=15> */
.L_x_1107:
        /* <DEDUP_REMOVED lines=12> */
[----:B------:R-:W1:Y:S01]  /*70a0*/  S2UR UR9, SR_CTAID.X ;  /* 0x00000000000979c3 */ /* 0x000e620000002500 */
[----:B------:R-:W-:Y:S01]  /*70b0*/  ULDC UR4, c[0x0][0x280] ;  /* 0x0000a00000047ab9 */ /* 0x000fe20000000800 */
[----:B------:R-:W-:Y:S01]  /*70c0*/  ULDC UR6, c[0x0][0x290] ;  /* 0x0000a40000067ab9 */ /* 0x000fe20000000800 */
[----:B------:R-:W-:-:S05]  /*70d0*/  ULDC UR7, c[0x0][0x74c] ;  /* 0x0001d30000077ab9 */ /* 0x000fca0000000800 */
[----:B------:R-:W2:Y:S01]  /*70e0*/  S2UR UR13, SR_CTAID.Y ;  /* 0x00000000000d79c3 */ /* 0x000ea20000002600 */
[----:B-1----:R-:W-:Y:S02]  /*70f0*/  ULEA UR5, UR9, UR4, 0x7 ;  /* 0x0000000409057291 */ /* 0x002fe4000f8e383f */
[----:B------:R-:W-:Y:S02]  /*7100*/  ISETP.LE.AND P0, PT, RZ, UR9, PT ;  /* 0x00000009ff007c0c */ /* 0x000fe4000bf03270 */
[----:B------:R-:W-:-:S04]  /*7110*/  UIADD3 UR5, -UR7, UR5, -UR6 ;  /* 0x0000000507057290 */ /* 0x000fc8000fffe906 */
[----:B------:R-:W-:-:S04]  /*7120*/  USHF.R.S32.HI UR6, URZ, 0x1f, UR5 ;  /* 0x0000001f3f067899 */ /* 0x000fc80008011405 */
[----:B------:R-:W-:-:S04]  /*7130*/  ULEA.HI UR6, UR6, UR5, URZ, 0x6 ;  /* 0x0000000506067291 */ /* 0x000fc8000f8f303f */
[----:B------:R-:W-:Y:S02]  /*7140*/  USHF.R.S32.HI UR5, URZ, 0x6, UR6 ;  /* 0x000000063f057899 */ /* 0x000fe40008011406 */
[----:B------:R-:W-:Y:S02]  /*7150*/  UIADD3 UR6, UR4, 0x3f, URZ ;  /* 0x0000003f04067890 */ /* 0x000fe4000fffe03f */
[----:B------:R-:W-:Y:S02]  /*7160*/  UISETP.LT.AND UP0, UPT, URZ, UR5, UPT ;  /* 0x000000053f00728c */ /* 0x000fe4000bf01270 */
[----:B------:R-:W-:Y:S02]  /*7170*/  USHF.R.S32.HI UR7, URZ, 0x1f, UR6 ;  /* 0x0000001f3f077899 */ /* 0x000fe40008011406 */
[----:B------:R-:W-:Y:S02]  /*7180*/  USEL UR5, URZ, UR5, !UP0 ;  /* 0x000000053f057287 */ /* 0x000fe4000c000000 */
[----:B------:R-:W-:-:S04]  /*7190*/  ULEA.HI UR7, UR7, UR6, URZ, 0x6 ;  /* 0x0000000607077291 */ /* 0x000fc8000f8f303f */
[----:B------:R-:W-:Y:S01]  /*71a0*/  USHF.R.S32.HI UR8, URZ, 0x6, UR7 ;  /* 0x000000063f087899 */ /* 0x000fe20008011407 */
[----:B--2---:R-:W-:Y:S11]  /*71b0*/  @!P0 BRA `(.L_x_1168) ;  /* 0x0000000000288947 */ /* 0x004ff60003800000 */
        /* <DEDUP_REMOVED lines=10> */
.L_x_1168:
[----:B------:R-:W-:Y:S02]  /*7260*/  UISETP.GT.AND UP0, UPT, UR8, UR5, UPT ;  /* 0x000000050800728c */ /* 0x000fe4000bf04270 */
[----:B------:R-:W-:Y:S02]  /*7270*/  USHF.R.S32.HI UR14, URZ, 0x1f, UR12 ;  /* 0x0000001f3f0e7899 */ /* 0x000fe4000801140c */
[----:B------:R-:W-:Y:S02]  /*7280*/  USHF.R.S32.HI UR9, URZ, 0x1f, UR13 ;  /* 0x0000001f3f097899 */ /* 0x000fe4000801140d */
[----:B------:R-:W-:-:S13]  /*7290*/  PLOP3.LUT P0, PT, PT, PT, UP0, 0x80, 0x0 ;  /* 0x000000000000781c */ /* 0x000fda0003f0f008 */
[----:B------:R-:W-:Y:S05]  /*72a0*/  @!P0 BRA `(.L_x_1109) ;  /* 0x0000002800e08947 */ /* 0x000fea0003800000 */
[----:B------:R-:W-:Y:S01]  /*72b0*/  UIADD3 UR4, -UR5, UR8, URZ ;  /* 0x0000000805047290 */ /* 0x000fe2000fffe13f */
[----:B------:R-:W-:Y:S01]  /*72c0*/  ULDC.64 UR10, c[0x0][0x2d8] ;  /* 0x0000b600000a7ab9 */ /* 0x000fe20000000a00 */
[----:B------:R-:W-:Y:S02]  /*72d0*/  ELECT P0, URZ, PT ;  /* 0x00000000003f782f */ /* 0x000fe40003800000 */
[----:B------:R-:W-:Y:S02]  /*72e0*/  ULOP3.LUT UR4, UR4, 0x1, URZ, 0xc0, !UPT ;  /* 0x0000000104047892 */ /* 0x000fe4000f8ec03f */
[----:B------:R-:W-:Y:S02]  /*72f0*/  UIMAD UR9, UR9, UR10, URZ ;  /* 0x0000000a090972a4 */ /* 0x000fe4000f8e023f */
[----:B------:R-:W-:Y:S02]  /*7300*/  UISETP.NE.U32.AND UP0, UPT, UR4, 0x1, UPT ;  /* 0x000000010400788c */ /* 0x000fe4000bf05070 */
[----:B------:R-:W-:-:S02]  /*7310*/  UIMAD.WIDE.U32 UR6, UR13, UR10, URZ ;  /* 0x0000000a0d0672a5 */ /* 0x000fc4000f8e003f */
[----:B------:R-:W-:Y:S02]  /*7320*/  UIMAD UR9, UR13, UR11, UR9 ;  /* 0x0000000b0d0972a4 */ /* 0x000fe4000f8e0209 */
[----:B------:R-:W-:Y:S01]  /*7330*/  PLOP3.LUT P1, PT, PT, PT, UP0, 0x80, 0x0 ;  /* 0x000000000000781c */ /* 0x000fe20003f2f008 */
[----:B------:R-:W-:Y:S01]  /*7340*/  ULDC.64 UR10, c[0x0][0x2e0] ;  /* 0x0000b800000a7ab9 */ /* 0x000fe20000000a00 */
[----:B------:R-:W-:Y:S02]  /*7350*/  UIADD3 UR7, UR7, UR9, URZ ;  /* 0x0000000907077290 */ /* 0x000fe4000fffe03f */
[----:B------:R-:W-:Y:S02]  /*7360*/  UIMAD UR9, UR14, UR10, URZ ;  /* 0x0000000a0e0972a4 */ /* 0x000fe4000f8e023f */
[----:B------:R-:W-:Y:S02]  /*7370*/  UIMAD.WIDE.U32 UR6, UR12, UR10, UR6 ;  /* 0x0000000a0c0672a5 */ /* 0x000fe4000f8e0006 */
[----:B------:R-:W-:-:S04]  /*7380*/  UIMAD UR9, UR12, UR11, UR9 ;  /* 0x0000000b0c0972a4 */ /* 0x000fc8000f8e0209 */
[----:B------:R-:W-:Y:S01]  /*7390*/  UIADD3 UR9, UR7, UR9, URZ ;  /* 0x0000000907097290 */ /* 0x000fe2000fffe03f */
[----:B------:R-:W-:Y:S11]  /*73a0*/  @P1 BRA `(.L_x_1169) ;  /* 0x0000000000bc1947 */ /* 0x000ff60003800000 */
[----:B------:R-:W-:Y:S01]  /*73b0*/  USHF.L.U32 UR14, UR5, 0xd, URZ ;  /* 0x0000000d050e7899 */ /* 0x000fe2000800063f */
        /* <DEDUP_REMOVED lines=9> */
[----:B------:R-:W-:Y:S01]  /*7450*/  UMOV UR16, 0x0 ;  /* 0x0000000000107882 */ /* 0x000fe20000000000 */
[----:B------:R-:W-:Y:S02]  /*7460*/  UMOV UR17, 0x14f00000 ;  /* 0x14f0000000117882 */ /* 0x000fe40000000000 */
[----:B------:R-:W-:-:S02]  /*7470*/  ULEA.HI.X UR11, UR13, UR11, UR15, 0x2, UP0 ;  /* 0x0000000b0d0b7291 */ /* 0x000fc400080f140f */
[----:B-1----:R-:W-:-:S03]  /*7480*/  ULEA UR4, UR12, UR4, 0x18 ;  /* 0x000000040c047291 */ /* 0x002fc6000f8ec03f */
[----:B------:R-:W-:Y:S01]  /*7490*/  UMOV UR12, 0x400 ;  /* 0x00000400000c7882 */ /* 0x000fe20000000000 */
[----:B------:R-:W-:-:S09]  /*74a0*/  UIADD3 UR4, UR4, 0x10000, URZ ;  /* 0x0001000004047890 */ /* 0x000fd2000fffe03f */
[----:B------:R1:W-:Y:S02]  /*74b0*/  UBLKRED.G.S.ADD.F32.RN [UR10], [UR4], UR12, desc[UR16] ;  /* 0x0000100a040073bb */ /* 0x0003e400080a140c */
[----:B-1----:R0:W-:Y:S02]  /*74c0*/  UTMACMDFLUSH ;  /* 0x00000000000079b7 */ /* 0x0021e40000000000 */
.L_x_1171:
[----:B------:R-:W-:Y:S05]  /*74d0*/  BSYNC B0 ;  /* 0x0000000000007941 */ /* 0x000fea0003800000 */
.L_x_1170:
        /* <DEDUP_REMOVED lines=9> */
[----:B------:R-:W-:Y:S02]  /*7570*/  UMOV UR17, 0x14f00000 ;  /* 0x14f0000000117882 */ /* 0x000fe40000000000 */
[----:B------:R-:W-:Y:S02]  /*7580*/  ULEA.HI.X.SX32 UR4, UR4, UR9, 0x1, UP0 ;  /* 0x0000000904047291 */ /* 0x000fe400080f0e3f */
[----:B------:R-:W-:-:S04]  /*7590*/  ULEA UR10, UP0, UR15, UR10, 0x2 ;  /* 0x0000000a0f0a7291 */ /* 0x000fc8000f80103f */
[----:B------:R-:W-:-:S03]  /*75a0*/  ULEA.HI.X UR11, UR15, UR11, UR4, 0x2, UP0 ;  /* 0x0000000b0f0b7291 */ /* 0x000fc600080f1404 */
[----:B------:R-:W-:Y:S01]  /*75b0*/  UMOV UR4, 0x400 ;  /* 0x0000040000047882 */ /* 0x000fe20000000000 */
[----:B-1----:R-:W-:-:S04]  /*75c0*/  ULEA UR12, UR13, UR12, 0x18 ;  /* 0x0000000c0d0c7291 */ /* 0x002fc8000f8ec03f */
[----:B------:R-:W-:-:S09]  /*75d0*/  UIADD3 UR12, UR12, 0x14000, URZ ;  /* 0x000140000c0c7890 */ /* 0x000fd2000fffe03f */
[----:B------:R1:W-:Y:S01]  /*75e0*/  UBLKRED.G.S.ADD.F32.RN [UR10], [UR12], UR4, desc[UR16] ;  /* 0x0000100a0c0073bb */ /* 0x0003e200080a1404 */
[----:B------:R0:W-:Y:S01]  /*75f0*/  UTMACMDFLUSH ;  /* 0x00000000000079b7 */ /* 0x0001e20000000000 */
[----:B-1----:R-:W-:-:S04]  /*7600*/  DEPBAR.LE SB0, 0x1 ;  /* 0x000080400000791a */ /* 0x002fc80000000000 */
.L_x_1173:
[----:B------:R-:W-:Y:S05]  /*7610*/  BSYNC B0 ;  /* 0x0000000000007941 */ /* 0x000fea0003800000 */
.L_x_1172:
[----:B------:R-:W-:Y:S06]  /*7620*/  BAR.ARV 0xa, 0xa0 ;  /* 0x0282800000007b1d */ /* 0x000fec0000002000 */
[----:B------:R-:W-:Y:S04]  /*7630*/  BSSY B0, `(.L_x_1174) ;  /* 0x0000003000007945 */ /* 0x000fe80003800000 */
[----:B------:R-:W-:Y:S05]  /*7640*/  @!P0 BRA `(.L_x_1175) ;  /* 0x0000000000048947 */ /* 0x000fea0003800000 */
[----:B------:R-:W-:-:S04]  /*7650*/  DEPBAR.LE SB0, 0x0 ;  /* 0x000080000000791a */ /* 0x000fc80000000000 */
.L_x_1175:
[----:B------:R-:W-:Y:S05]  /*7660*/  BSYNC B0 ;  /* 0x0000000000007941 */ /* 0x000fea0003800000 */
.L_x_1174:
[----:B------:R-:W-:Y:S06]  /*7670*/  BAR.ARV 0xb, 0xa0 ;  /* 0x02c2800000007b1d */ /* 0x000fec0000002000 */
[----:B------:R-:W-:Y:S01]  /*7680*/  UIADD3 UR12, UR5, 0x1, URZ ;  /* 0x00000001050c7890 */ /* 0x000fe2000fffe03f */
[----:B------:R-:W-:Y:S11]  /*7690*/  BRA `(.L_x_1176) ;  /* 0x0000000000047947 */ /* 0x000ff60003800000 */
.L_x_1169:
[----:B------:R-:W-:-:S05]  /*76a0*/  UMOV UR12, UR5 ;  /* 0x00000005000c7c82 */ /* 0x000fca0008000000 */
.L_x_1176:
[----:B------:R-:W-:-:S04]  /*76b0*/  UIADD3 UR4, UR5, 0x1, URZ ;  /* 0x0000000105047890 */ /* 0x000fc8000fffe03f */
[----:B------:R-:W-:-:S06]  /*76c0*/  UISETP.NE.AND UP0, UPT, UR8, UR4, UPT ;  /* 0x000000040800728c */ /* 0x000fcc000bf05270 */
[----:B------:R-:W-:-:S13]  /*76d0*/  PLOP3.LUT P1, PT, PT, PT, UP0, 0x80, 0x0 ;  /* 0x000000000000781c */ /* 0x000fda0003f2f008 */
[----:B------:R-:W-:Y:S05]  /*76e0*/  @!P1 BRA `(.L_x_1109) ;  /* 0x0000002400d09947 */ /* 0x000fea0003800000 */
[----:B------:R-:W-:Y:S01]  /*76f0*/  ULDC.64 UR18, c[0x0][0x2c0] ;  /* 0x0000b00000127ab9 */ /* 0x000fe20000000a00 */
[----:B------:R-:W-:Y:S02]  /*7700*/  USHF.L.U32 UR13, UR12, 0xd, URZ ;  /* 0x0000000d0c0d7899 */ /* 0x000fe4000800063f */
[----:B------:R-:W-:Y:S01]  /*7710*/  ULEA UR18, UP0, UR6, UR18, 0x2 ;  /* 0x0000001206127291 */ /* 0x000fe2000f80103f */
[----:B------:R-:W-:Y:S01]  /*7720*/  UMOV UR4, URZ ;  /* 0x0000003f00047c82 */ /* 0x000fe20008000000 */
[----:B------:R-:W-:Y:S02]  /*7730*/  ULDC.64 UR24, c[0x0][0x2c0] ;  /* 0x0000b00000187ab9 */ /* 0x000fe40000000a00 */
[----:B------:R-:W-:Y:S02]  /*7740*/  ULEA.HI.X UR19, UR6, UR19, UR9, 0x2, UP0 ;  /* 0x0000001306137291 */ /* 0x000fe400080f1409 */
[----:B------:R-:W-:Y:S02]  /*7750*/  UIADD3 UR14, UP0, UR18, 0x4000, URZ ;  /* 0x00004000120e7890 */ /* 0x000fe4000ff1e03f */
[----:B------:R-:W-:-:S02]  /*7760*/  UIADD3 UR16, UP1, UR18, 0x8000, URZ ;  /* 0x0000800012107890 */ /* 0x000fc4000ff3e03f */
[----:B------:R-:W-:Y:S02]  /*7770*/  UIADD3 UR18, UP2, UR18, 0xc000, URZ ;  /* 0x0000c00012127890 */ /* 0x000fe4000ff5e03f */
[----:B------:R-:W-:Y:S02]  /*7780*/  UIADD3.X UR15, URZ, UR19, URZ, UP0, !UPT ;  /* 0x000000133f0f7290 */ /* 0x000fe400087fe43f */
[----:B------:R-:W-:Y:S02]  /*7790*/  UIADD3.X UR17, URZ, UR19, URZ, UP1, !UPT ;  /* 0x000000133f117290 */ /* 0x000fe40008ffe43f */
[----:B------:R-:W-:Y:S01]  /*77a0*/  UIADD3.X UR19, URZ, UR19, URZ, UP2, !UPT ;  /* 0x000000133f137290 */ /* 0x000fe200097fe43f */
[----:B------:R-:W-:-:S11]  /*77b0*/  UMOV UR20, UR13 ;  /* 0x0000000d00147c82 */ /* 0x000fd60008000000 */
.L_x_1189:
[----:B------:R-:W-:Y:S01]  /*77c0*/  UIADD3 UR10, UR13, UR4, URZ ;  /* 0x000000040d0a7290 */ /* 0x000fe2000fffe03f */
[----:B------:R-:W-:Y:S03]  /*77d0*/  BAR.SYNC.DEFER_BLOCKING 0xd, 0xa0 ;  /* 0x0342800000007b1d */ /* 0x000fe60000010000 */
[----:B------:R-:W-:Y:S02]  /*77e0*/  UIMAD.WIDE UR26, UR10, 0x4, UR14 ;  /* 0x000000040a1a78a5 */ /* 0x000fe4000f8e020e */
[----:B------:R-:W-:Y:S01]  /*77f0*/  UIMAD.WIDE UR28, UR10, 0x4, UR16 ;  /* 0x000000040a1c78a5 */ /* 0x000fe2000f8e0210 */
[----:B------:R-:W-:Y:S01]  /*7800*/  BSSY B0, `(.L_x_1177) ;  /* 0x0000010000007945 */ /* 0x000fe20003800000 */
[----:B------:R-:W-:-:S03]  /*7810*/  UIMAD.WIDE UR10, UR10, 0x4, UR18 ;  /* 0x000000040a0a78a5 */ /* 0x000fc6000f8e0212 */
[----:B------:R-:W-:Y:S09]  /*7820*/  @!P0 BRA `(.L_x_1178) ;  /* 0x0000000000348947 */ /* 0x000ff20003800000 */
[----:B------:R-:W1:Y:S01]  /*7830*/  S2UR UR22, SR_CgaCtaId ;  /* 0x00000000001679c3 */ /* 0x000e620000008800 */
[----:B------:R-:W-:Y:S01]  /*7840*/  UIADD3 UR23, UP0, UR20, UR6, URZ ;  /* 0x0000000614177290 */ /* 0x000fe2000ff1e03f */
[----:B------:R-:W-:Y:S01]  /*7850*/  UMOV UR21, 0x400 ;  /* 0x0000040000157882 */ /* 0x000fe20000000000 */
[----:B------:R-:W-:Y:S02]  /*7860*/  UMOV UR32, 0x0 ;  /* 0x0000000000207882 */ /* 0x000fe40000000000 */
[----:B------:R-:W-:Y:S01]  /*7870*/  ULEA.HI.X.SX32 UR30, UR20, UR9, 0x1, UP0 ;  /* 0x00000009141e7291 */ /* 0x000fe200080f0e3f */
[----:B------:R-:W-:Y:S01]  /*7880*/  UMOV UR33, 0x14f00000 ;  /* 0x14f0000000217882 */ /* 0x000fe20000000000 */
[----:B-1----:R-:W-:Y:S02]  /*7890*/  ULEA UR21, UR22, UR21, 0x18 ;  /* 0x0000001516157291 */ /* 0x002fe4000f8ec03f */
[----:B------:R-:W-:Y:S02]  /*78a0*/  ULEA UR22, UP0, UR23, UR24, 0x2 ;  /* 0x0000001817167291 */ /* 0x000fe4000f80103f */
[----:B------:R-:W-:-:S02]  /*78b0*/  UIADD3 UR21, UR21, 0x10000, URZ ;  /* 0x0001000015157890 */ /* 0x000fc4000fffe03f */
[----:B------:R-:W-:-:S03]  /*78c0*/  ULEA.HI.X UR23, UR23, UR25, UR30, 0x2, UP0 ;  /* 0x0000001917177291 */ /* 0x000fc600080f141e */
[----:B------:R-:W-:-:S06]  /*78d0*/  UMOV UR30, 0x400 ;  /* 0x00000400001e7882 */ /* 0x000fcc0000000000 */
[----:B------:R1:W-:Y:S02]  /*78e0*/  UBLKRED.G.S.ADD.F32.RN [UR22], [UR21], UR30, desc[UR32] ;  /* 0x00002016150073bb */ /* 0x0003e400080a141e */
[----:B-1----:R0:W-:Y:S02]  /*78f0*/  UTMACMDFLUSH ;  /* 0x00000000000079b7 */ /* 0x0021e40000000000 */
.L_x_1178:
[----:B------:R-:W-:Y:S05]  /*7900*/  BSYNC B0 ;  /* 0x0000000000007941 */ /* 0x000fea0003800000 */
.L_x_1177:
        /* <DEDUP_REMOVED lines=13> */
.L_x_1180:
[----:B------:R-:W-:Y:S05]  /*79e0*/  BSYNC B0 ;  /* 0x0000000000007941 */ /* 0x000fea0003800000 */
.L_x_1179:
[----:B------:R-:W-:Y:S06]  /*79f0*/  BAR.ARV 0xa, 0xa0 ;  /* 0x0282800000007b1d */ /* 0x000fec0000002000 */
[----:B------:R-:W-:Y:S04]  /*7a00*/  BSSY B0, `(.L_x_1181) ;  /* 0x0000003000007945 */ /* 0x000fe80003800000 */
[----:B------:R-:W-:Y:S05]  /*7a10*/  @!P0 BRA `(.L_x_1182) ;  /* 0x0000000000048947 */ /* 0x000fea0003800000 */
[----:B------:R-:W-:-:S04]  /*7a20*/  DEPBAR.LE SB0, 0x0 ;  /* 0x000080000000791a */ /* 0x000fc80000000000 */
.L_x_1182:
[----:B------:R-:W-:Y:S05]  /*7a30*/  BSYNC B0 ;  /* 0x0000000000007941 */ /* 0x000fea0003800000 */
.L_x_1181:
        /* <DEDUP_REMOVED lines=13> */
.L_x_1184:
[----:B------:R-:W-:Y:S05]  /*7b10*/  BSYNC B0 ;  /* 0x0000000000007941 */ /* 0x000fea0003800000 */
.L_x_1183:
        /* <DEDUP_REMOVED lines=13> */
.L_x_1186:
[----:B------:R-:W-:Y:S05]  /*7bf0*/  BSYNC B0 ;  /* 0x0000000000007941 */ /* 0x000fea0003800000 */
.L_x_1185:
[----:B------:R-:W-:Y:S01]  /*7c00*/  UIADD3 UR12, UR12, 0x2, URZ ;  /* 0x000000020c0c7890 */ /* 0x000fe2000fffe03f */
[----:B------:R-:W-:Y:S06]  /*7c10*/  BAR.ARV 0xa, 0xa0 ;  /* 0x0282800000007b1d */ /* 0x000fec0000002000 */
[----:B------:R-:W-:Y:S01]  /*7c20*/  UISETP.GE.AND UP0, UPT, UR12, UR8, UPT ;  /* 0x000000080c00728c */ /* 0x000fe2000bf06270 */
[----:B------:R-:W-:Y:S04]  /*7c30*/  BSSY B0, `(.L_x_1187) ;  /* 0x0000003000007945 */ /* 0x000fe80003800000 */
[----:B------:R-:W-:Y:S06]  /*7c40*/  @!P0 BRA `(.L_x_1188) ;  /* 0x0000000000048947 */ /* 0x000fec0003800000 */
[----:B------:R-:W-:-:S04]  /*7c50*/  DEPBAR.LE SB0, 0x0 ;  /* 0x000080000000791a */ /* 0x000fc80000000000 */
.L_x_1188:
[----:B------:R-:W-:Y:S05]  /*7c60*/  BSYNC B0 ;  /* 0x0000000000007941 */ /* 0x000fea0003800000 */
.L_x_1187:
[----:B------:R-:W-:Y:S06]  /*7c70*/  BAR.ARV 0xb, 0xa0 ;  /* 0x02c2800000007b1d */ /* 0x000fec0000002000 */
[----:B------:R-:W-:Y:S01]  /*7c80*/  PLOP3.LUT P1, PT, PT, PT, UP0, 0x80, 0x0 ;  /* 0x000000000000781c */ /* 0x000fe20003f2f008 */
[----:B------:R-:W-:Y:S02]  /*7c90*/  UIADD3 UR20, UR20, 0x4000, URZ ;  /* 0x0000400014147890 */ /* 0x000fe4000fffe03f */
[----:B------:R-:W-:-:S10]  /*7ca0*/  UIADD3 UR4, UR4, 0x4000, URZ ;  /* 0x0000400004047890 */ /* 0x000fd4000fffe03f */
[----:B------:R-:W-:Y:S05]  /*7cb0*/  @!P1 BRA `(.L_x_1189) ;  /* 0xfffffff800c09947 */ /* 0x000fea000383ffff */
[----:B------:R-:W-:Y:S05]  /*7cc0*/  BRA `(.L_x_1109) ;  /* 0x0000002000587947 */ /* 0x000fea0003800000 */
.L_x_1167:
[----:B------:R-:W1:Y:S01]  /*7cd0*/  S2UR UR21, SR_CTAID.Z ;  /* 0x00000000001579c3 */ /* 0x000e620000002700 */
[----:B------:R-:W-:Y:S01]  /*7ce0*/  IMAD.MOV.U32 R11, RZ, RZ, 0x1 ;  /* 0x00000001ff0b7424 */ /* 0x000fe200078e00ff */
[----:B-1----:R-:W-:-:S13]  /*7cf0*/  ISETP.LE.AND P0, PT, RZ, UR21, PT ;  /* 0x00000015ff007c0c */ /* 0x002fda000bf03270 */
[----:B------:R-:W-:Y:S05]  /*7d00*/  @!P0 BRA `(.L_x_1190) ;  /* 0x0000001c00b48947 */ /* 0x000fea0003800000 */
[----:B------:R-:W1:Y:S01]  /*7d10*/  S2UR UR9, SR_CTAID.X ;  /* 0x00000000000979c3 */ /* 0x000e620000002500 */
[----:B------:R-:W-:Y:S01]  /*7d20*/  ULDC UR8, c[0x0][0x280] ;  /* 0x0000a00000087ab9 */ /* 0x000fe20000000800 */
[----:B------:R-:W-:Y:S01]  /*7d30*/  ULDC UR4, c[0x0][0x290] ;  /* 0x0000a40000047ab9 */ /* 0x000fe20000000800 */
[----:B------:R-:W-:-:S05]  /*7d40*/  ULDC UR5, c[0x0][0x74c] ;  /* 0x0001d30000057ab9 */ /* 0x000fca0000000800 */
[----:B------:R-:W2:Y:S01]  /*7d50*/  S2UR UR20, SR_CTAID.Y ;  /* 0x00000000001479c3 */ /* 0x000ea20000002600 */
[----:B-1----:R-:W-:Y:S02]  /*7d60*/  USHF.L.U32 UR11, UR9, 0x7, URZ ;  /* 0x00000007090b7899 */ /* 0x002fe4000800063f */
[----:B------:R-:W-:Y:S02]  /*7d70*/  ISETP.LE.AND P0, PT, RZ, UR9, PT ;  /* 0x00000009ff007c0c */ /* 0x000fe4000bf03270 */
[----:B------:R-:W-:-:S04]  /*7d80*/  UIADD3 UR4, -UR4, UR11, UR8 ;  /* 0x0000000b04047290 */ /* 0x000fc8000fffe108 */
[----:B------:R-:W-:-:S04]  /*7d90*/  UIADD3 UR4, UR4, -UR5, URZ ;  /* 0x8000000504047290 */ /* 0x000fc8000fffe03f */
[----:B------:R-:W-:-:S04]  /*7da0*/  USHF.R.S32.HI UR5, URZ, 0x1f, UR4 ;  /* 0x0000001f3f057899 */ /* 0x000fc80008011404 */
[----:B------:R-:W-:Y:S02]  /*7db0*/  ULEA.HI UR5, UR5, UR4, URZ, 0x6 ;  /* 0x0000000405057291 */ /* 0x000fe4000f8f303f */
[----:B------:R-:W-:Y:S02]  /*7dc0*/  UIADD3 UR4, UR8, 0x3f, URZ ;  /* 0x0000003f08047890 */ /* 0x000fe4000fffe03f */
[----:B------:R-:W-:Y:S02]  /*7dd0*/  USHF.R.S32.HI UR5, URZ, 0x6, UR5 ;  /* 0x000000063f057899 */ /* 0x000fe40008011405 */
[----:B------:R-:W-:Y:S02]  /*7de0*/  USHF.R.S32.HI UR6, URZ, 0x1f, UR4 ;  /* 0x0000001f3f067899 */ /* 0x000fe40008011404 */
[----:B------:R-:W-:Y:S02]  /*7df0*/  UISETP.LT.AND UP0, UPT, URZ, UR5, UPT ;  /* 0x000000053f00728c */ /* 0x000fe4000bf01270 */
[----:B------:R-:W-:-:S02]  /*7e00*/  ULEA.HI UR6, UR6, UR4, URZ, 0x6 ;  /* 0x0000000406067291 */ /* 0x000fc4000f8f303f */
[----:B------:R-:W-:Y:S02]  /*7e10*/  USEL UR7, URZ, UR5, !UP0 ;  /* 0x000000053f077287 */ /* 0x000fe4000c000000 */
[----:B------:R-:W-:Y:S01]  /*7e20*/  USHF.R.S32.HI UR6, URZ, 0x6, UR6 ;  /* 0x000000063f067899 */ /* 0x000fe20008011406 */
[----:B--2---:R-:W-:Y:S11]  /*7e30*/  @!P0 BRA `(.L_x_1191) ;  /* 0x0000000000288947 */ /* 0x004ff60003800000 */
[----:B------:R-:W-:Y:S01]  /*7e40*/  ULEA UR8, UR9, UR8, 0x7 ;  /* 0x0000000809087291 */ /* 0x000fe2000f8e383f */
[----:B------:R-:W-:Y:S01]  /*7e50*/  ULDC UR4, c[0x0][0x290] ;  /* 0x0000a40000047ab9 */ /* 0x000fe20000000800 */
[----:B------:R-:W-:Y:S02]  /*7e60*/  ULDC UR5, c[0x0][0x748] ;  /* 0x0001d20000057ab9 */ /* 0x000fe40000000800 */
[----:B------:R-:W-:-:S04]  /*7e70*/  UIADD3 UR4, -UR4, 0xbf, UR8 ;  /* 0x000000bf04047890 */ /* 0x000fc8000fffe108 */
[----:B------:R-:W-:-:S04]  /*7e80*/  UIADD3 UR4, UR4, UR5, URZ ;  /* 0x0000000504047290 */ /* 0x000fc8000fffe03f */
[----:B------:R-:W-:-:S04]  /*7e90*/  USHF.R.S32.HI UR5, URZ, 0x1f, UR4 ;  /* 0x0000001f3f057899 */ /* 0x000fc80008011404 */
[----:B------:R-:W-:-:S04]  /*7ea0*/  ULEA.HI UR5, UR5, UR4, URZ, 0x6 ;  /* 0x0000000405057291 */ /* 0x000fc8000f8f303f */
[----:B------:R-:W-:-:S04]  /*7eb0*/  USHF.R.S32.HI UR5, URZ, 0x6, UR5 ;  /* 0x000000063f057899 */ /* 0x000fc80008011405 */
[----:B------:R-:W-:-:S04]  /*7ec0*/  UISETP.LT.AND UP0, UPT, UR5, UR6, UPT ;  /* 0x000000060500728c */ /* 0x000fc8000bf01270 */
[----:B------:R-:W-:-:S12]  /*7ed0*/  USEL UR6, UR5, UR6, UP0 ;  /* 0x0000000605067287 */ /* 0x000fd80008000000 */
.L_x_1191:
[----:B------:R-:W-:-:S06]  /*7ee0*/  UISETP.GT.AND UP0, UPT, UR6, UR7, UPT ;  /* 0x000000070600728c */ /* 0x000fcc000bf04270 */
[----:B------:R-:W-:-:S13]  /*7ef0*/  PLOP3.LUT P0, PT, PT, PT, UP0, 0x80, 0x0 ;  /* 0x000000000000781c */ /* 0x000fda0003f0f008 */
[----:B------:R-:W-:Y:S05]  /*7f00*/  @!P0 BRA `(.L_x_1190) ;  /* 0x0000001c00348947 */ /* 0x000fea0003800000 */
[----:B------:R-:W-:Y:S01]  /*7f10*/  USHF.R.S32.HI UR10, URZ, 0x1f, UR20 ;  /* 0x0000001f3f0a7899 */ /* 0x000fe20008011414 */
[----:B------:R-:W-:Y:S01]  /*7f20*/  IMAD.U32 R4, RZ, RZ, UR7 ;  /* 0x00000007ff047e24 */ /* 0x000fe2000f8e00ff */
[----:B------:R-:W-:Y:S01]  /*7f30*/  ULDC.64 UR8, c[0x0][0x718] ;  /* 0x0001c60000087ab9 */ /* 0x000fe20000000a00 */
[----:B------:R-:W-:Y:S01]  /*7f40*/  ULDC.64 UR12, c[0x0][0x730] ;  /* 0x0001cc00000c7ab9 */ /* 0x000fe20000000a00 */
[----:B------:R-:W-:Y:S01]  /*7f50*/  UIMAD.WIDE.U32 UR4, UR20, UR8, URZ ;  /* 0x00000008140472a5 */ /* 0x000fe2000f8e003f */
[----:B------:R-:W-:Y:S01]  /*7f60*/  BSSY B0, `(.L_x_1190) ;  /* 0x00001c7000007945 */ /* 0x000fe20003800000 */
[----:B------:R-:W-:Y:S01]  /*7f70*/  UIMAD UR8, UR10, UR8, URZ ;  /* 0x000000080a0872a4 */ /* 0x000fe2000f8e023f */
[----:B------:R-:W-:Y:S01]  /*7f80*/  IMAD.MOV.U32 R0, RZ, RZ, RZ ;  /* 0x000000ffff007224 */ /* 0x000fe200078e00ff */
[----:B------:R-:W-:Y:S02]  /*7f90*/  UIMAD UR10, UR10, UR12, URZ ;  /* 0x0000000c0a0a72a4 */ /* 0x000fe4000f8e023f */
[----:B------:R-:W-:-:S02]  /*7fa0*/  UIMAD UR22, UR20, UR9, UR8 ;  /* 0x00000009141672a4 */ /* 0x000fc4000f8e0208 */
[----:B------:R-:W-:Y:S02]  /*7fb0*/  UIMAD.WIDE.U32 UR8, UR20, UR12, URZ ;  /* 0x0000000c140872a5 */ /* 0x000fe4000f8e003f */
[----:B------:R-:W-:Y:S02]  /*7fc0*/  UIMAD UR12, UR20, UR13, UR10 ;  /* 0x0000000d140c72a4 */ /* 0x000fe4000f8e020a */
[----:B------:R-:W-:Y:S01]  /*7fd0*/  USHF.R.S32.HI UR13, URZ, 0x1f, UR21 ;  /* 0x0000001f3f0d7899 */ /* 0x000fe20008011415 */
[----:B------:R-:W-:Y:S01]  /*7fe0*/  ULDC UR10, c[0x0][0x2e8] ;  /* 0x0000ba00000a7ab9 */ /* 0x000fe20000000800 */
[----:B------:R-:W-:Y:S01]  /*7ff0*/  ELECT P0, URZ, PT ;  /* 0x00000000003f782f */ /* 0x000fe20003800000 */
[----:B------:R-:W-:Y:S01]  /*8000*/  UISETP.NE.AND UP0, UPT, UR10, 0x1, UPT ;  /* 0x000000010a00788c */ /* 0x000fe2000bf05270 */
[----:B------:R-:W-:Y:S01]  /*8010*/  ULDC.64 UR14, c[0x0][0x720] ;  /* 0x0001c800000e7ab9 */ /* 0x000fe20000000a00 */
[----:B------:R-:W-:Y:S02]  /*8020*/  UIADD3 UR23, UR5, UR22, URZ ;  /* 0x0000001605177290 */ /* 0x000fe4000fffe03f */
[----:B------:R-:W-:-:S02]  /*8030*/  UIMAD UR10, UR13, UR14, URZ ;  /* 0x0000000e0d0a72a4 */ /* 0x000fc4000f8e023f */
[----:B------:R-:W-:Y:S01]  /*8040*/  UIADD3 UR9, UR9, UR12, URZ ;  /* 0x0000000c09097290 */ /* 0x000fe2000fffe03f */
[----:B------:R-:W-:Y:S01]  /*8050*/  ULDC.64 UR18, c[0x0][0x738] ;  /* 0x0001ce0000127ab9 */ /* 0x000fe20000000a00 */
[----:B------:R-:W-:-:S03]  /*8060*/  UMOV UR22, UR4 ;  /* 0x0000000400167c82 */ /* 0x000fc60008000000 */
[----:B------:R-:W-:Y:S01]  /*8070*/  @UP0 ULDC UR16, c[0x0][0x2ec] ;  /* 0x0000bb0000100ab9 */ /* 0x000fe20000000800 */
[----:B------:R-:W-:Y:S02]  /*8080*/  UIMAD UR13, UR13, UR18, URZ ;  /* 0x000000120d0d72a4 */ /* 0x000fe4000f8e023f */
[----:B------:R-:W-:Y:S02]  /*8090*/  UIMAD UR5, UR21, UR15, UR10 ;  /* 0x0000000f150572a4 */ /* 0x000fe4000f8e020a */
[----:B------:R-:W-:Y:S02]  /*80a0*/  UIMAD.WIDE.U32 UR22, UR21, UR14, UR22 ;  /* 0x0000000e151672a5 */ /* 0x000fe4000f8e0016 */
[----:B------:R-:W-:Y:S02]  /*80b0*/  UIMAD.WIDE.U32 UR16, UR20, UR16, URZ ;  /* 0x00000010141072a5 */ /* 0x000fe4000f8e003f */
[----:B------:R-:W-:Y:S01]  /*80c0*/  UIMAD.WIDE.U32 UR14, UR21, UR18, UR8 ;  /* 0x00000012150e72a5 */ /* 0x000fe2000f8e0008 */
[----:B------:R-:W-:-:S02]  /*80d0*/  UMOV UR12, UR20 ;  /* 0x00000014000c7c82 */ /* 0x000fc40008000000 */
[----:B------:R-:W-:Y:S01]  /*80e0*/  @UP0 ULDC UR8, c[0x0][0x2f0] ;  /* 0x0000bc0000080ab9 */ /* 0x000fe20000000800 */
[----:B------:R-:W-:Y:S02]  /*80f0*/  UIMAD UR4, UR21, UR19, UR13 ;  /* 0x00000013150472a4 */ /* 0x000fe4000f8e020d */
[----:B------:R-:W-:Y:S01]  /*8100*/  @UP0 USHF.R.U32.HI UR12, URZ, UR8, UR17 ;  /* 0x000000083f0c0299 */ /* 0x000fe20008011611 */
[----:B------:R-:W-:Y:S11]  /*8110*/  @!P0 BRA `(.L_x_1192) ;  /* 0x0000001800ac8947 */ /* 0x000ff60003800000 */
[----:B------:R-:W1:Y:S01]  /*8120*/  S2R R3, SR_CgaCtaId ;  /* 0x0000000000037919 */ /* 0x000e620000008800 */
[----:B------:R-:W-:-:S04]  /*8130*/  MOV R16, 0x400 ;  /* 0x0000040000107802 */ /* 0x000fc80000000f00 */
[----:B-1----:R-:W-:Y:S01]  /*8140*/  LEA R16, R3, R16, 0x18 ;  /* 0x0000001003107211 */ /* 0x002fe200078ec0ff */
[----:B------:R-:W-:-:S05]  /*8150*/  IMAD.MOV.U32 R3, RZ, RZ, 0x1 ;  /* 0x00000001ff037424 */ /* 0x000fca00078e00ff */
[----:B------:R-:W-:-:S04]  /*8160*/  SHF.L.U32 R3, R3, 0x1f, RZ ;  /* 0x0000001f03037819 */ /* 0x000fc800000006ff */
[----:B------:R-:W1:Y:S02]  /*8170*/  SYNCS.PHASECHK.TRANS64.TRYWAIT P0, [R16+URZ+0x30820], R3 ;  /* 0x03082003100075a7 */ /* 0x000e64000800017f */
[----:B-1----:R-:W-:Y:S05]  /*8180*/  @!P0 BRA `(.L_x_1193) ;  /* 0x0000001c00948947 */ /* 0x002fea0003800000 */
.L_x_1221:
[----:B------:R-:W2:Y:S01]  /*8190*/  S2R R0, SR_TID.X ;  /* 0x0000000000007919 */ /* 0x000ea20000002100 */
[----:B------:R-:W-:Y:S02]  /*81a0*/  IMAD.U32 R15, RZ, RZ, UR23 ;  /* 0x00000017ff0f7e24 */ /* 0x000fe4000f8e00ff */
[----:B------:R-:W-:Y:S02]  /*81b0*/  IMAD.U32 R14, RZ, RZ, UR15 ;  /* 0x0000000fff0e7e24 */ /* 0x000fe4000f8e00ff */
[----:B------:R-:W-:Y:S02]  /*81c0*/  VIADD R15, R15, UR5 ;  /* 0x000000050f0f7c36 */ /* 0x000fe40008000000 */
[----:B------:R-:W-:Y:S02]  /*81d0*/  VIADD R14, R14, UR4 ;  /* 0x000000040e0e7c36 */ /* 0x000fe40008000000 */
[----:B------:R-:W-:Y:S01]  /*81e0*/  IMAD.MOV.U32 R11, RZ, RZ, 0x1 ;  /* 0x00000001ff0b7424 */ /* 0x000fe200078e00ff */
[----:B--2---:R-:W-:-:S04]  /*81f0*/  LOP3.LUT R0, R0, 0x7f, RZ, 0xc0, !PT ;  /* 0x0000007f00007812 */ /* 0x004fc800078ec0ff */
[----:B------:R-:W-:-:S13]  /*8200*/  ISETP.NE.AND P0, PT, R0, RZ, PT ;  /* 0x000000ff0000720c */ /* 0x000fda0003f05270 */
[----:B------:R-:W-:Y:S05]  /*8210*/  @P0 BRA `(.L_x_1194) ;  /* 0x0000000000180947 */ /* 0x000fea0003800000 */
[----:B------:R-:W2:Y:S01]  /*8220*/  S2R R0, SR_TID.X ;  /* 0x0000000000007919 */ /* 0x000ea20000002100 */
[----:B-1----:R-:W-:-:S04]  /*8230*/  IMAD.MOV.U32 R3, RZ, RZ, 0x4100 ;  /* 0x00004100ff037424 */ /* 0x002fc800078e00ff */
[----:B------:R3:W-:Y:S01]  /*8240*/  SYNCS.ARRIVE.TRANS64 RZ, [R16+URZ+0x30810], R3 ;  /* 0x0308100310ff79a7 */ /* 0x0007e2000800003f */
[----:B--2---:R-:W-:-:S13]  /*8250*/  LOP3.LUT P1, RZ, R0, 0x1f, RZ, 0xc0, !PT ;  /* 0x0000001f00ff7812 */ /* 0x004fda000782c0ff */
[----:B---3--:R-:W-:Y:S05]  /*8260*/  @!P1 BRA `(.L_x_1194) ;  /* 0x0000000000049947 */ /* 0x008fea0003800000 */
[----:B------:R-:W-:Y:S01]  /*8270*/  BPT.TRAP 0x1 ;  /* 0x000000040000795c */ /* 0x000fe20000300000 */
.L_x_1194:
[----:B------:R-:W-:Y:S01]  /*8280*/  R2UR UR19, R4 ;  /* 0x00000000041372ca */ /* 0x000fe200000e0000 */
[----:B------:R-:W2:Y:S01]  /*8290*/  LDC.64 R6, c[0x0][0x198] ;  /* 0x00006600ff067b82 */ /* 0x000ea20000000a00 */
[----:B------:R-:W-:Y:S01]  /*82a0*/  R2UR UR7, R15 ;  /* 0x000000000f0772ca */ /* 0x000fe200000e0000 */
[----:B------:R-:W-:Y:S01]  /*82b0*/  ULDC.64 UR16, c[0x0][0x700] ;  /* 0x0001c00000107ab9 */ /* 0x000fe20000000a00 */
[----:B------:R-:W-:Y:S01]  /*82c0*/  UMOV UR36, 0x0 ;  /* 0x0000000000247882 */ /* 0x000fe20000000000 */
[----:B------:R-:W-:Y:S01]  /*82d0*/  IMAD.U32 R10, RZ, RZ, UR16 ;  /* 0x00000010ff0a7e24 */ /* 0x000fe2000f8e00ff */
[----:B------:R-:W-:Y:S01]  /*82e0*/  UMOV UR37, 0x14f00000 ;  /* 0x14f0000000257882 */ /* 0x000fe20000000000 */
[----:B------:R-:W-:Y:S01]  /*82f0*/  IMAD.U32 R9, RZ, RZ, UR17 ;  /* 0x00000011ff097e24 */ /* 0x000fe2000f8e00ff */
[----:B------:R-:W-:Y:S01]  /*8300*/  UMOV UR18, URZ ;  /* 0x0000003f00127c82 */ /* 0x000fe20008000000 */
[----:B------:R-:W-:Y:S01]  /*8310*/  UMOV UR26, 0x40 ;  /* 0x00000040001a7882 */ /* 0x000fe20000000000 */
[----:B------:R-:W-:Y:S01]  /*8320*/  UMOV UR28, UR20 ;  /* 0x00000014001c7c82 */ /* 0x000fe20008000000 */
[----:B------:R-:W-:Y:S01]  /*8330*/  UMOV UR29, UR21 ;  /* 0x00000015001d7c82 */ /* 0x000fe20008000000 */
[----:B------:R-:W-:Y:S01]  /*8340*/  IMAD.MOV.U32 R5, RZ, RZ, 0x10000 ;  /* 0x00010000ff057424 */ /* 0x000fe200078e00ff */
[----:B------:R-:W-:Y:S01]  /*8350*/  USHF.L.U32 UR19, UR19, 0x6, URZ ;  /* 0x0000000613137899 */ /* 0x000fe2000800063f */
[----:B------:R-:W-:Y:S01]  /*8360*/  IMAD.MOV.U32 R19, RZ, RZ, RZ ;  /* 0x000000ffff137224 */ /* 0x000fe200078e00ff */
[----:B------:R-:W-:Y:S01]  /*8370*/  UMOV UR48, 0x0 ;  /* 0x0000000000307882 */ /* 0x000fe20000000000 */
[----:B------:R-:W-:Y:S01]  /*8380*/  UMOV UR49, 0x10000000 ;  /* 0x1000000000317882 */ /* 0x000fe20000000000 */
[----:B------:R-:W-:Y:S01]  /*8390*/  UIADD3 UR8, UP0, UR19, UR22, URZ ;  /* 0x0000001613087290 */ /* 0x000fe2000ff1e03f */
[----:B------:R-:W-:-:S02]  /*83a0*/  UMOV UR13, UR21 ;  /* 0x00000015000d7c82 */ /* 0x000fc40008000000 */
[----:B------:R-:W-:Y:S01]  /*83b0*/  UMOV UR27, UR19 ;  /* 0x00000013001b7c82 */ /* 0x000fe20008000000 */
[----:B------:R-:W-:Y:S02]  /*83c0*/  ULEA.HI.X.SX32 UR7, UR19, UR7, 0x1, UP0 ;  /* 0x0000000713077291 */ /* 0x000fe400080f0e3f */
[----:B-1----:R-:W-:Y:S01]  /*83d0*/  IMAD.U32 R3, RZ, RZ, UR8 ;  /* 0x00000008ff037e24 */ /* 0x002fe2000f8e00ff */
[----:B------:R-:W-:Y:S01]  /*83e0*/  UMOV UR10, UR18 ;  /* 0x00000012000a7c82 */ /* 0x000fe20008000000 */
[----:B------:R-:W-:Y:S01]  /*83f0*/  IMAD.U32 R2, RZ, RZ, UR8 ;  /* 0x00000008ff027e24 */ /* 0x000fe2000f8e00ff */
[----:B------:R-:W-:Y:S01]  /*8400*/  R2UR UR8, R16 ;  /* 0x00000000100872ca */ /* 0x000fe200000e0000 */
[----:B--2---:R-:W-:Y:S01]  /*8410*/  IMAD.MOV.U32 R8, RZ, RZ, R6 ;  /* 0x000000ffff087224 */ /* 0x004fe200078e0006 */
[----:B------:R-:W-:Y:S01]  /*8420*/  LEA R0, P1, R3, R10, 0x2 ;  /* 0x0000000a03007211 */ /* 0x000fe200078210ff */
[----:B------:R-:W-:Y:S01]  /*8430*/  IMAD.U32 R3, RZ, RZ, UR7 ;  /* 0x00000007ff037e24 */ /* 0x000fe2000f8e00ff */
[----:B------:R-:W-:Y:S01]  /*8440*/  UMOV UR7, 0x10 ;  /* 0x0000001000077882 */ /* 0x000fe20000000000 */
[----:B------:R-:W-:Y:S01]  /*8450*/  UMOV UR42, 0x40 ;  /* 0x00000040002a7882 */ /* 0x000fe20000000000 */
[----:B------:R-:W-:Y:S01]  /*8460*/  R2UR UR32, R0 ;  /* 0x00000000002072ca */ /* 0x000fe200000e0000 */
[----:B------:R-:W-:Y:S01]  /*8470*/  UMOV UR43, UR11 ;  /* 0x0000000b002b7c82 */ /* 0x000fe20008000000 */
[----:B------:R-:W-:Y:S01]  /*8480*/  LEA.HI.X R2, R2, R9, R3, 0x2, P1 ;  /* 0x0000000902027211 */ /* 0x000fe200008f1403 */
[----:B------:R-:W-:Y:S01]  /*8490*/  UMOV UR44, UR12 ;  /* 0x0000000c002c7c82 */ /* 0x000fe20008000000 */
[----:B------:R-:W-:Y:S01]  /*84a0*/  IADD3 R0, P1, R8, 0x2f0, RZ ;  /* 0x000002f008007810 */ /* 0x000fe20007f3e0ff */
[----:B------:R-:W-:Y:S01]  /*84b0*/  UMOV UR45, UR21 ;  /* 0x00000015002d7c82 */ /* 0x000fe20008000000 */
[----:B------:R-:W-:Y:S01]  /*84c0*/  R2UR UR33, R2 ;  /* 0x00000000022172ca */ /* 0x000fe200000e0000 */
[----:B------:R-:W-:Y:S01]  /*84d0*/  UIADD3 UR16, UR8, 0x18000, URZ ;  /* 0x0001800008107890 */ /* 0x000fe2000fffe03f */
[----:B------:R-:W-:Y:S01]  /*84e0*/  R2UR UR30, R0 ;  /* 0x00000000001e72ca */ /* 0x000fe200000e0000 */
[----:B------:R-:W-:Y:S01]  /*84f0*/  UIADD3 UR17, UR8, 0x30810, URZ ;  /* 0x0003081008117890 */ /* 0x000fe2000fffe03f */
[----:B------:R-:W-:Y:S01]  /*8500*/  IADD3 R0, P2, R8, 0x3f0, RZ ;  /* 0x000003f008007810 */ /* 0x000fe20007f5e0ff */
[----:B------:R-:W-:-:S02]  /*8510*/  UIADD3 UR24, UR8, 0x1a000, URZ ;  /* 0x0001a00008187890 */ /* 0x000fc4000fffe03f */
[----:B------:R-:W-:Y:S01]  /*8520*/  UIADD3 UR50, UR8, 0x28000, URZ ;  /* 0x0002800008327890 */ /* 0x000fe2000fffe03f */
[----:B------:R-:W-:Y:S01]  /*8530*/  R2UR UR46, R0 ;  /* 0x00000000002e72ca */ /* 0x000fe200000e0000 */
[--C-:B------:R-:W-:Y:S01]  /*8540*/  IMAD.X R0, RZ, RZ, R7.reuse, P1 ;  /* 0x000000ffff007224 */ /* 0x100fe200008e0607 */
[----:B------:R-:W-:Y:S01]  /*8550*/  IADD3 R2, P1, R8, 0xf0, RZ ;  /* 0x000000f008027810 */ /* 0x000fe20007f3e0ff */
[----:B------:R-:W-:Y:S01]  /*8560*/  UMOV UR25, UR17 ;  /* 0x0000001100197c82 */ /* 0x000fe20008000000 */
[----:B------:R-:W-:Y:S01]  /*8570*/  UMOV UR51, UR17 ;  /* 0x0000001100337c82 */ /* 0x000fe20008000000 */
[----:B------:R-:W-:Y:S01]  /*8580*/  UIADD3 UR9, UR8, 0x30800, URZ ;  /* 0x0003080008097890 */ /* 0x000fe2000fffe03f */
[----:B------:R-:W-:Y:S01]  /*8590*/  R2UR UR31, R0 ;  /* 0x00000000001f72ca */ /* 0x000fe200000e0000 */
[--C-:B------:R-:W-:Y:S01]  /*85a0*/  IMAD.X R0, RZ, RZ, R7.reuse, P2 ;  /* 0x000000ffff007224 */ /* 0x100fe200010e0607 */
[----:B------:R-:W-:Y:S01]  /*85b0*/  R2UR UR34, R2 ;  /* 0x00000000022272ca */ /* 0x000fe200000e0000 */
[----:B------:R-:W-:Y:S01]  /*85c0*/  IMAD.X R3, RZ, RZ, R7, P1 ;  /* 0x000000ffff037224 */ /* 0x000fe200008e0607 */
[----:B------:R-:W-:-:S02]  /*85d0*/  UIADD3 UR40, UR8, 0x4000, URZ ;  /* 0x0000400008287890 */ /* 0x000fc4000fffe03f */
[----:B------:R-:W-:Y:S01]  /*85e0*/  R2UR UR47, R0 ;  /* 0x00000000002f72ca */ /* 0x000fe200000e0000 */
[----:B------:R-:W-:Y:S01]  /*85f0*/  IMAD.U32 R0, RZ, RZ, UR6 ;  /* 0x00000006ff007e24 */ /* 0x000fe2000f8e00ff */
[----:B------:R-:W-:Y:S01]  /*8600*/  R2UR UR35, R3 ;  /* 0x00000000032372ca */ /* 0x000fe200000e0000 */
[----:B------:R-:W-:Y:S02]  /*8610*/  UMOV UR41, UR9 ;  /* 0x0000000900297c82 */ /* 0x000fe40008000000 */
[----:B------:R-:W-:-:S05]  /*8620*/  VIADD R6, R0, 0xffffffff ;  /* 0xffffffff00067836 */ /* 0x000fca0000000000 */
[----:B------:R1:W-:Y:S01]  /*8630*/  STL [R1], R6 ;  /* 0x0000000601007387 */ /* 0x0003e20000100800 */
[----:B------:R-:W-:-:S04]  /*8640*/  ISETP.GE.AND P1, PT, R4, R6, PT ;  /* 0x000000060400720c */ /* 0x000fc80003f26270 */
[----:B------:R-:W-:Y:S01]  /*8650*/  UTMALDG.4D [UR16], [UR34], desc[UR36] ;  /* 0x00002410220075b4 */ /* 0x000fe20008019000 */
[----:B------:R-:W-:Y:S01]  /*8660*/  UTMALDG.4D [UR24], [UR34], desc[UR36] ;  /* 0x00002418220075b4 */ /* 0x000fe20008019000 */
[----:B------:R2:W-:Y:S01]  /*8670*/  UBLKCP.S.G [UR50], [UR32], UR7 ;  /* 0x00000032200073ba */ /* 0x0005e20008000207 */
[----:B------:R1:W-:Y:S01]  /*8680*/  SYNCS.ARRIVE.TRANS64 RZ, [R16+URZ+0x30800], R5 ;  /* 0x0308000510ff79a7 */ /* 0x0003e2000800003f */
[----:B------:R1:W-:Y:S01]  /*8690*/  UTMALDG.4D [UR8], [UR30], desc[UR48] ;  /* 0x000030081e0075b4 */ /* 0x0003e20008019000 */
[----:B--2---:R-:W-:Y:S01]  /*86a0*/  UIADD3 UR32, UR8, 0x8000, URZ ;  /* 0x0000800008207890 */ /* 0x004fe2000fffe03f */
[----:B------:R1:W-:Y:S01]  /*86b0*/  UTMALDG.4D [UR40], [UR30], desc[UR48] ;  /* 0x000030281e0075b4 */ /* 0x0003e20008019000 */
[----:B------:R-:W-:Y:S01]  /*86c0*/  UIADD3 UR24, UR8, 0xc000, URZ ;  /* 0x0000c00008187890 */ /* 0x000fe2000fffe03f */
[----:B------:R-:W-:Y:S01]  /*86d0*/  UMOV UR35, UR11 ;  /* 0x0000000b00237c82 */ /* 0x000fe20008000000 */
[----:B------:R-:W-:Y:S01]  /*86e0*/  UMOV UR36, UR12 ;  /* 0x0000000c00247c82 */ /* 0x000fe20008000000 */
[----:B------:R-:W-:Y:S01]  /*86f0*/  UMOV UR37, UR21 ;  /* 0x0000001500257c82 */ /* 0x000fe20008000000 */
[----:B------:R-:W-:Y:S01]  /*8700*/  UMOV UR34, UR18 ;  /* 0x0000001200227c82 */ /* 0x000fe20008000000 */
[----:B------:R-:W-:Y:S01]  /*8710*/  UMOV UR33, UR9 ;  /* 0x0000000900217c82 */ /* 0x000fe20008000000 */
[----:B------:R-:W-:Y:S01]  /*8720*/  UMOV UR27, UR11 ;  /* 0x0000000b001b7c82 */ /* 0x000fe20008000000 */
[----:B------:R-:W-:Y:S01]  /*8730*/  UMOV UR28, UR12 ;  /* 0x0000000c001c7c82 */ /* 0x000fe20008000000 */
[----:B------:R-:W-:Y:S01]  /*8740*/  UMOV UR25, UR9 ;  /* 0x0000000900197c82 */ /* 0x000fe20008000000 */
[----:B------:R1:W-:Y:S01]  /*8750*/  UTMALDG.4D [UR32], [UR46], desc[UR48] ;  /* 0x000030202e0075b4 */ /* 0x0003e20008019000 */
[----:B------:R1:W-:Y:S02]  /*8760*/  UTMALDG.4D [UR24], [UR46], desc[UR48] ;  /* 0x000030182e0075b4 */ /* 0x0003e40008019000 */
[----:B-1----:R-:W-:Y:S05]  /*8770*/  @P1 BRA `(.L_x_1195) ;  /* 0x00000010003c1947 */ /* 0x002fea0003800000 */
[----:B------:R-:W-:Y:S01]  /*8780*/  R2UR UR7, R4 ;  /* 0x00000000040772ca */ /* 0x000fe200000e0000 */
[----:B------:R-:W1:Y:S01]  /*8790*/  S2R R6, SR_TID.X ;  /* 0x0000000000067919 */ /* 0x000e620000002100 */
[----:B------:R-:W-:Y:S01]  /*87a0*/  UIADD3 UR8, UR6, -0x2, URZ ;  /* 0xfffffffe06087890 */ /* 0x000fe2000fffe03f */
[----:B------:R-:W-:-:S05]  /*87b0*/  IMAD.MOV.U32 R11, RZ, RZ, 0x1 ;  /* 0x00000001ff0b7424 */ /* 0x000fca00078e00ff */
[----:B------:R-:W-:-:S05]  /*87c0*/  ISETP.NE.AND P1, PT, R4, UR8, PT ;  /* 0x0000000804007c0c */ /* 0x000fca000bf25270 */
[----:B------:R-:W-:-:S04]  /*87d0*/  ULOP3.LUT UR7, URZ, UR7, URZ, 0x33, !UPT ;  /* 0x000000073f077292 */ /* 0x000fc8000f8e333f */
[----:B------:R-:W-:-:S06]  /*87e0*/  UIADD3 UR7, UR7, UR6, URZ ;  /* 0x0000000607077290 */ /* 0x000fcc000fffe03f */
[----:B------:R-:W-:-:S05]  /*87f0*/  IMAD.U32 R0, RZ, RZ, UR7 ;  /* 0x00000007ff007e24 */ /* 0x000fca000f8e00ff */
[----:B------:R-:W-:Y:S01]  /*8800*/  LOP3.LUT R5, R0, 0x1, RZ, 0xc0, !PT ;  /* 0x0000000100057812 */ /* 0x000fe200078ec0ff */
[----:B------:R-:W-:-:S04]  /*8810*/  IMAD.MOV.U32 R0, RZ, RZ, R4 ;  /* 0x000000ffff007224 */ /* 0x000fc800078e0004 */
[----:B------:R2:W-:Y:S01]  /*8820*/  STL [R1+0x4], R5 ;  /* 0x0000040501007387 */ /* 0x0005e20000100800 */
[----:B-1----:R-:W-:Y:S01]  /*8830*/  LOP3.LUT R6, R6, 0x1f, RZ, 0xc0, !PT ;  /* 0x0000001f06067812 */ /* 0x002fe200078ec0ff */
[----:B------:R-:W-:Y:S06]  /*8840*/  @!P1 BRA `(.L_x_1196) ;  /* 0x0000000800b09947 */ /* 0x000fec0003800000 */
[----:B------:R-:W-:Y:S01]  /*8850*/  R2UR UR8, R5 ;  /* 0x00000000050872ca */ /* 0x000fe200000e0000 */
[----:B------:R-:W-:Y:S02]  /*8860*/  IMAD.MOV.U32 R0, RZ, RZ, R4 ;  /* 0x000000ffff007224 */ /* 0x000fe400078e0004 */
[----:B------:R-:W-:-:S10]  /*8870*/  IMAD.MOV.U32 R11, RZ, RZ, 0x1 ;  /* 0x00000001ff0b7424 */ /* 0x000fd400078e00ff */
[----:B------:R-:W-:-:S06]  /*8880*/  UIADD3 UR7, UR7, -UR8, URZ ;  /* 0x8000000807077290 */ /* 0x000fcc000fffe03f */
[----:B------:R-:W-:-:S07]  /*8890*/  IMAD.U32 R20, RZ, RZ, UR7 ;  /* 0x00000007ff147e24 */ /* 0x000fce000f8e00ff */
.L_x_1205:
[----:B--234-:R-:W-:-:S04]  /*88a0*/  SHF.L.U32 R21, R11, 0x1f, RZ ;  /* 0x0000001f0b157819 */ /* 0x01cfc800000006ff */
[----:B------:R-:W1:Y:S02]  /*88b0*/  SYNCS.PHASECHK.TRANS64.TRYWAIT P1, [R16+URZ+0x30840], R21 ;  /* 0x03084015100075a7 */ /* 0x000e64000802017f */
[----:B-1----:R-:W-:Y:S05]  /*88c0*/  @!P1 BRA `(.L_x_1197) ;  /* 0x0000001400d89947 */ /* 0x002fea0003800000 */
.L_x_1222:
[----:B------:R-:W-:Y:S05]  /*88d0*/  @P0 BRA `(.L_x_1198) ;  /* 0x0000000000140947 */ /* 0x000fea0003800000 */
[----:B------:R-:W-:Y:S01]  /*88e0*/  ISETP.NE.AND P1, PT, R6, RZ, PT ;  /* 0x000000ff0600720c */ /* 0x000fe20003f25270 */
[----:B------:R-:W-:-:S04]  /*88f0*/  IMAD.MOV.U32 R3, RZ, RZ, 0x4100 ;  /* 0x00004100ff037424 */ /* 0x000fc800078e00ff */
[----:B------:R3:W-:Y:S08]  /*8900*/  SYNCS.ARRIVE.TRANS64 RZ, [R16+URZ+0x30830], R3 ;  /* 0x0308300310ff79a7 */ /* 0x0007f0000800003f */
[----:B------:R-:W-:Y:S05]  /*8910*/  @!P1 BRA `(.L_x_1198) ;  /* 0x0000000000049947 */ /* 0x000fea0003800000 */
[----:B------:R-:W-:Y:S01]  /*8920*/  BPT.TRAP 0x1 ;  /* 0x000000040000795c */ /* 0x000fe20000300000 */
.L_x_1198:
[----:B------:R-:W3:Y:S01]  /*8930*/  LDC.64 R12, c[0x0][0x728] ;  /* 0x0001ca00ff0c7b82 */ /* 0x000ee20000000a00 */
[----:B------:R-:W-:Y:S01]  /*8940*/  IMAD.SHL.U32 R18, R0, 0x40, RZ ;  /* 0x0000004000127824 */ /* 0x000fe200078e00ff */
[----:B------:R-:W-:Y:S01]  /*8950*/  R2UR UR32, R16 ;  /* 0x00000000102072ca */ /* 0x000fe200000e0000 */
[----:B------:R-:W-:Y:S01]  /*8960*/  UMOV UR30, 0x0 ;  /* 0x00000000001e7882 */ /* 0x000fe20000000000 */
[----:B------:R-:W-:Y:S01]  /*8970*/  UMOV UR31, 0x14f00000 ;  /* 0x14f00000001f7882 */ /* 0x000fe20000000000 */
[----:B------:R-:W-:Y:S01]  /*8980*/  UMOV UR18, URZ ;  /* 0x0000003f00127c82 */ /* 0x000fe20008000000 */
[C---:B------:R-:W-:Y:S01]  /*8990*/  IADD3 R2, P1, R18.reuse, UR14, RZ ;  /* 0x0000000e12027c10 */ /* 0x040fe2000ff3e0ff */
[----:B------:R-:W-:Y:S01]  /*89a0*/  UMOV UR26, 0x40 ;  /* 0x00000040001a7882 */ /* 0x000fe20000000000 */
[----:B--2---:R-:W2:Y:S01]  /*89b0*/  LDC.64 R4, c[0x0][0x198] ;  /* 0x00006600ff047b82 */ /* 0x004ea20000000a00 */
        /* <DEDUP_REMOVED lines=14> */
[----:B--2---:R-:W-:Y:S02]  /*8aa0*/  IMAD.MOV.U32 R8, RZ, RZ, R4 ;  /* 0x000000ffff087224 */ /* 0x004fe400078e0004 */
        /* <DEDUP_REMOVED lines=12> */
.L_x_1223:
[----:B------:R-:W-:Y:S05]  /*8b70*/  @P0 BRA `(.L_x_1200) ;  /* 0x0000000000140947 */ /* 0x000fea0003800000 */
[----:B------:R-:W-:Y:S01]  /*8b80*/  ISETP.NE.AND P1, PT, R6, RZ, PT ;  /* 0x000000ff0600720c */ /* 0x000fe20003f25270 */
[----:B------:R-:W-:-:S04]  /*8b90*/  IMAD.MOV.U32 R2, RZ, RZ, 0x4100 ;  /* 0x00004100ff027424 */ /* 0x000fc800078e00ff */
[----:B------:R3:W-:Y:S08]  /*8ba0*/  SYNCS.ARRIVE.TRANS64 RZ, [R16+URZ+0x30818], R2 ;  /* 0x0308180210ff79a7 */ /* 0x0007f0000800003f */
[----:B------:R-:W-:Y:S05]  /*8bb0*/  @!P1 BRA `(.L_x_1200) ;  /* 0x0000000000049947 */ /* 0x000fea0003800000 */
[----:B------:R-:W-:Y:S01]  /*8bc0*/  BPT.TRAP 0x1 ;  /* 0x000000040000795c */ /* 0x000fe20000300000 */
.L_x_1200:
[----:B------:R-:W-:Y:S01]  /*8bd0*/  VIADD R18, R18, 0x40 ;  /* 0x0000004012127836 */ /* 0x000fe20000000000 */
[----:B------:R-:W-:Y:S01]  /*8be0*/  ULDC.64 UR8, c[0x0][0x700] ;  /* 0x0001c00000087ab9 */ /* 0x000fe20000000a00 */
[----:B------:R-:W-:Y:S01]  /*8bf0*/  R2UR UR32, R16 ;  /* 0x00000000102072ca */ /* 0x000fe200000e0000 */
[----:B------:R-:W-:Y:S01]  /*8c00*/  IMAD.U32 R10, RZ, RZ, UR8 ;  /* 0x00000008ff0a7e24 */ /* 0x000fe2000f8e00ff */
[----:B------:R-:W-:Y:S01]  /*8c10*/  UMOV UR30, 0x0 ;  /* 0x00000000001e7882 */ /* 0x000fe20000000000 */
[----:B---3--:R-:W-:Y:S01]  /*8c20*/  IADD3 R2, P1, R18, UR22, RZ ;  /* 0x0000001612027c10 */ /* 0x008fe2000ff3e0ff */
[----:B------:R-:W-:Y:S01]  /*8c30*/  IMAD.U32 R9, RZ, RZ, UR9 ;  /* 0x00000009ff097e24 */ /* 0x000fe2000f8e00ff */
[----:B------:R-:W-:Y:S01]  /*8c40*/  SHF.R.S32.HI R17, RZ, 0x1f, R18 ;  /* 0x0000001fff117819 */ /* 0x000fe20000011412 */
[----:B------:R-:W-:Y:S01]  /*8c50*/  UMOV UR31, 0x14f00000 ;  /* 0x14f00000001f7882 */ /* 0x000fe20000000000 */
[----:B------:R-:W-:Y:S01]  /*8c60*/  LEA R3, P2, R2, R10, 0x2 ;  /* 0x0000000a02037211 */ /* 0x000fe200078410ff */
[----:B------:R-:W-:Y:S01]  /*8c70*/  UMOV UR26, URZ ;  /* 0x0000003f001a7c82 */ /* 0x000fe20008000000 */
[----:B------:R-:W-:Y:S01]  /*8c80*/  R2UR UR27, R18 ;  /* 0x00000000121b72ca */ /* 0x000fe200000e0000 */
[----:B------:R-:W-:Y:S01]  /*8c90*/  UMOV UR28, UR20 ;  /* 0x00000014001c7c82 */ /* 0x000fe20008000000 */
[----:B------:R-:W-:Y:S01]  /*8ca0*/  R2UR UR34, R3 ;  /* 0x00000000032272ca */ /* 0x000fe200000e0000 */
[----:B------:R-:W-:Y:S01]  /*8cb0*/  IMAD.X R3, R17, 0x1, R15, P1 ;  /* 0x0000000111037824 */ /* 0x000fe200008e060f */
[----:B------:R-:W-:-:S02]  /*8cc0*/  UIADD3 UR24, UR32, 0x1c000, URZ ;  /* 0x0001c00020187890 */ /* 0x000fc4000fffe03f */
[----:B------:R-:W-:Y:S02]  /*8cd0*/  UIADD3 UR25, UR32, 0x30818, URZ ;  /* 0x0003081820197890 */ /* 0x000fe4000fffe03f */
[----:B------:R-:W-:Y:S01]  /*8ce0*/  LEA.HI.X R3, R2, R9, R3, 0x2, P2 ;  /* 0x0000000902037211 */ /* 0x000fe200010f1403 */
[----:B------:R-:W-:Y:S01]  /*8cf0*/  UIADD3 UR16, UR32, 0x1e000, URZ ;  /* 0x0001e00020107890 */ /* 0x000fe2000fffe03f */
[----:B------:R-:W-:Y:S01]  /*8d00*/  IADD3 R2, P1, R8, 0xf0, RZ ;  /* 0x000000f008027810 */ /* 0x000fe20007f3e0ff */
[----:B------:R-:W-:Y:S01]  /*8d10*/  UIADD3 UR32, UR32, 0x28100, URZ ;  /* 0x0002810020207890 */ /* 0x000fe2000fffe03f */
[----:B------:R-:W-:Y:S01]  /*8d20*/  R2UR UR35, R3 ;  /* 0x00000000032372ca */ /* 0x000fe200000e0000 */
[----:B------:R-:W-:Y:S01]  /*8d30*/  UMOV UR29, UR21 ;  /* 0x00000015001d7c82 */ /* 0x000fe20008000000 */
[----:B------:R-:W-:Y:S01]  /*8d40*/  R2UR UR8, R2 ;  /* 0x00000000020872ca */ /* 0x000fe200000e0000 */
[----:B------:R-:W-:Y:S01]  /*8d50*/  IMAD.X R3, RZ, RZ, R7, P1 ;  /* 0x000000ffff037224 */ /* 0x000fe200008e0607 */
[----:B------:R-:W-:Y:S01]  /*8d60*/  UMOV UR18, 0x40 ;  /* 0x0000004000127882 */ /* 0x000fe20000000000 */
[----:B------:R-:W-:Y:S01]  /*8d70*/  UMOV UR17, UR25 ;  /* 0x0000001900117c82 */ /* 0x000fe20008000000 */
[----:B------:R-:W-:Y:S01]  /*8d80*/  UMOV UR19, UR27 ;  /* 0x0000001b00137c82 */ /* 0x000fe20008000000 */
[----:B------:R-:W-:Y:S01]  /*8d90*/  UMOV UR33, UR25 ;  /* 0x0000001900217c82 */ /* 0x000fe20008000000 */
[----:B------:R-:W-:Y:S01]  /*8da0*/  R2UR UR9, R3 ;  /* 0x00000000030972ca */ /* 0x000fe200000e0000 */
[----:B------:R-:W-:-:S12]  /*8db0*/  UMOV UR7, 0x10 ;  /* 0x0000001000077882 */ /* 0x000fd80000000000 */
[----:B------:R3:W-:Y:S01]  /*8dc0*/  UTMALDG.4D [UR24], [UR8], desc[UR30] ;  /* 0x00001e18080075b4 */ /* 0x0007e20008019000 */
[----:B------:R3:W-:Y:S01]  /*8dd0*/  UTMALDG.4D [UR16], [UR8], desc[UR30] ;  /* 0x00001e10080075b4 */ /* 0x0007e20008019000 */
[----:B------:R3:W-:Y:S01]  /*8de0*/  UBLKCP.S.G [UR32], [UR34], UR7 ;  /* 0x00000020220073ba */ /* 0x0007e20008000207 */
[----:B------:R-:W4:Y:S02]  /*8df0*/  SYNCS.PHASECHK.TRANS64.TRYWAIT P1, [R16+URZ+0x30848], R21 ;  /* 0x03084815100075a7 */ /* 0x000f24000802017f */
[----:B---34-:R-:W-:Y:S05]  /*8e00*/  @!P1 BRA `(.L_x_1201) ;  /* 0x0000001000b09947 */ /* 0x018fea0003800000 */
.L_x_1224:
[----:B------:R-:W-:Y:S05]  /*8e10*/  @P0 BRA `(.L_x_1202) ;  /* 0x0000000000140947 */ /* 0x000fea0003800000 */
[----:B------:R-:W-:Y:S01]  /*8e20*/  ISETP.NE.AND P1, PT, R6, RZ, PT ;  /* 0x000000ff0600720c */ /* 0x000fe20003f25270 */
[----:B-123--:R-:W-:-:S04]  /*8e30*/  IMAD.MOV.U32 R21, RZ, RZ, 0x4100 ;  /* 0x00004100ff157424 */ /* 0x00efc800078e00ff */
[----:B------:R4:W-:Y:S08]  /*8e40*/  SYNCS.ARRIVE.TRANS64 RZ, [R16+URZ+0x30838], R21 ;  /* 0x0308381510ff79a7 */ /* 0x0009f0000800003f */
[----:B------:R-:W-:Y:S05]  /*8e50*/  @!P1 BRA `(.L_x_1202) ;  /* 0x0000000000049947 */ /* 0x000fea0003800000 */
[----:B------:R-:W-:Y:S01]  /*8e60*/  BPT.TRAP 0x1 ;  /* 0x000000040000795c */ /* 0x000fe20000300000 */
.L_x_1202:
[C---:B------:R-:W-:Y:S01]  /*8e70*/  R2UR UR27, R18.reuse ;  /* 0x00000000121b72ca */ /* 0x040fe200000e0000 */
[----:B------:R-:W-:Y:S01]  /*8e80*/  UMOV UR30, 0x0 ;  /* 0x00000000001e7882 */ /* 0x000fe20000000000 */
[----:B------:R-:W-:Y:S01]  /*8e90*/  IADD3 R18, P1, R18, UR14, RZ ;  /* 0x0000000e12127c10 */ /* 0x000fe2000ff3e0ff */
        /* <DEDUP_REMOVED lines=26> */
[----:B------:R-:W5:Y:S02]  /*9040*/  SYNCS.PHASECHK.TRANS64.TRYWAIT P1, [R16+URZ+0x30820], R5 ;  /* 0x03082005100075a7 */ /* 0x000f64000802017f */
[----:B-1---5:R-:W-:Y:S05]  /*9050*/  @!P1 BRA `(.L_x_1203) ;  /* 0x0000001000309947 */ /* 0x022fea0003800000 */
.L_x_1226:
[----:B------:R-:W-:Y:S05]  /*9060*/  @P0 BRA `(.L_x_1204) ;  /* 0x0000000000140947 */ /* 0x000fea0003800000 */
[----:B------:R-:W-:Y:S01]  /*9070*/  ISETP.NE.AND P1, PT, R6, RZ, PT ;  /* 0x000000ff0600720c */ /* 0x000fe20003f25270 */
[----:B------:R-:W-:-:S04]  /*9080*/  IMAD.MOV.U32 R5, RZ, RZ, 0x4100 ;  /* 0x00004100ff057424 */ /* 0x000fc800078e00ff */
[----:B------:R1:W-:Y:S08]  /*9090*/  SYNCS.ARRIVE.TRANS64 RZ, [R16+URZ+0x30810], R5 ;  /* 0x0308100510ff79a7 */ /* 0x0003f0000800003f */
[----:B------:R-:W-:Y:S05]  /*90a0*/  @!P1 BRA `(.L_x_1204) ;  /* 0x0000000000049947 */ /* 0x000fea0003800000 */
[----:B------:R-:W-:Y:S01]  /*90b0*/  BPT.TRAP 0x1 ;  /* 0x000000040000795c */ /* 0x000fe20000300000 */
.L_x_1204:
[----:B------:R-:W-:Y:S01]  /*90c0*/  R2UR UR7, R0 ;  /* 0x00000000000772ca */ /* 0x000fe200000e0000 */
[----:B------:R-:W-:Y:S01]  /*90d0*/  VIADD R20, R20, 0xfffffffe ;  /* 0xfffffffe14147836 */ /* 0x000fe20000000000 */
[----:B------:R-:W-:Y:S01]  /*90e0*/  R2UR UR8, R15 ;  /* 0x000000000f0872ca */ /* 0x000fe200000e0000 */
[----:B------:R-:W-:Y:S01]  /*90f0*/  UMOV UR30, 0x0 ;  /* 0x00000000001e7882 */ /* 0x000fe20000000000 */
[----:B------:R-:W-:Y:S01]  /*9100*/  R2UR UR32, R16 ;  /* 0x00000000102072ca */ /* 0x000fe200000e0000 */
[----:B------:R-:W-:Y:S01]  /*9110*/  UMOV UR31, 0x14f00000 ;  /* 0x14f00000001f7882 */ /* 0x000fe20000000000 */
[----:B------:R-:W-:Y:S01]  /*9120*/  UMOV UR26, URZ ;  /* 0x0000003f001a7c82 */ /* 0x000fe20008000000 */
[----:B------:R-:W-:Y:S01]  /*9130*/  UMOV UR28, UR20 ;  /* 0x00000014001c7c82 */ /* 0x000fe20008000000 */
[----:B------:R-:W-:Y:S01]  /*9140*/  UMOV UR29, UR21 ;  /* 0x00000015001d7c82 */ /* 0x000fe20008000000 */
[----:B------:R-:W-:Y:S01]  /*9150*/  UMOV UR18, 0x40 ;  /* 0x0000004000127882 */ /* 0x000fe20000000000 */
[----:B------:R-:W-:-:S03]  /*9160*/  UMOV UR10, 0x10 ;  /* 0x00000010000a7882 */ /* 0x000fc60000000000 */
[----:B------:R-:W-:-:S04]  /*9170*/  UIADD3 UR7, UR7, 0x2, URZ ;  /* 0x0000000207077890 */ /* 0x000fc8000fffe03f */
[----:B------:R-:W-:Y:S02]  /*9180*/  USHF.L.U32 UR27, UR7, 0x6, URZ ;  /* 0x00000006071b7899 */ /* 0x000fe4000800063f */
[----:B------:R-:W-:Y:S02]  /*9190*/  UIADD3 UR24, UR32, 0x18000, URZ ;  /* 0x0001800020187890 */ /* 0x000fe4000fffe03f */
[----:B------:R-:W-:Y:S02]  /*91a0*/  UIADD3 UR9, UP0, UR27, UR22, URZ ;  /* 0x000000161b097290 */ /* 0x000fe4000ff1e03f */
[----:B------:R-:W-:Y:S02]  /*91b0*/  UIADD3 UR25, UR32, 0x30810, URZ ;  /* 0x0003081020197890 */ /* 0x000fe4000fffe03f */
[----:B------:R-:W-:Y:S02]  /*91c0*/  ULEA.HI.X.SX32 UR8, UR27, UR8, 0x1, UP0 ;  /* 0x000000081b087291 */ /* 0x000fe400080f0e3f */
[----:B-1----:R-:W-:Y:S01]  /*91d0*/  IMAD.U32 R5, RZ, RZ, UR9 ;  /* 0x00000009ff057e24 */ /* 0x002fe2000f8e00ff */
[----:B------:R-:W-:-:S02]  /*91e0*/  UIADD3 UR16, UR32, 0x1a000, URZ ;  /* 0x0001a00020107890 */ /* 0x000fc4000fffe03f */
[----:B------:R-:W-:Y:S01]  /*91f0*/  UIADD3 UR32, UR32, 0x28000, URZ ;  /* 0x0002800020207890 */ /* 0x000fe2000fffe03f */
[----:B------:R-:W-:Y:S01]  /*9200*/  IMAD.U32 R4, RZ, RZ, UR8 ;  /* 0x00000008ff047e24 */ /* 0x000fe2000f8e00ff */
[----:B------:R-:W-:Y:S01]  /*9210*/  LEA R0, P1, R5, R10, 0x2 ;  /* 0x0000000a05007211 */ /* 0x000fe200078210ff */
[----:B------:R-:W-:Y:S01]  /*9220*/  UMOV UR17, UR25 ;  /* 0x0000001900117c82 */ /* 0x000fe20008000000 */
[----:B------:R-:W-:Y:S01]  /*9230*/  R2UR UR8, R2 ;  /* 0x00000000020872ca */ /* 0x000fe200000e0000 */
[----:B------:R-:W-:Y:S01]  /*9240*/  UMOV UR19, UR27 ;  /* 0x0000001b00137c82 */ /* 0x000fe20008000000 */
[----:B------:R-:W-:Y:S01]  /*9250*/  R2UR UR34, R0 ;  /* 0x00000000002272ca */ /* 0x000fe200000e0000 */
[----:B------:R-:W-:Y:S01]  /*9260*/  IMAD.U32 R0, RZ, RZ, UR9 ;  /* 0x00000009ff007e24 */ /* 0x000fe2000f8e00ff */
[----:B------:R-:W-:Y:S01]  /*9270*/  R2UR UR9, R3 ;  /* 0x00000000030972ca */ /* 0x000fe200000e0000 */
[----:B------:R-:W-:-:S03]  /*9280*/  UMOV UR33, UR25 ;  /* 0x0000001900217c82 */ /* 0x000fc60008000000 */
[----:B------:R-:W-:Y:S02]  /*9290*/  LEA.HI.X R0, R0, R9, R4, 0x2, P1 ;  /* 0x0000000900007211 */ /* 0x000fe400008f1404 */
[----:B------:R-:W-:Y:S02]  /*92a0*/  ISETP.NE.AND P1, PT, R20, RZ, PT ;  /* 0x000000ff1400720c */ /* 0x000fe40003f25270 */
[----:B------:R-:W-:Y:S01]  /*92b0*/  R2UR UR35, R0 ;  /* 0x00000000002372ca */ /* 0x000fe200000e0000 */
[----:B------:R-:W-:-:S04]  /*92c0*/  IMAD.U32 R0, RZ, RZ, UR7 ;  /* 0x00000007ff007e24 */ /* 0x000fc8000f8e00ff */
[----:B------:R1:W-:Y:S01]  /*92d0*/  UTMALDG.4D [UR24], [UR8], desc[UR30] ;  /* 0x00001e18080075b4 */ /* 0x0003e20008019000 */
[----:B------:R1:W-:Y:S07]  /*92e0*/  UTMALDG.4D [UR16], [UR8], desc[UR30] ;  /* 0x00001e10080075b4 */ /* 0x0003ee0008019000 */
[----:B------:R1:W-:Y:S02]  /*92f0*/  UBLKCP.S.G [UR32], [UR34], UR10 ;  /* 0x00000020220073ba */ /* 0x0003e4000800020a */
[----:B-1----:R-:W-:Y:S05]  /*9300*/  @P1 BRA `(.L_x_1205) ;  /* 0xfffffff400641947 */ /* 0x002fea000383ffff */
.L_x_1196:
[----:B------:R-:W3:Y:S02]  /*9310*/  LDL.LU R4, [R1+0x4] ;  /* 0x0000040001047983 */ /* 0x000ee40000300800 */
[----:B---3--:R-:W-:Y:S02]  /*9320*/  ISETP.NE.AND P1, PT, R4, RZ, PT ;  /* 0x000000ff0400720c */ /* 0x008fe40003f25270 */
[----:B------:R1:W5:Y:S11]  /*9330*/  LDL R4, [R1] ;  /* 0x0000000001047983 */ /* 0x0003760000100800 */
[----:B-1----:R-:W-:Y:S05]  /*9340*/  @!P1 BRA `(.L_x_1195) ;  /* 0x0000000400489947 */ /* 0x002fea0003800000 */
[----:B------:R-:W-:-:S04]  /*9350*/  SHF.L.U32 R13, R11, 0x1f, RZ ;  /* 0x0000001f0b0d7819 */ /* 0x000fc800000006ff */
[----:B------:R-:W1:Y:S02]  /*9360*/  SYNCS.PHASECHK.TRANS64.TRYWAIT P1, [R16+URZ+0x30840], R13 ;  /* 0x0308400d100075a7 */ /* 0x000e64000802017f */
[----:B-1----:R-:W-:Y:S05]  /*9370*/  @!P1 BRA `(.L_x_1206) ;  /* 0x0000000c00809947 */ /* 0x002fea0003800000 */
.L_x_1227:
[----:B------:R-:W-:Y:S05]  /*9380*/  @P0 BRA `(.L_x_1207) ;  /* 0x0000000000140947 */ /* 0x000fea0003800000 */
[----:B------:R-:W-:Y:S01]  /*9390*/  ISETP.NE.AND P1, PT, R6, RZ, PT ;  /* 0x000000ff0600720c */ /* 0x000fe20003f25270 */
[----:B--2---:R-:W-:-:S04]  /*93a0*/  IMAD.MOV.U32 R5, RZ, RZ, 0x4100 ;  /* 0x00004100ff057424 */ /* 0x004fc800078e00ff */
[----:B------:R3:W-:Y:S08]  /*93b0*/  SYNCS.ARRIVE.TRANS64 RZ, [R16+URZ+0x30830], R5 ;  /* 0x0308300510ff79a7 */ /* 0x0007f0000800003f */
[----:B------:R-:W-:Y:S05]  /*93c0*/  @!P1 BRA `(.L_x_1207) ;  /* 0x0000000000049947 */ /* 0x000fea0003800000 */
[----:B------:R-:W-:Y:S01]  /*93d0*/  BPT.TRAP 0x1 ;  /* 0x000000040000795c */ /* 0x000fe20000300000 */
.L_x_1207:
[----:B--23-5:R-:W2:Y:S01]  /*93e0*/  LDC.64 R4, c[0x0][0x728] ;  /* 0x0001ca00ff047b82 */ /* 0x02cea20000000a00 */
[----:B------:R-:W-:Y:S01]  /*93f0*/  IMAD.SHL.U32 R17, R0, 0x40, RZ ;  /* 0x0000004000117824 */ /* 0x000fe200078e00ff */
[----:B------:R-:W-:Y:S01]  /*9400*/  R2UR UR32, R16 ;  /* 0x00000000102072ca */ /* 0x000fe200000e0000 */
[----:B------:R-:W-:Y:S01]  /*9410*/  UMOV UR30, 0x0 ;  /* 0x00000000001e7882 */ /* 0x000fe20000000000 */
[----:B------:R-:W-:Y:S01]  /*9420*/  UMOV UR31, 0x14f00000 ;  /* 0x14f00000001f7882 */ /* 0x000fe20000000000 */
[----:B------:R-:W-:Y:S01]  /*9430*/  UMOV UR26, URZ ;  /* 0x0000003f001a7c82 */ /* 0x000fe20008000000 */
[C---:B------:R-:W-:Y:S01]  /*9440*/  IADD3 R0, P1, R17.reuse, UR14, RZ ;  /* 0x0000000e11007c10 */ /* 0x040fe2000ff3e0ff */
        /* <DEDUP_REMOVED lines=10> */
[----:B--2---:R-:W-:Y:S01]  /*94f0*/  LEA R4, P2, R0, R4, 0x2 ;  /* 0x0000000400047211 */ /* 0x004fe200078410ff */
        /* <DEDUP_REMOVED lines=15> */
.L_x_1228:
[----:B------:R-:W-:Y:S05]  /*95f0*/  @P0 BRA `(.L_x_1209) ;  /* 0x0000000000140947 */ /* 0x000fea0003800000 */
[----:B------:R-:W-:Y:S01]  /*9600*/  ISETP.NE.AND P0, PT, R6, RZ, PT ;  /* 0x000000ff0600720c */ /* 0x000fe20003f05270 */
[----:B------:R-:W-:-:S04]  /*9610*/  IMAD.MOV.U32 R5, RZ, RZ, 0x4100 ;  /* 0x00004100ff057424 */ /* 0x000fc800078e00ff */
[----:B------:R3:W-:Y:S08]  /*9620*/  SYNCS.ARRIVE.TRANS64 RZ, [R16+URZ+0x30818], R5 ;  /* 0x0308180510ff79a7 */ /* 0x0007f0000800003f */
[----:B------:R-:W-:Y:S05]  /*9630*/  @!P0 BRA `(.L_x_1209) ;  /* 0x0000000000048947 */ /* 0x000fea0003800000 */
[----:B------:R-:W-:Y:S01]  /*9640*/  BPT.TRAP 0x1 ;  /* 0x000000040000795c */ /* 0x000fe20000300000 */
.L_x_1209:
        /* <DEDUP_REMOVED lines=9> */
[----:B------:R-:W-:-:S04]  /*96e0*/  UMOV UR18, 0x40 ;  /* 0x0000004000127882 */ /* 0x000fc80000000000 */
[----:B------:R-:W-:-:S04]  /*96f0*/  UIADD3 UR27, UR27, 0x40, URZ ;  /* 0x000000401b1b7890 */ /* 0x000fc8000fffe03f */
[----:B------:R-:W-:Y:S02]  /*9700*/  UIADD3 UR8, UP0, UR27, UR22, URZ ;  /* 0x000000161b087290 */ /* 0x000fe4000ff1e03f */
[----:B------:R-:W-:Y:S02]  /*9710*/  UIADD3 UR24, UR32, 0x1c000, URZ ;  /* 0x0001c00020187890 */ /* 0x000fe4000fffe03f */
[----:B------:R-:W-:Y:S02]  /*9720*/  ULEA.HI.X.SX32 UR7, UR27, UR7, 0x1, UP0 ;  /* 0x000000071b077291 */ /* 0x000fe400080f0e3f */
[----:B---3--:R-:W-:Y:S01]  /*9730*/  IMAD.U32 R5, RZ, RZ, UR8 ;  /* 0x00000008ff057e24 */ /* 0x008fe2000f8e00ff */
[----:B------:R-:W-:Y:S01]  /*9740*/  UIADD3 UR25, UR32, 0x30818, URZ ;  /* 0x0003081820197890 */ /* 0x000fe2000fffe03f */
[----:B------:R-:W-:Y:S01]  /*9750*/  IMAD.U32 R0, RZ, RZ, UR8 ;  /* 0x00000008ff007e24 */ /* 0x000fe2000f8e00ff */
[----:B------:R-:W-:Y:S01]  /*9760*/  R2UR UR8, R2 ;  /* 0x00000000020872ca */ /* 0x000fe200000e0000 */
[----:B------:R-:W-:Y:S01]  /*9770*/  IMAD.U32 R4, RZ, RZ, UR7 ;  /* 0x00000007ff047e24 */ /* 0x000fe2000f8e00ff */
[----:B------:R-:W-:Y:S01]  /*9780*/  LEA R10, P0, R5, R10, 0x2 ;  /* 0x0000000a050a7211 */ /* 0x000fe200078010ff */
[----:B------:R-:W-:-:S02]  /*9790*/  UIADD3 UR16, UR32, 0x1e000, URZ ;  /* 0x0001e00020107890 */ /* 0x000fc4000fffe03f */
[----:B------:R-:W-:Y:S01]  /*97a0*/  UIADD3 UR32, UR32, 0x28100, URZ ;  /* 0x0002810020207890 */ /* 0x000fe2000fffe03f */
[----:B------:R-:W-:Y:S01]  /*97b0*/  LEA.HI.X R9, R0, R9, R4, 0x2, P0 ;  /* 0x0000000900097211 */ /* 0x000fe200000f1404 */
[----:B------:R-:W-:Y:S01]  /*97c0*/  UMOV UR17, UR25 ;  /* 0x0000001900117c82 */ /* 0x000fe20008000000 */
[----:B------:R3:W5:Y:S01]  /*97d0*/  LDL.LU R4, [R1] ;  /* 0x0000000001047983 */ /* 0x0007620000300800 */
[----:B------:R-:W-:Y:S01]  /*97e0*/  R2UR UR34, R10 ;  /* 0x000000000a2272ca */ /* 0x000fe200000e0000 */
[----:B------:R-:W-:Y:S01]  /*97f0*/  UMOV UR19, UR27 ;  /* 0x0000001b00137c82 */ /* 0x000fe20008000000 */
[----:B------:R-:W-:Y:S01]  /*9800*/  R2UR UR35, R9 ;  /* 0x00000000092372ca */ /* 0x000fe200000e0000 */
[----:B------:R-:W-:Y:S01]  /*9810*/  UMOV UR33, UR25 ;  /* 0x0000001900217c82 */ /* 0x000fe20008000000 */
[----:B------:R3:W-:Y:S01]  /*9820*/  UTMALDG.4D [UR24], [UR8], desc[UR30] ;  /* 0x00001e18080075b4 */ /* 0x0007e20008019000 */
[----:B------:R-:W-:Y:S01]  /*9830*/  UMOV UR7, 0x10 ;  /* 0x0000001000077882 */ /* 0x000fe20000000000 */
[----:B------:R3:W-:Y:S09]  /*9840*/  UTMALDG.4D [UR16], [UR8], desc[UR30] ;  /* 0x00001e10080075b4 */ /* 0x0007f20008019000 */
[----:B------:R3:W-:Y:S02]  /*9850*/  UBLKCP.S.G [UR32], [UR34], UR7 ;  /* 0x00000020220073ba */ /* 0x0007e40008000207 */
[----:B---3--:R-:W-:-:S07]  /*9860*/  IMAD.MOV.U32 R19, RZ, RZ, 0x1 ;  /* 0x00000001ff137424 */ /* 0x008fce00078e00ff */
.L_x_1195:
[----:B------:R-:W3:Y:S01]  /*9870*/  S2R R0, SR_TID.X ;  /* 0x0000000000007919 */ /* 0x000ee20000002100 */
[----:B------:R-:W-:Y:S01]  /*9880*/  IMAD R3, R19, 0x8, R16 ;  /* 0x0000000813037824 */ /* 0x000fe200078e0210 */
[----:B---3--:R-:W-:Y:S02]  /*9890*/  LOP3.LUT R2, R0, 0x7f, RZ, 0xc0, !PT ;  /* 0x0000007f00027812 */ /* 0x008fe400078ec0ff */
[----:B------:R-:W-:Y:S02]  /*98a0*/  SHF.L.U32 R0, R11, 0x1f, RZ ;  /* 0x0000001f0b007819 */ /* 0x000fe400000006ff */
[----:B------:R-:W-:Y:S02]  /*98b0*/  ISETP.NE.AND P1, PT, R2, RZ, PT ;  /* 0x000000ff0200720c */ /* 0x000fe40003f25270 */
[----:B------:R-:W3:Y:S02]  /*98c0*/  SYNCS.PHASECHK.TRANS64.TRYWAIT P0, [R3+URZ+0x30840], R0 ;  /* 0x03084000030075a7 */ /* 0x000ee4000800017f */
[----:B---3--:R-:W-:Y:S09]  /*98d0*/  @!P0 BRA `(.L_x_1210) ;  /* 0x0000000800508947 */ /* 0x008ff20003800000 */
.L_x_1229:
[----:B------:R-:W-:Y:S05]  /*98e0*/  @P1 BRA `(.L_x_1211) ;  /* 0x0000000000181947 */ /* 0x000fea0003800000 */
[----:B------:R-:W1:Y:S01]  /*98f0*/  S2R R2, SR_TID.X ;  /* 0x0000000000027919 */ /* 0x000e620000002100 */
[----:B---3--:R-:W-:-:S04]  /*9900*/  IMAD.MOV.U32 R0, RZ, RZ, 0x4100 ;  /* 0x00004100ff007424 */ /* 0x008fc800078e00ff */
[----:B------:R3:W-:Y:S01]  /*9910*/  SYNCS.ARRIVE.TRANS64 RZ, [R3+URZ+0x30830], R0 ;  /* 0x0308300003ff79a7 */ /* 0x0007e2000800003f */
[----:B-1----:R-:W-:-:S13]  /*9920*/  LOP3.LUT P0, RZ, R2, 0x1f, RZ, 0xc0, !PT ;  /* 0x0000001f02ff7812 */ /* 0x002fda000780c0ff */
[----:B---3--:R-:W-:Y:S05]  /*9930*/  @!P0 BRA `(.L_x_1211) ;  /* 0x0000000000048947 */ /* 0x008fea0003800000 */
[----:B------:R-:W-:Y:S01]  /*9940*/  BPT.TRAP 0x1 ;  /* 0x000000040000795c */ /* 0x000fe20000300000 */
.L_x_1211:
[----:B-----5:R-:W-:Y:S01]  /*9950*/  R2UR UR27, R4 ;  /* 0x00000000041b72ca */ /* 0x020fe200000e0000 */
[C-C-:B---3--:R-:W-:Y:S01]  /*9960*/  IMAD R0, R19.reuse, 0x4000, R16.reuse ;  /* 0x0000400013007824 */ /* 0x148fe200078e0210 */
[----:B------:R-:W-:Y:S01]  /*9970*/  R2UR UR9, R14 ;  /* 0x000000000e0972ca */ /* 0x000fe200000e0000 */
[----:B-12-4-:R-:W-:Y:S01]  /*9980*/  IMAD R16, R19, 0x100, R16 ;  /* 0x0000010013107824 */ /* 0x016fe200078e0210 */
[----:B------:R-:W-:Y:S01]  /*9990*/  IADD3 R8, P0, R8, 0x1f0, RZ ;  /* 0x000001f008087810 */ /* 0x000fe20007f1e0ff */
[----:B------:R-:W-:Y:S01]  /*99a0*/  ULDC.64 UR18, c[0x0][0x728] ;  /* 0x0001ca0000127ab9 */ /* 0x000fe20000000a00 */
[----:B------:R-:W-:Y:S01]  /*99b0*/  R2UR UR25, R3 ;  /* 0x00000000031972ca */ /* 0x000fe200000e0000 */
[----:B------:R-:W-:Y:S01]  /*99c0*/  UMOV UR32, 0x0 ;  /* 0x0000000000207882 */ /* 0x000fe20000000000 */
[----:B------:R-:W-:Y:S01]  /*99d0*/  R2UR UR16, R0 ;  /* 0x00000000001072ca */ /* 0x000fe200000e0000 */
[----:B------:R-:W-:Y:S01]  /*99e0*/  IMAD.X R7, RZ, RZ, R7, P0 ;  /* 0x000000ffff077224 */ /* 0x000fe200000e0607 */
[----:B------:R-:W-:Y:S01]  /*99f0*/  R2UR UR7, R16 ;  /* 0x00000000100772ca */ /* 0x000fe200000e0000 */
[----:B------:R-:W-:Y:S01]  /*9a00*/  UMOV UR33, 0x14f00000 ;  /* 0x14f0000000217882 */ /* 0x000fe20000000000 */
[----:B------:R-:W-:Y:S01]  /*9a10*/  R2UR UR30, R8 ;  /* 0x00000000081e72ca */ /* 0x000fe200000e0000 */
[----:B------:R-:W-:Y:S01]  /*9a20*/  USHF.L.U32 UR27, UR27, 0x6, URZ ;  /* 0x000000061b1b7899 */ /* 0x000fe2000800063f */
[----:B------:R-:W-:Y:S01]  /*9a30*/  R2UR UR31, R7 ;  /* 0x00000000071f72ca */ /* 0x000fe200000e0000 */
[----:B------:R-:W-:Y:S01]  /*9a40*/  UMOV UR26, URZ ;  /* 0x0000003f001a7c82 */ /* 0x000fe20008000000 */
[----:B------:R-:W-:Y:S01]  /*9a50*/  UMOV UR28, UR20 ;  /* 0x00000014001c7c82 */ /* 0x000fe20008000000 */
[----:B------:R-:W-:Y:S01]  /*9a60*/  UIADD3 UR10, UP0, UR27, UR14, URZ ;  /* 0x0000000e1b0a7290 */ /* 0x000fe2000ff1e03f */
[----:B------:R-:W-:Y:S01]  /*9a70*/  VIADD R0, R19, 0x1 ;  /* 0x0000000113007836 */ /* 0x000fe20000000000 */
[----:B------:R-:W-:-:S02]  /*9a80*/  UIADD3 UR25, UR25, 0x30830, URZ ;  /* 0x0003083019197890 */ /* 0x000fc4000fffe03f */
[----:B------:R-:W-:Y:S02]  /*9a90*/  ULEA UR8, UP1, UR10, UR18, 0x2 ;  /* 0x000000120a087291 */ /* 0x000fe4000f82103f */
[----:B------:R-:W-:Y:S01]  /*9aa0*/  ULEA.HI.X.SX32 UR9, UR27, UR9, 0x1, UP0 ;  /* 0x000000091b097291 */ /* 0x000fe200080f0e3f */
[C---:B------:R-:W-:Y:S01]  /*9ab0*/  ISETP.NE.AND P0, PT, R0.reuse, 0x2, PT ;  /* 0x000000020000780c */ /* 0x040fe20003f05270 */
[----:B------:R-:W-:Y:S02]  /*9ac0*/  UIADD3 UR24, UR16, 0x20000, URZ ;  /* 0x0002000010187890 */ /* 0x000fe4000fffe03f */
[----:B------:R-:W-:Y:S01]  /*9ad0*/  UIADD3 UR16, UR16, 0x22000, URZ ;  /* 0x0002200010107890 */ /* 0x000fe2000fffe03f */
[----:B------:R-:W-:Y:S01]  /*9ae0*/  SEL R2, RZ, 0x1, P0 ;  /* 0x00000001ff027807 */ /* 0x000fe20000000000 */
[----:B------:R-:W-:Y:S01]  /*9af0*/  ULEA.HI.X UR9, UR10, UR19, UR9, 0x2, UP1 ;  /* 0x000000130a097291 */ /* 0x000fe200088f1409 */
[----:B------:R-:W-:Y:S01]  /*9b00*/  SEL R0, R0, RZ, P0 ;  /* 0x000000ff00007207 */ /* 0x000fe20000000000 */
[----:B------:R-:W-:Y:S01]  /*9b10*/  UIADD3 UR34, UR7, 0x28200, URZ ;  /* 0x0002820007227890 */ /* 0x000fe2000fffe03f */
[----:B------:R-:W-:Y:S01]  /*9b20*/  LOP3.LUT R11, R11, R2, RZ, 0x3c, !PT ;  /* 0x000000020b0b7212 */ /* 0x000fe200078e3cff */
[----:B------:R-:W-:Y:S01]  /*9b30*/  UMOV UR29, UR21 ;  /* 0x00000015001d7c82 */ /* 0x000fe20008000000 */
[----:B------:R-:W-:Y:S01]  /*9b40*/  UMOV UR18, 0x40 ;  /* 0x0000004000127882 */ /* 0x000fe20000000000 */
[----:B------:R-:W-:Y:S01]  /*9b50*/  UMOV UR17, UR25 ;  /* 0x0000001900117c82 */ /* 0x000fe20008000000 */
[----:B------:R-:W-:Y:S01]  /*9b60*/  UMOV UR19, UR27 ;  /* 0x0000001b00137c82 */ /* 0x000fe20008000000 */
[----:B------:R-:W-:Y:S01]  /*9b70*/  UMOV UR35, UR25 ;  /* 0x0000001900237c82 */ /* 0x000fe20008000000 */
[----:B------:R1:W-:Y:S01]  /*9b80*/  UTMALDG.4D [UR24], [UR30], desc[UR32] ;  /* 0x000020181e0075b4 */ /* 0x0003e20008019000 */
[----:B------:R-:W-:Y:S01]  /*9b90*/  UMOV UR7, 0x10 ;  /* 0x0000001000077882 */ /* 0x000fe20000000000 */
[----:B------:R1:W-:Y:S01]  /*9ba0*/  UTMALDG.4D [UR16], [UR30], desc[UR32] ;  /* 0x000020101e0075b4 */ /* 0x0003e20008019000 */
[----:B------:R1:W-:Y:S02]  /*9bb0*/  UBLKCP.S.G [UR34], [UR8], UR7 ;  /* 0x00000022080073ba */ /* 0x0003e40008000207 */
[----:B-1----:R-:W-:Y:S01]  /*9bc0*/  NOP ;  /* 0x0000000000007918 */ /* 0x002fe20000000000 */
.L_x_1192:
[----:B------:R-:W-:Y:S05]  /*9bd0*/  BSYNC B0 ;  /* 0x0000000000007941 */ /* 0x000fea0003800000 */
.L_x_1190:
[----:B------:R-:W-:-:S03]  /*9be0*/  UMOV UR7, 0xffffffff ;  /* 0xffffffff00077882 */ /* 0x000fc60000000000 */
[----:B------:R-:W-:Y:S05]  /*9bf0*/  BRA.DIV UR7, `(.L_x_1212) ;  /* 0x00000006079c7947 */ /* 0x000fea000b800000 */
[----:B------:R-:W-:-:S13]  /*9c00*/  ELECT P6, URZ, PT ;  /* 0x00000000003f782f */ /* 0x000fda00038c0000 */
.L_x_1232:
[----:B------:R-:W-:Y:S05]  /*9c10*/  @!P6 BRA `(.L_x_1109) ;  /* 0x000000000084e947 */ /* 0x000fea0003800000 */
[----:B------:R-:W-:-:S06]  /*9c20*/  ULOP3.LUT UR7, UR38, 0x2, URZ, 0xfc, !UPT ;  /* 0x0000000226077892 */ /* 0x000fcc000f8efc3f */
[----:B------:R-:W-:-:S05]  /*9c30*/  IMAD.U32 R2, RZ, RZ, UR7 ;  /* 0x00000007ff027e24 */ /* 0x000fca000f8e00ff */
[----:B------:R-:W-:-:S13]  /*9c40*/  ISETP.NE.AND P2, PT, R2, 0x3, PT ;  /* 0x000000030200780c */ /* 0x000fda0003f45270 */
[----:B------:R-:W-:Y:S05]  /*9c50*/  @!P2 BRA `(.L_x_1213) ;  /* 0x000000000004a947 */ /* 0x000fea0003800000 */
[----:B------:R-:W-:Y:S01]  /*9c60*/  BPT.TRAP 0x1 ;  /* 0x000000040000795c */ /* 0x000fe20000300000 */
.L_x_1213:
        /* <DEDUP_REMOVED lines=15> */
.L_x_1233:
[----:B------:R-:W2:Y:S02]  /*9d60*/  SYNCS.PHASECHK.TRANS64.TRYWAIT P0, [R3+URZ], R2 ;  /* 0x00000002030075a7 */ /* 0x000ea4000800017f */
[----:B--2---:R-:W-:Y:S05]  /*9d70*/  @!P0 BRA `(.L_x_1215) ;  /* 0x0000000400708947 */ /* 0x004fea0003800000 */
.L_x_1234:
[----:B------:R-:W-:Y:S05]  /*9d80*/  @!P2 BRA `(.L_x_1216) ;  /* 0x000000000004a947 */ /* 0x000fea0003800000 */
[----:B------:R-:W-:Y:S01]  /*9d90*/  BPT.TRAP 0x1 ;  /* 0x000000040000795c */ /* 0x000fe20000300000 */
.L_x_1216:
[----:B--2---:R-:W-:-:S04]  /*9da0*/  VIADD R3, R7, 0x30840 ;  /* 0x0003084007037836 */ /* 0x004fc80000000000 */
[----:B------:R-:W-:-:S04]  /*9db0*/  IMAD R0, R0, 0x8, R3 ;  /* 0x0000000800007824 */ /* 0x000fc800078e0203 */
[----:B------:R-:W2:Y:S02]  /*9dc0*/  SYNCS.PHASECHK.TRANS64.TRYWAIT P0, [R0+URZ], R5 ;  /* 0x00000005000075a7 */ /* 0x000ea4000800017f */
[----:B--2---:R-:W-:Y:S05]  /*9dd0*/  @!P0 BRA `(.L_x_1217) ;  /* 0x00000004006c8947 */ /* 0x004fea0003800000 */
.L_x_1235:
[----:B------:R-:W-:-:S07]  /*9de0*/  IMAD R3, R4, 0x8, R3 ;  /* 0x0000000804037824 */ /* 0x000fce00078e0203 */
.L_x_1218:
[----:B---3--:R3:W4:Y:S02]  /*9df0*/  SYNCS.PHASECHK.TRANS64.TRYWAIT P0, [R3+URZ], R2 ;  /* 0x00000002030075a7 */ /* 0x008724000800017f */
[----:B----4-:R-:W-:Y:S05]  /*9e00*/  @!P0 NANOSLEEP.SYNCS 0x989680 ;  /* 0x009896800000895d */ /* 0x010fea0003900000 */
[----:B------:R-:W4:Y:S02]  /*9e10*/  @!P0 SYNCS.PHASECHK.TRANS64 P0, [R3+URZ], R2 ;  /* 0x00000002030085a7 */ /* 0x000f24000800007f */
[----:B----4-:R-:W-:Y:S05]  /*9e20*/  @!P0 BRA `(.L_x_1218) ;  /* 0xfffffffc00f08947 */ /* 0x010fea000383ffff */
.L_x_1109:
[----:B------:R-:W-:Y:S05]  /*9e30*/  BSYNC B6 ;  /* 0x0000000000067941 */ /* 0x000fea0003800000 */
.L_x_1106:
[----:B------:R-:W-:Y:S05]  /*9e40*/  EXIT ;  /* 0x000000000000794d */ /* 0x000fea0003800000 */
.L_x_1116:
[----:B------:R-:W-:Y:S02]  /*9e50*/  IMAD.MOV.U32 R12, RZ, RZ, RZ ;  /* 0x000000ffff0c7224 */ /* 0x000fe400078e00ff */
[----:B------:R-:W-:Y:S02]  /*9e60*/  IMAD.MOV.U32 R11, RZ, RZ, 0x1f ;  /* 0x0000001fff0b7424 */ /* 0x000fe400078e00ff */
[----:B------:R-:W-:-:S07]  /*9e70*/  IMAD.MOV.U32 R15, RZ, RZ, -0x1 ;  /* 0xffffffffff0f7424 */ /* 0x000fce00078e00ff */
[----:B------:R-:W-:Y:S05]  /*9e80*/  WARPSYNC.COLLECTIVE R15, `(.L_x_1219) ;  /* 0x000000000f087348 */ /* 0x000fea0003c00000 */
[----:B------:R1:W2:Y:S02]  /*9e90*/  SHFL.IDX P6, R14, R13, R12, R11 ;  /* 0x0000000c0d0e7389 */ /* 0x0002a400000c000b */
[----:B-12---:R-:W-:Y:S01]  /*9ea0*/  ENDCOLLECTIVE ;  /* 0x000000000000791b */ /* 0x006fe20003800000 */
.L_x_1219:
[----:B------:R-:W-:Y:S05]  /*9eb0*/  BRA `(.L_x_1220) ;  /* 0xffffff7000cc7947 */ /* 0x000fea000383ffff */
.L_x_1118:
[----:B--2---:R-:W2:Y:S01]  /*9ec0*/  S2R R14, SR_CgaCtaId ;  /* 0x00000000000e7919 */ /* 0x004ea20000008800 */
[----:B------:R-:W-:-:S04]  /*9ed0*/  MOV R12, 0x400 ;  /* 0x00000400000c7802 */ /* 0x000fc80000000f00 */
[----:B--2---:R-:W-:-:S04]  /*9ee0*/  LEA R12, R14, R12, 0x18 ;  /* 0x0000000c0e0c7211 */ /* 0x004fc800078ec0ff */
[----:B------:R2:W3:Y:S03]  /*9ef0*/  SYNCS.PHASECHK.TRANS64.TRYWAIT P0, [R12+URZ+0x30800], R8 ;  /* 0x030800080c0075a7 */ /* 0x0004e6000800017f */
[----:B---3--:R-:W-:Y:S05]  /*9f00*/  @!P0 NANOSLEEP.SYNCS 0x989680 ;  /* 0x009896800000895d */ /* 0x008fea0003900000 */
[----:B------:R-:W3:Y:S02]  /*9f10*/  @!P0 SYNCS.PHASECHK.TRANS64 P0, [R12+URZ+0x30800], R8 ;  /* 0x030800080c0085a7 */ /* 0x000ee4000800007f */
[----:B---3--:R-:W-:Y:S05]  /*9f20*/  @!P0 BRA `(.L_x_1118) ;  /* 0xfffffffc00e48947 */ /* 0x008fea000383ffff */
[----:B------:R-:W-:Y:S05]  /*9f30*/  BRA `(.L_x_1117) ;  /* 0xffffff7400087947 */ /* 0x000fea000383ffff */
.L_x_1122:
[----:B---3--:R3:W4:Y:S02]  /*9f40*/  SYNCS.PHASECHK.TRANS64.TRYWAIT P0, [R0+URZ+0x30810], R191 ;  /* 0x030810bf000075a7 */ /* 0x008724000800017f */
[----:B----4-:R-:W-:Y:S05]  /*9f50*/  @!P0 NANOSLEEP.SYNCS 0x989680 ;  /* 0x009896800000895d */ /* 0x010fea0003900000 */
[----:B------:R-:W4:Y:S02]  /*9f60*/  @!P0 SYNCS.PHASECHK.TRANS64 P0, [R0+URZ+0x30810], R191 ;  /* 0x030810bf000085a7 */ /* 0x000f24000800007f */
[----:B----4-:R-:W-:Y:S05]  /*9f70*/  @!P0 BRA `(.L_x_1122) ;  /* 0xfffffffc00f08947 */ /* 0x010fea000383ffff */
[----:B------:R-:W-:Y:S05]  /*9f80*/  BRA `(.L_x_1121) ;  /* 0xffffff7800c07947 */ /* 0x000fea000383ffff */
.L_x_1126:
[----:B--2---:R2:W1:Y:S02]  /*9f90*/  SYNCS.PHASECHK.TRANS64.TRYWAIT P0, [R0+URZ+0x30830], R191 ;  /* 0x030830bf000075a7 */ /* 0x004464000800017f */
[----:B-1----:R-:W-:Y:S05]  /*9fa0*/  @!P0 NANOSLEEP.SYNCS 0x989680 ;  /* 0x009896800000895d */ /* 0x002fea0003900000 */
[----:B------:R-:W1:Y:S02]  /*9fb0*/  @!P0 SYNCS.PHASECHK.TRANS64 P0, [R0+URZ+0x30830], R191 ;  /* 0x030830bf000085a7 */ /* 0x000e64000800007f */
[----:B-1----:R-:W-:Y:S05]  /*9fc0*/  @!P0 BRA `(.L_x_1126) ;  /* 0xfffffffc00f08947 */ /* 0x002fea000383ffff */
[----:B------:R-:W-:Y:S05]  /*9fd0*/  BRA `(.L_x_1125) ;  /* 0xffffff8000d87947 */ /* 0x000fea000383ffff */
.L_x_1193:
[----:B-1----:R1:W2:Y:S02]  /*9fe0*/  SYNCS.PHASECHK.TRANS64.TRYWAIT P0, [R16+URZ+0x30820], R3 ;  /* 0x03082003100075a7 */ /* 0x0022a4000800017f */
[----:B--2---:R-:W-:Y:S05]  /*9ff0*/  @!P0 NANOSLEEP.SYNCS 0x989680 ;  /* 0x009896800000895d */ /* 0x004fea0003900000 */
[----:B------:R-:W2:Y:S02]  /*a000*/  @!P0 SYNCS.PHASECHK.TRANS64 P0, [R16+URZ+0x30820], R3 ;  /* 0x03082003100085a7 */ /* 0x000ea4000800007f */
[----:B--2---:R-:W-:Y:S05]  /*a010*/  @!P0 BRA `(.L_x_1193) ;  /* 0xfffffffc00f08947 */ /* 0x004fea000383ffff */
[----:B------:R-:W-:Y:S05]  /*a020*/  BRA `(.L_x_1221) ;  /* 0xffffffe000587947 */ /* 0x000fea000383ffff */
.L_x_1197:
[----:B-1----:R1:W3:Y:S02]  /*a030*/  SYNCS.PHASECHK.TRANS64.TRYWAIT P1, [R16+URZ+0x30840], R21 ;  /* 0x03084015100075a7 */ /* 0x0022e4000802017f */
[----:B---3--:R-:W-:Y:S05]  /*a040*/  @!P1 NANOSLEEP.SYNCS 0x989680 ;  /* 0x009896800000995d */ /* 0x008fea0003900000 */
[----:B------:R-:W3:Y:S02]  /*a050*/  @!P1 SYNCS.PHASECHK.TRANS64 P1, [R16+URZ+0x30840], R21 ;  /* 0x03084015100095a7 */ /* 0x000ee4000802007f */
[----:B---3--:R-:W-:Y:S05]  /*a060*/  @!P1 BRA `(.L_x_1197) ;  /* 0xfffffffc00f09947 */ /* 0x008fea000383ffff */
[----:B------:R-:W-:Y:S05]  /*a070*/  BRA `(.L_x_1222) ;  /* 0xffffffe800147947 */ /* 0x000fea000383ffff */
.L_x_1199:
[----:B--2---:R2:W3:Y:S02]  /*a080*/  SYNCS.PHASECHK.TRANS64.TRYWAIT P1, [R16+URZ+0x30828], R21 ;  /* 0x03082815100075a7 */ /* 0x0044e4000802017f */
[----:B---3--:R-:W-:Y:S05]  /*a090*/  @!P1 NANOSLEEP.SYNCS 0x989680 ;  /* 0x009896800000995d */ /* 0x008fea0003900000 */
[----:B------:R-:W3:Y:S02]  /*a0a0*/  @!P1 SYNCS.PHASECHK.TRANS64 P1, [R16+URZ+0x30828], R21 ;  /* 0x03082815100095a7 */ /* 0x000ee4000802007f */
[----:B---3--:R-:W-:Y:S05]  /*a0b0*/  @!P1 BRA `(.L_x_1199) ;  /* 0xfffffffc00f09947 */ /* 0x008fea000383ffff */
[----:B------:R-:W-:Y:S05]  /*a0c0*/  BRA `(.L_x_1223) ;  /* 0xffffffe800a87947 */ /* 0x000fea000383ffff */
.L_x_1201:
[----:B---3--:R3:W4:Y:S02]  /*a0d0*/  SYNCS.PHASECHK.TRANS64.TRYWAIT P1, [R16+URZ+0x30848], R21 ;  /* 0x03084815100075a7 */ /* 0x008724000802017f */
[----:B----4-:R-:W-:Y:S05]  /*a0e0*/  @!P1 NANOSLEEP.SYNCS 0x989680 ;  /* 0x009896800000995d */ /* 0x010fea0003900000 */
[----:B------:R-:W4:Y:S02]  /*a0f0*/  @!P1 SYNCS.PHASECHK.TRANS64 P1, [R16+URZ+0x30848], R21 ;  /* 0x03084815100095a7 */ /* 0x000f24000802007f */
[----:B----4-:R-:W-:Y:S05]  /*a100*/  @!P1 BRA `(.L_x_1201) ;  /* 0xfffffffc00f09947 */ /* 0x010fea000383ffff */
[----:B------:R-:W-:Y:S05]  /*a110*/  BRA `(.L_x_1224) ;  /* 0xffffffec003c7947 */ /* 0x000fea000383ffff */
.L_x_1203:
[----:B------:R-:W-:-:S07]  /*a120*/  SHF.L.U32 R5, R11, 0x1f, RZ ;  /* 0x0000001f0b057819 */ /* 0x000fce00000006ff */
.L_x_1225:
[----:B------:R1:W1:Y:S02]  /*a130*/  SYNCS.PHASECHK.TRANS64.TRYWAIT P1, [R16+URZ+0x30820], R5 ;  /* 0x03082005100075a7 */ /* 0x000264000802017f */
[----:B-1----:R-:W-:Y:S05]  /*a140*/  @!P1 NANOSLEEP.SYNCS 0x989680 ;  /* 0x009896800000995d */ /* 0x002fea0003900000 */
[----:B------:R-:W1:Y:S02]  /*a150*/  @!P1 SYNCS.PHASECHK.TRANS64 P1, [R16+URZ+0x30820], R5 ;  /* 0x03082005100095a7 */ /* 0x000e64000802007f */
[----:B-1----:R-:W-:Y:S05]  /*a160*/  @!P1 BRA `(.L_x_1225) ;  /* 0xfffffffc00f09947 */ /* 0x002fea000383ffff */
[----:B------:R-:W-:Y:S05]  /*a170*/  BRA `(.L_x_1226) ;  /* 0xffffffec00b87947 */ /* 0x000fea000383ffff */
.L_x_1206:
[----:B-1----:R1:W3:Y:S02]  /*a180*/  SYNCS.PHASECHK.TRANS64.TRYWAIT P1, [R16+URZ+0x30840], R13 ;  /* 0x0308400d100075a7 */ /* 0x0022e4000802017f */
[----:B---3--:R-:W-:Y:S05]  /*a190*/  @!P1 NANOSLEEP.SYNCS 0x989680 ;  /* 0x009896800000995d */ /* 0x008fea0003900000 */
[----:B------:R-:W3:Y:S02]  /*a1a0*/  @!P1 SYNCS.PHASECHK.TRANS64 P1, [R16+URZ+0x30840], R13 ;  /* 0x0308400d100095a7 */ /* 0x000ee4000802007f */
[----:B---3--:R-:W-:Y:S05]  /*a1b0*/  @!P1 BRA `(.L_x_1206) ;  /* 0xfffffffc00f09947 */ /* 0x008fea000383ffff */
[----:B------:R-:W-:Y:S05]  /*a1c0*/  BRA `(.L_x_1227) ;  /* 0xfffffff0006c7947 */ /* 0x000fea000383ffff */
.L_x_1208:
[----:B--2---:R2:W3:Y:S02]  /*a1d0*/  SYNCS.PHASECHK.TRANS64.TRYWAIT P1, [R16+URZ+0x30828], R13 ;  /* 0x0308280d100075a7 */ /* 0x0044e4000802017f */
[----:B---3--:R-:W-:Y:S05]  /*a1e0*/  @!P1 NANOSLEEP.SYNCS 0x989680 ;  /* 0x009896800000995d */ /* 0x008fea0003900000 */
[----:B------:R-:W3:Y:S02]  /*a1f0*/  @!P1 SYNCS.PHASECHK.TRANS64 P1, [R16+URZ+0x30828], R13 ;  /* 0x0308280d100095a7 */ /* 0x000ee4000802007f */
[----:B---3--:R-:W-:Y:S05]  /*a200*/  @!P1 BRA `(.L_x_1208) ;  /* 0xfffffffc00f09947 */ /* 0x008fea000383ffff */
[----:B------:R-:W-:Y:S05]  /*a210*/  BRA `(.L_x_1228) ;  /* 0xfffffff000f47947 */ /* 0x000fea000383ffff */
.L_x_1210:
[----:B---3--:R3:W1:Y:S02]  /*a220*/  SYNCS.PHASECHK.TRANS64.TRYWAIT P0, [R3+URZ+0x30840], R0 ;  /* 0x03084000030075a7 */ /* 0x008664000800017f */
[----:B-1----:R-:W-:Y:S05]  /*a230*/  @!P0 NANOSLEEP.SYNCS 0x989680 ;  /* 0x009896800000895d */ /* 0x002fea0003900000 */
[----:B------:R-:W1:Y:S02]  /*a240*/  @!P0 SYNCS.PHASECHK.TRANS64 P0, [R3+URZ+0x30840], R0 ;  /* 0x03084000030085a7 */ /* 0x000e64000800007f */
[----:B-1----:R-:W-:Y:S05]  /*a250*/  @!P0 BRA `(.L_x_1210) ;  /* 0xfffffffc00f08947 */ /* 0x002fea000383ffff */
[----:B------:R-:W-:Y:S05]  /*a260*/  BRA `(.L_x_1229) ;  /* 0xfffffff4009c7947 */ /* 0x000fea000383ffff */
.L_x_1212:
[----:B------:R-:W-:Y:S01]  /*a270*/  BSSY B0, `(.L_x_1230) ;  /* 0x0000006000007945 */ /* 0x000fe20003800000 */
[----:B------:R-:W-:-:S07]  /*a280*/  IMAD.MOV.U32 R15, RZ, RZ, -0x1 ;  /* 0xffffffffff0f7424 */ /* 0x000fce00078e00ff */
[----:B------:R-:W-:Y:S05]  /*a290*/  WARPSYNC.COLLECTIVE R15, `(.L_x_1231) ;  /* 0x000000000f0c7348 */ /* 0x000fea0003c00000 */
[----:B------:R-:W-:Y:S02]  /*a2a0*/  ELECT P6, UR62, PT ;  /* 0x00000000003e782f */ /* 0x000fe400038c0000 */
[----:B------:R-:W-:Y:S01]  /*a2b0*/  MOV R14, UR62 ;  /* 0x0000003e000e7c02 */ /* 0x000fe20008000f00 */
[----:B------:R-:W-:Y:S10]  /*a2c0*/  ENDCOLLECTIVE ;  /* 0x000000000000791b */ /* 0x000ff40003800000 */
.L_x_1231:
[----:B------:R-:W-:Y:S05]  /*a2d0*/  BSYNC B0 ;  /* 0x0000000000007941 */ /* 0x000fea0003800000 */
.L_x_1230:
[----:B------:R-:W-:Y:S05]  /*a2e0*/  BRA `(.L_x_1232) ;  /* 0xfffffff800487947 */ /* 0x000fea000383ffff */
.L_x_1214:
[----:B-1----:R1:W2:Y:S02]  /*a2f0*/  SYNCS.PHASECHK.TRANS64.TRYWAIT P0, [R6+URZ], R5 ;  /* 0x00000005060075a7 */ /* 0x0022a4000800017f */
[----:B--2---:R-:W-:Y:S05]  /*a300*/  @!P0 NANOSLEEP.SYNCS 0x989680 ;  /* 0x009896800000895d */ /* 0x004fea0003900000 */
[----:B------:R-:W2:Y:S02]  /*a310*/  @!P0 SYNCS.PHASECHK.TRANS64 P0, [R6+URZ], R5 ;  /* 0x00000005060085a7 */ /* 0x000ea4000800007f */
[----:B--2---:R-:W-:Y:S05]  /*a320*/  @!P0 BRA `(.L_x_1214) ;  /* 0xfffffffc00f08947 */ /* 0x004fea000383ffff */
[----:B------:R-:W-:Y:S05]  /*a330*/  BRA `(.L_x_1233) ;  /* 0xfffffff800887947 */ /* 0x000fea000383ffff */
.L_x_1215:
[----:B--2---:R2:W3:Y:S02]  /*a340*/  SYNCS.PHASECHK.TRANS64.TRYWAIT P0, [R3+URZ], R2 ;  /* 0x00000002030075a7 */ /* 0x0044e4000800017f */
[----:B---3--:R-:W-:Y:S05]  /*a350*/  @!P0 NANOSLEEP.SYNCS 0x989680 ;  /* 0x009896800000895d */ /* 0x008fea0003900000 */
[----:B------:R-:W3:Y:S02]  /*a360*/  @!P0 SYNCS.PHASECHK.TRANS64 P0, [R3+URZ], R2 ;  /* 0x00000002030085a7 */ /* 0x000ee4000800007f */
[----:B---3--:R-:W-:Y:S05]  /*a370*/  @!P0 BRA `(.L_x_1215) ;  /* 0xfffffffc00f08947 */ /* 0x008fea000383ffff */
[----:B------:R-:W-:Y:S05]  /*a380*/  BRA `(.L_x_1234) ;  /* 0xfffffff8007c7947 */ /* 0x000fea000383ffff */
.L_x_1217:
[----:B--2---:R2:W3:Y:S02]  /*a390*/  SYNCS.PHASECHK.TRANS64.TRYWAIT P0, [R0+URZ], R5 ;  /* 0x00000005000075a7 */ /* 0x0044e4000800017f */
[----:B---3--:R-:W-:Y:S05]  /*a3a0*/  @!P0 NANOSLEEP.SYNCS 0x989680 ;  /* 0x009896800000895d */ /* 0x008fea0003900000 */
[----:B------:R-:W3:Y:S02]  /*a3b0*/  @!P0 SYNCS.PHASECHK.TRANS64 P0, [R0+URZ], R5 ;  /* 0x00000005000085a7 */ /* 0x000ee4000800007f */
[----:B---3--:R-:W-:Y:S05]  /*a3c0*/  @!P0 BRA `(.L_x_1217) ;  /* 0xfffffffc00f08947 */ /* 0x008fea000383ffff */
[----:B------:R-:W-:Y:S05]  /*a3d0*/  BRA `(.L_x_1235) ;  /* 0xfffffff800807947 */ /* 0x000fea000383ffff */
.L_x_1236:
        /* <DEDUP_REMOVED lines=10> */
.L_x_3661:


//--------------------- .text._ZN7cutlass13device_kernelIN5flash11enable_sm90INS1_16FlashAttnBwdSm90INS1_25CollectiveMainloopBwdSm90ILi2ELi2ELi2EN4cute5tupleIJNS5_1CILi1EEES8_S8_EEENS6_IJNS7_ILi64EEENS7_ILi128EEESB_EEENS_6half_tEfNS_4arch4Sm90ELb0ELb1ELb1ELb0ELb1ELb1ELb0ELb0ELi2ELi1ELi2ELi1ELb0EEENS1_21CollectiveEpilogueBwdISC_SD_SF_Li256ELb0ELb0ELi1EEENS1_19SingleTileSchedulerILb0ELb0ELb0ELi128EEEEEEEEEvNT_6ParamsE --------------------------
	.section	.text._ZN7cutlass13device_kernelIN5flash11enable_sm90INS1_16FlashAttnBwdSm90INS1_25CollectiveMainloopBwdSm90ILi2ELi2ELi2EN4cute5tupleIJNS5_1CILi1EEES8_S8_EEENS6_IJNS7_ILi64EEENS7_ILi128EEESB_EEENS_6half_tEfNS_4arch4Sm90ELb0ELb1ELb1ELb0ELb1ELb1ELb0ELb0ELi2ELi1ELi2ELi1ELb0EEENS1_21CollectiveEpilogueBwdISC_SD_SF_Li256ELb0ELb0ELi1EEENS1_19SingleTileSchedulerILb0ELb0ELb0ELi128EEEEEEEEEvNT_6ParamsE,"ax",@progbits
	.align	128
.text._ZN7cutlass13device_kernelIN5flash11enable_sm90INS1_16FlashAttnBwdSm90INS1_25CollectiveMainloopBwdSm90ILi2ELi2ELi2EN4cute5tupleIJNS5_1CILi1EEES8_S8_EEENS6_IJNS7_ILi64EEENS7_ILi128EEESB_EEENS_6half_tEfNS_4arch4Sm90ELb0ELb1ELb1ELb0ELb1ELb1ELb0ELb0ELi2ELi1ELi2ELi1ELb0EEENS1_21CollectiveEpilogueBwdISC_SD_SF_Li256ELb0ELb0ELi1EEENS1_19SingleTileSchedulerILb0ELb0ELb0ELi128EEEEEEEEEvNT_6ParamsE:
        .type           _ZN7cutlass13device_kernelIN5flash11enable_sm90INS1_16FlashAttnBwdSm90INS1_25CollectiveMainloopBwdSm90ILi2ELi2ELi2EN4cute5tupleIJNS5_1CILi1EEES8_S8_EEENS6_IJNS7_ILi64EEENS7_ILi128EEESB_EEENS_6half_tEfNS_4arch4Sm90ELb0ELb1ELb1ELb0ELb1ELb1ELb0ELb0ELi2ELi1ELi2ELi1ELb0EEENS1_21CollectiveEpilogueBwdISC_SD_SF_Li256ELb0ELb0ELi1EEENS1_19SingleTileSchedulerILb0ELb0ELb0ELi128EEEEEEEEEvNT_6ParamsE,@function
        .size           _ZN7cutlass13device_kernelIN5flash11enable_sm90INS1_16FlashAttnBwdSm90INS1_25CollectiveMainloopBwdSm90ILi2ELi2ELi2EN4cute5tupleIJNS5_1CILi1EEES8_S8_EEENS6_IJNS7_ILi64EEENS7_ILi128EEESB_EEENS_6half_tEfNS_4arch4Sm90ELb0ELb1ELb1ELb0ELb1ELb1ELb0ELb0ELi2ELi1ELi2ELi1ELb0EEENS1_21CollectiveEpilogueBwdISC_SD_SF_Li256ELb0ELb0ELi1EEENS1_19SingleTileSchedulerILb0ELb0ELb0ELi128EEEEEEEEEvNT_6ParamsE,(.L_x_3662 - _ZN7cutlass13device_kernelIN5flash11enable_sm90INS1_16FlashAttnBwdSm90INS1_25CollectiveMainloopBwdSm90ILi2ELi2ELi2EN4cute5tupleIJNS5_1CILi1EEES8_S8_EEENS6_IJNS7_ILi64EEENS7_ILi128EEESB_EEENS_6half_tEfNS_4arch4Sm90ELb0ELb1ELb1ELb0ELb1ELb1ELb0ELb0ELi2ELi1ELi2ELi1ELb0EEENS1_21CollectiveEpilogueBwdISC_SD_SF_Li256ELb0ELb0ELi1EEENS1_19SingleTileSchedulerILb0ELb0ELb0ELi128EEEEEEEEEvNT_6ParamsE)
        .other          _ZN7cutlass13device_kernelIN5flash11enable_sm90INS1_16FlashAttnBwdSm90INS1_25CollectiveMainloopBwdSm90ILi2ELi2ELi2EN4cute5tupleIJNS5_1CILi1EEES8_S8_EEENS6_IJNS7_ILi64EEENS7_ILi128EEESB_EEENS_6half_tEfNS_4arch4Sm90ELb0ELb1ELb1ELb0ELb1ELb1ELb0ELb0ELi2ELi1ELi2ELi1ELb0EEENS1_21CollectiveEpilogueBwdISC_SD_SF_Li256ELb0ELb0ELi1EEENS1_19SingleTileSchedulerILb0ELb0ELb0ELi128EEEEEEEEEvNT_6ParamsE,@"STO_CUDA_ENTRY STV_DEFAULT"
_ZN7cutlass13device_kernelIN5flash11enable_sm90INS1_16FlashAttnBwdSm90INS1_25CollectiveMainloopBwdSm90ILi2ELi2ELi2EN4cute5tupleIJNS5_1CILi1EEES8_S8_EEENS6_IJNS7_ILi64EEENS7_ILi128EEESB_EEENS_6half_tEfNS_4arch4Sm90ELb0ELb1ELb1ELb0ELb1ELb1ELb0ELb0ELi2ELi1ELi2ELi1ELb0EEENS1_21CollectiveEpilogueBwdISC_SD_SF_Li256ELb0ELb0ELi1EEENS1_19SingleTileSchedulerILb0ELb0ELb0ELi128EEEEEEEEEvNT_6ParamsE:
        /* <DEDUP_REMOVED lines=30> */
.L_x_1238:
[----:B------:R-:W-:Y:S05]  /*01e0*/  BSYNC B0 ;  /* 0x0000000000007941 */ /* 0x000fea0003800000 */
.L_x_1237:
        /* <DEDUP_REMOVED lines=37> */
.L_x_1239:
        /* <DEDUP_REMOVED lines=22> */
.L_x_1240:
[----:B------:R-:W-:Y:S01]  /*05a0*/  PLOP3.LUT P0, PT, PT, PT, UP0, 0x80, 0x0 ;  /* 0x000000000000781c */ /* 0x000fe20003f0f008 */
[----:B------:R-:W-:Y:S01]  /*05b0*/  NOP ;  /* 0x0000000000007918 */ /* 0x000fe20000000000 */
[----:B------:R-:W-:Y:S01]  /*05c0*/  ULDC.64 UR46, c[0x0][0x208] ;  /* 0x00008200002e7ab9 */ /* 0x000fe20000000a00 */
[----:B------:R-:W-:Y:S01]  /*05d0*/  BSSY B6, `(.L_x_1241) ;  /* 0x0000a76000067945 */ /* 0x000fe20003800000 */
[----:B-12-4-:R-:W-:Y:S09]  /*05e0*/  BAR.SYNC.DEFER_BLOCKING 0x0 ;  /* 0x0000000000007b1d */ /* 0x016ff20000010000 */
[----:B------:R-:W-:Y:S05]  /*05f0*/  @!P0 BRA `(.L_x_1242) ;  /* 0x0000006800788947 */ /* 0x000fea0003800000 */
.L_x_1243:
        /* <DEDUP_REMOVED lines=101> */
.L_x_1245:
        /* <DEDUP_REMOVED lines=31> */
.L_x_1248:
        /* <DEDUP_REMOVED lines=15> */
.L_x_1247:
        /* <DEDUP_REMOVED lines=22> */
.L_x_1250:
        /* <DEDUP_REMOVED lines=15> */
.L_x_1249:
        /* <DEDUP_REMOVED lines=8> */
.L_x_1384:
        /* <DEDUP_REMOVED lines=23> */
.L_x_1252:
        /* <DEDUP_REMOVED lines=98> */
.L_x_1264:
[----:B------:R-:W-:Y:S01]  /*1990*/  IMAD.U32 R0, RZ, RZ, UR38 ;  /* 0x00000026ff007e24 */ /* 0x000fe2000f8e00ff */
[----:B------:R-:W-:Y:S05]  /*19a0*/  YIELD ;  /* 0x0000000000007946 */ /* 0x000fea0003800000 */
[----:B------:R-:W-:-:S04]  /*19b0*/  LOP3.LUT R0, R0, 0x1, RZ, 0xfc, !PT ;  /* 0x0000000100007812 */ /* 0x000fc800078efcff */
[----:B------:R-:W-:-:S13]  /*19c0*/  ISETP.NE.AND P6, PT, R0, 0x3, PT ;  /* 0x000000030000780c */ /* 0x000fda0003fc5270 */
[----:B-1----:R-:W-:Y:S05]  /*19d0*/  @!P6 BRA `(.L_x_1254) ;  /* 0x000000000004e947 */ /* 0x002fea0003800000 */
[----:B------:R-:W-:Y:S01]  /*19e0*/  BPT.TRAP 0x1 ;  /* 0x000000040000795c */ /* 0x000fe20000300000 */
.L_x_1254:
        /* <DEDUP_REMOVED lines=8> */
.L_x_1255:
[----:B---3--:R-:W-:Y:S05]  /*1a70*/  @P0 BRA `(.L_x_1256) ;  /* 0x0000000000080947 */ /* 0x008fea0003800000 */
[----:B------:R-:W3:Y:S02]  /*1a80*/  SYNCS.PHASECHK.TRANS64.TRYWAIT P0, [R0+URZ+0x30810], R191 ;  /* 0x030810bf000075a7 */ /* 0x000ee4000800017f */
[----:B---3--:R-:W-:Y:S05]  /*1a90*/  @!P0 BRA `(.L_x_1257) ;  /* 0x0000009000e88947 */ /* 0x008fea0003800000 */
.L_x_1256:
        /* <DEDUP_REMOVED lines=84> */
.L_x_1258:
[----:B------:R1:W1:Y:S01]  /*1fe0*/  SYNCS.PHASECHK.TRANS64.TRYWAIT P0, [R0+URZ+0x30830], R191 ;  /* 0x030830bf000075a7 */ /* 0x000262000800017f */
[----:B------:R-:W-:Y:S05]  /*1ff0*/  @!P6 BRA `(.L_x_1259) ;  /* 0x000000000004e947 */ /* 0x000fea0003800000 */
[----:B------:R-:W-:Y:S01]  /*2000*/  BPT.TRAP 0x1 ;  /* 0x000000040000795c */ /* 0x000fe20000300000 */
.L_x_1259:
        /* <DEDUP_REMOVED lines=52> */
.L_x_1260:
        /* <DEDUP_REMOVED lines=539> */
.L_x_1262:
        /* <DEDUP_REMOVED lines=49> */
.L_x_1263:
        /* <DEDUP_REMOVED lines=78> */
.L_x_1246:
        /* <DEDUP_REMOVED lines=23> */
.L_x_1266:
        /* <DEDUP_REMOVED lines=20> */
.L_x_1267:
        /* <DEDUP_REMOVED lines=18> */
.L_x_1268:
        /* <DEDUP_REMOVED lines=18> */
.L_x_1269:
        /* <DEDUP_REMOVED lines=153> */
.L_x_1271:
[----:B------:R-:W-:Y:S05]  /*5b70*/  BSYNC B0 ;  /* 0x0000000000007941 */ /* 0x000fea0003800000 */
.L_x_1270:
[----:B------:R-:W-:-:S04]  /*5b80*/  DEPBAR.LE SB0, 0x0 ;  /* 0x000080000000791a */ /* 0x000fc80000000000 */
[----:B------:R-:W-:Y:S05]  /*5b90*/  BRA `(.L_x_1244) ;  /* 0x0000005000647947 */ /* 0x000fea0003800000 */
.L_x_1265:
[----:B------:R-:W1:Y:S01]  /*5ba0*/  S2R R0, SR_TID.X ;  /* 0x0000000000007919 */ /* 0x000e620000002100 */
[----:B------:R-:W2:Y:S01]  /*5bb0*/  S2UR UR9, SR_CTAID.Y ;  /* 0x00000000000979c3 */ /* 0x000ea20000002600 */
[----:B------:R-:W-:Y:S01]  /*5bc0*/  BSSY B0, `(.L_x_1272) ;  /* 0x0000033000007945 */ /* 0x000fe20003800000 */
[----:B------:R-:W3:Y:S06]  /*5bd0*/  S2R R11, SR_CTAID.X ;  /* 0x00000000000b7919 */ /* 0x000eec0000002500 */
        /* <DEDUP_REMOVED lines=49> */
.L_x_1273:
[----:B------:R-:W-:Y:S05]  /*5ef0*/  BSYNC B0 ;  /* 0x0000000000007941 */ /* 0x000fea0003800000 */
.L_x_1272:
        /* <DEDUP_REMOVED lines=16> */
.L_x_1275:
[----:B------:R-:W-:Y:S05]  /*6000*/  BSYNC B0 ;  /* 0x0000000000007941 */ /* 0x000fea0003800000 */
.L_x_1274:
        /* <DEDUP_REMOVED lines=16> */
.L_x_1277:
[----:B------:R-:W-:Y:S05]  /*6110*/  BSYNC B0 ;  /* 0x0000000000007941 */ /* 0x000fea0003800000 */
.L_x_1276:
        /* <DEDUP_REMOVED lines=17> */
.L_x_1279:
[----:B------:R-:W-:Y:S05]  /*6230*/  BSYNC B0 ;  /* 0x0000000000007941 */ /* 0x000fea0003800000 */
.L_x_1278:
        /* <DEDUP_REMOVED lines=16> */
.L_x_1281:
[----:B------:R-:W-:Y:S05]  /*6340*/  BSYNC B0 ;  /* 0x0000000000007941 */ /* 0x000fea0003800000 */
.L_x_1280:
        /* <DEDUP_REMOVED lines=18> */
.L_x_1283:
[----:B------:R-:W-:Y:S05]  /*6470*/  BSYNC B0 ;  /* 0x0000000000007941 */ /* 0x000fea0003800000 */
.L_x_1282:
        /* <DEDUP_REMOVED lines=31> */
.L_x_1285:
[----:B------:R-:W-:Y:S05]  /*6670*/  BSYNC B0 ;  /* 0x0000000000007941 */ /* 0x000fea0003800000 */
.L_x_1284:
        /* <DEDUP_REMOVED lines=22> */
.L_x_1287:
[----:B------:R-:W-:Y:S05]  /*67e0*/  BSYNC B0 ;  /* 0x0000000000007941 */ /* 0x000fea0003800000 */
.L_x_1286:
        /* <DEDUP_REMOVED lines=14> */
.L_x_1289:
[----:B------:R-:W-:Y:S05]  /*68d0*/  BSYNC B0 ;  /* 0x0000000000007941 */ /* 0x000fea0003800000 */
.L_x_1288:
        /* <DEDUP_REMOVED lines=16> */
.L_x_1291:
[----:B------:R-:W-:Y:S05]  /*69e0*/  BSYNC B0 ;  /* 0x0000000000007941 */ /* 0x000fea0003800000 */
.L_x_1290:
        /* <DEDUP_REMOVED lines=15> */
.L_x_1293:
[----:B------:R-:W-:Y:S05]  /*6ae0*/  BSYNC B0 ;  /* 0x0000000000007941 */ /* 0x000fea0003800000 */
.L_x_1292:
        /* <DEDUP_REMOVED lines=15> */
.L_x_1295:
[----:B------:R-:W-:Y:S05]  /*6be0*/  BSYNC B0 ;  /* 0x0000000000007941 */ /* 0x000fea0003800000 */
.L_x_1294:
        /* <DEDUP_REMOVED lines=15> */
.L_x_1297:
[----:B------:R-:W-:Y:S05]  /*6ce0*/  BSYNC B0 ;  /* 0x0000000000007941 */ /* 0x000fea0003800000 */
.L_x_1296:
        /* <DEDUP_REMOVED lines=15> */
.L_x_1299:
[----:B------:R-:W-:Y:S05]  /*6de0*/  BSYNC B0 ;  /* 0x0000000000007941 */ /* 0x000fea0003800000 */
.L_x_1298:
        /* <DEDUP_REMOVED lines=15> */
.L_x_1301:
[----:B------:R-:W-:Y:S05]  /*6ee0*/  BSYNC B0 ;  /* 0x0000000000007941 */ /* 0x000fea0003800000 */
.L_x_1300:
        /* <DEDUP_REMOVED lines=15> */
.L_x_1242:
        /* <DEDUP_REMOVED lines=13> */
[----:B------:R-:W-:Y:S02]  /*70b0*/  ULDC UR4, c[0x0][0x280] ;  /* 0x0000a00000047ab9 */ /* 0x000fe40000000800 */
[----:B------:R-:W-:-:S04]  /*70c0*/  UIADD3 UR5, UR4, 0x3f, URZ ;  /* 0x0000003f04057890 */ /* 0x000fc8000fffe03f */
[----:B------:R-:W-:Y:S01]  /*70d0*/  USHF.R.S32.HI UR6, URZ, 0x1f, UR5 ;  /* 0x0000001f3f067899 */ /* 0x000fe20008011405 */
[----:B------:R-:W2:Y:S03]  /*70e0*/  S2UR UR17, SR_CTAID.Y ;  /* 0x00000000001179c3 */ /* 0x000ea60000002600 */
[----:B------:R-:W-:-:S04]  /*70f0*/  ULEA.HI UR5, UR6, UR5, URZ, 0x6 ;  /* 0x0000000506057291 */ /* 0x000fc8000f8f303f */
[----:B------:R-:W-:Y:S01]  /*7100*/  USHF.R.S32.HI UR5, URZ, 0x6, UR5 ;  /* 0x000000063f057899 */ /* 0x000fe20008011405 */
[----:B-1----:R-:W-:Y:S01]  /*7110*/  ISETP.LE.AND P0, PT, RZ, UR23, PT ;  /* 0x00000017ff007c0c */ /* 0x002fe2000bf03270 */
[----:B--2---:R-:W-:-:S12]  /*7120*/  USHF.R.S32.HI UR18, URZ, 0x1f, UR17 ;  /* 0x0000001f3f127899 */ /* 0x004fd80008011411 */
[----:B------:R-:W-:Y:S05]  /*7130*/  @!P0 BRA `(.L_x_1303) ;  /* 0x00000000002c8947 */ /* 0x000fea0003800000 */
        /* <DEDUP_REMOVED lines=9> */
[----:B------:R-:W-:Y:S01]  /*71d0*/  USEL UR11, UR5, UR7, UP0 ;  /* 0x00000007050b7287 */ /* 0x000fe20008000000 */
[----:B------:R-:W-:Y:S11]  /*71e0*/  BRA `(.L_x_1304) ;  /* 0x0000000000047947 */ /* 0x000ff60003800000 */
.L_x_1303:
[----:B------:R-:W-:-:S05]  /*71f0*/  UMOV UR11, UR5 ;  /* 0x00000005000b7c82 */ /* 0x000fca0008000000 */
.L_x_1304:
[----:B------:R-:W-:Y:S01]  /*7200*/  ULEA UR4, UR23, UR4, 0x7 ;  /* 0x0000000417047291 */ /* 0x000fe2000f8e383f */
[----:B------:R-:W-:Y:S01]  /*7210*/  ULDC UR6, c[0x0][0x290] ;  /* 0x0000a40000067ab9 */ /* 0x000fe20000000800 */
[----:B------:R-:W-:Y:S01]  /*7220*/  ULDC UR7, c[0x0][0x74c] ;  /* 0x0001d30000077ab9 */ /* 0x000fe20000000800 */
[----:B------:R-:W-:Y:S01]  /*7230*/  ULDC.64 UR12, c[0x0][0x2e0] ;  /* 0x0000b800000c7ab9 */ /* 0x000fe20000000a00 */
[----:B------:R-:W-:Y:S01]  /*7240*/  UIADD3 UR8, -UR7, UR4, -UR6 ;  /* 0x0000000407087290 */ /* 0x000fe2000fffe906 */
[----:B------:R-:W-:Y:S02]  /*7250*/  ULDC UR15, c[0x0][0x288] ;  /* 0x0000a200000f7ab9 */ /* 0x000fe40000000800 */
[----:B------:R-:W-:Y:S01]  /*7260*/  ULDC.64 UR6, c[0x0][0x2d8] ;  /* 0x0000b60000067ab9 */ /* 0x000fe20000000a00 */
[----:B------:R-:W-:Y:S02]  /*7270*/  USHF.R.S32.HI UR9, URZ, 0x1f, UR8 ;  /* 0x0000001f3f097899 */ /* 0x000fe40008011408 */
[----:B------:R-:W-:-:S02]  /*7280*/  UIMAD UR4, UR18, UR6, URZ ;  /* 0x00000006120472a4 */ /* 0x000fc4000f8e023f */
[----:B------:R-:W-:Y:S02]  /*7290*/  ULEA.HI UR10, UR9, UR8, URZ, 0x6 ;  /* 0x00000008090a7291 */ /* 0x000fe4000f8f303f */
[----:B------:R-:W-:Y:S02]  /*72a0*/  UIMAD.WIDE.U32 UR8, UR17, UR6, URZ ;  /* 0x00000006110872a5 */ /* 0x000fe4000f8e003f */
[----:B------:R-:W-:Y:S02]  /*72b0*/  USHF.R.S32.HI UR10, URZ, 0x6, UR10 ;  /* 0x000000063f0a7899 */ /* 0x000fe4000801140a */
[----:B------:R-:W-:Y:S02]  /*72c0*/  UIMAD UR4, UR17, UR7, UR4 ;  /* 0x00000007110472a4 */ /* 0x000fe4000f8e0204 */
[----:B------:R-:W-:Y:S02]  /*72d0*/  UISETP.LT.AND UP0, UPT, URZ, UR10, UPT ;  /* 0x0000000a3f00728c */ /* 0x000fe4000bf01270 */
[----:B------:R-:W-:-:S02]  /*72e0*/  USHF.R.S32.HI UR7, URZ, 0x1f, UR16 ;  /* 0x0000001f3f077899 */ /* 0x000fc40008011410 */
[----:B------:R-:W-:Y:S02]  /*72f0*/  USEL UR6, URZ, UR10, !UP0 ;  /* 0x0000000a3f067287 */ /* 0x000fe4000c000000 */
[----:B------:R-:W-:Y:S02]  /*7300*/  UIMAD UR7, UR7, UR12, URZ ;  /* 0x0000000c070772a4 */ /* 0x000fe4000f8e023f */
[----:B------:R-:W-:Y:S02]  /*7310*/  UISETP.GT.AND UP0, UPT, UR11, UR6, UPT ;  /* 0x000000060b00728c */ /* 0x000fe4000bf04270 */
[----:B------:R-:W-:Y:S02]  /*7320*/  UIMAD UR10, UR16, UR15, URZ ;  /* 0x0000000f100a72a4 */ /* 0x000fe4000f8e023f */
[----:B------:R-:W-:Y:S02]  /*7330*/  UIMAD UR14, UR16, UR13, UR7 ;  /* 0x0000000d100e72a4 */ /* 0x000fe4000f8e0207 */
[----:B------:R-:W-:Y:S01]  /*7340*/  PLOP3.LUT P1, PT, PT, PT, UP0, 0x80, 0x0 ;  /* 0x000000000000781c */ /* 0x000fe20003f2f008 */
[----:B------:R-:W-:-:S02]  /*7350*/  UIADD3 UR9, UR9, UR4, URZ ;  /* 0x0000000409097290 */ /* 0x000fc4000fffe03f */
[----:B------:R-:W-:Y:S02]  /*7360*/  UIADD3 UR7, UP1, UR10, UR17, URZ ;  /* 0x000000110a077290 */ /* 0x000fe4000ff3e03f */
[----:B------:R-:W-:Y:S01]  /*7370*/  UIMAD.WIDE.U32 UR8, UR16, UR12, UR8 ;  /* 0x0000000c100872a5 */ /* 0x000fe2000f8e0008 */
[----:B------:R-:W-:Y:S01]  /*7380*/  ELECT P0, URZ, PT ;  /* 0x00000000003f782f */ /* 0x000fe20003800000 */
[----:B------:R-:W-:-:S06]  /*7390*/  ULEA.HI.X.SX32 UR10, UR10, UR18, 0x1, UP1 ;  /* 0x000000120a0a7291 */ /* 0x000fcc00088f0e3f */
[----:B------:R-:W-:Y:S06]  /*73a0*/  @!P1 BRA `(.L_x_1305) ;  /* 0x00000010004c9947 */ /* 0x000fec0003800000 */
[----:B------:R-:W1:Y:S01]  /*73b0*/  S2R R0, SR_TID.X ;  /* 0x0000000000007919 */ /* 0x000e620000002100 */
[----:B------:R-:W-:Y:S02]  /*73c0*/  UIADD3 UR4, -UR6, UR11, URZ ;  /* 0x0000000b06047290 */ /* 0x000fe4000fffe13f */
[----:B------:R-:W-:Y:S02]  /*73d0*/  UIADD3 UR14, UR9, UR14, URZ ;  /* 0x0000000e090e7290 */ /* 0x000fe4000fffe03f */
[----:B------:R-:W-:-:S04]  /*73e0*/  ULOP3.LUT UR4, UR4, 0x1, URZ, 0xc0, !UPT ;  /* 0x0000000104047892 */ /* 0x000fc8000f8ec03f */
[----:B------:R-:W-:-:S03]  /*73f0*/  UISETP.NE.U32.AND UP0, UPT, UR4, 0x1, UPT ;  /* 0x000000010400788c */ /* 0x000fc6000bf05070 */
[----:B------:R-:W-:Y:S02]  /*7400*/  ULDC UR4, c[0x0][0x760] ;  /* 0x0001d80000047ab9 */ /* 0x000fe40000000800 */
[----:B------:R-:W-:Y:S01]  /*7410*/  UIMAD UR15, UR15, UR4, URZ ;  /* 0x000000040f0f72a4 */ /* 0x000fe2000f8e023f */
[----:B------:R-:W-:Y:S02]  /*7420*/  PLOP3.LUT P1, PT, PT, PT, UP0, 0x80, 0x0 ;  /* 0x000000000000781c */ /* 0x000fe40003f2f008 */
[----:B-1----:R-:W-:-:S11]  /*7430*/  LOP3.LUT R9, R0, 0x1f, RZ, 0xc0, !PT ;  /* 0x0000001f00097812 */ /* 0x002fd600078ec0ff */
[----:B------:R-:W-:Y:S05]  /*7440*/  @P1 BRA `(.L_x_1306) ;  /* 0x00000004006c1947 */ /* 0x000fea0003800000 */
        /* <DEDUP_REMOVED lines=8> */
[----:B------:R-:W-:-:S04]  /*74d0*/  IMAD.U32 R2, RZ, RZ, UR13 ;  /* 0x0000000dff027e24 */ /* 0x000fc8000f8e00ff */
[----:B------:R-:W-:Y:S01]  /*74e0*/  IMAD.U32 R3, RZ, RZ, UR4 ;  /* 0x00000004ff037e24 */ /* 0x000fe2000f8e00ff */
[----:B------:R-:W-:Y:S06]  /*74f0*/  @P2 BRA `(.L_x_1308) ;  /* 0x0000000000142947 */ /* 0x000fec0003800000 */
.L_x_1309:
[----:B------:R-:W2:Y:S04]  /*7500*/  LDG.E.STRONG.GPU R0, desc[UR46][R2.64] ;  /* 0x0000002e02007981 */ /* 0x000ea8000c1ef900 */
[----:B--2---:R-:W-:Y:S01]  /*7510*/  CCTL.IVALL ;  /* 0x00000000ff00798f */ /* 0x004fe20002000000 */
[----:B------:R-:W-:Y:S05]  /*7520*/  YIELD ;  /* 0x0000000000007946 */ /* 0x000fea0003800000 */
[----:B------:R-:W-:-:S13]  /*7530*/  ISETP.NE.AND P1, PT, R0, UR23, PT ;  /* 0x0000001700007c0c */ /* 0x000fda000bf25270 */
[----:B------:R-:W-:Y:S05]  /*7540*/  @P1 BRA `(.L_x_1309) ;  /* 0xfffffffc00ec1947 */ /* 0x000fea000383ffff */
.L_x_1308:
[----:B------:R-:W-:Y:S05]  /*7550*/  BSYNC B0 ;  /* 0x0000000000007941 */ /* 0x000fea0003800000 */
.L_x_1307:
[----:B------:R-:W-:-:S03]  /*7560*/  UMOV UR4, 0xffffffff ;  /* 0xffffffff00047882 */ /* 0x000fc60000000000 */
[----:B------:R-:W-:Y:S05]  /*7570*/  BRA.DIV UR4, `(.L_x_1310) ;  /* 0x0000003a04587947 */ /* 0x000fea000b800000 */
[----:B------:R-:W-:Y:S01]  /*7580*/  NOP ;  /* 0x0000000000007918 */ /* 0x000fe20000000000 */
.L_x_1387:
        /* <DEDUP_REMOVED lines=22> */
.L_x_1312:
[----:B------:R-:W-:Y:S05]  /*76f0*/  BSYNC B0 ;  /* 0x0000000000007941 */ /* 0x000fea0003800000 */
.L_x_1311:
        /* <DEDUP_REMOVED lines=20> */
.L_x_1314:
[----:B------:R-:W-:Y:S05]  /*7840*/  BSYNC B0 ;  /* 0x0000000000007941 */ /* 0x000fea0003800000 */
.L_x_1313:
[----:B------:R-:W-:Y:S06]  /*7850*/  BAR.ARV 0xa, 0xa0 ;  /* 0x0282800000007b1d */ /* 0x000fec0000002000 */
[----:B------:R-:W-:Y:S04]  /*7860*/  BSSY B0, `(.L_x_1315) ;  /* 0x0000003000007945 */ /* 0x000fe80003800000 */
[----:B------:R-:W-:Y:S05]  /*7870*/  @!P0 BRA `(.L_x_1316) ;  /* 0x0000000000048947 */ /* 0x000fea0003800000 */
[----:B------:R-:W-:-:S04]  /*7880*/  DEPBAR.LE SB0, 0x0 ;  /* 0x000080000000791a */ /* 0x000fc80000000000 */
.L_x_1316:
[----:B------:R-:W-:Y:S05]  /*7890*/  BSYNC B0 ;  /* 0x0000000000007941 */ /* 0x000fea0003800000 */
.L_x_1315:
        /* <DEDUP_REMOVED lines=19> */
.L_x_1318:
[----:B------:R-:W-:Y:S05]  /*79d0*/  BSYNC B0 ;  /* 0x0000000000007941 */ /* 0x000fea0003800000 */
.L_x_1317:
[----:B------:R-:W-:Y:S01]  /*79e0*/  UIADD3 UR18, UR6, 0x1, URZ ;  /* 0x0000000106127890 */ /* 0x000fe2000fffe03f */
[----:B------:R-:W-:Y:S11]  /*79f0*/  BRA `(.L_x_1319) ;  /* 0x0000000000047947 */ /* 0x000ff60003800000 */
.L_x_1306:
[----:B------:R-:W-:-:S05]  /*7a00*/  UMOV UR18, UR6 ;  /* 0x0000000600127c82 */ /* 0x000fca0008000000 */
.L_x_1319:
[----:B------:R-:W-:-:S03]  /*7a10*/  UIADD3 UR4, UR6, 0x1, URZ ;  /* 0x0000000106047890 */ /* 0x000fc6000fffe03f */
[----:B------:R-:W-:Y:S01]  /*7a20*/  UMOV UR6, UR18 ;  /* 0x0000001200067c82 */ /* 0x000fe20008000000 */
[----:B------:R-:W-:-:S06]  /*7a30*/  UISETP.NE.AND UP0, UPT, UR11, UR4, UPT ;  /* 0x000000040b00728c */ /* 0x000fcc000bf05270 */
[----:B------:R-:W-:-:S13]  /*7a40*/  PLOP3.LUT P1, PT, PT, PT, UP0, 0x80, 0x0 ;  /* 0x000000000000781c */ /* 0x000fda0003f2f008 */
[----:B------:R-:W-:Y:S05]  /*7a50*/  @!P1 BRA `(.L_x_1305) ;  /* 0x0000000800a09947 */ /* 0x000fea0003800000 */
[----:B------:R-:W-:Y:S01]  /*7a60*/  ULDC.64 UR20, c[0x0][0x2c0] ;  /* 0x0000b00000147ab9 */ /* 0x000fe20000000a00 */
[----:B------:R-:W-:Y:S01]  /*7a70*/  UMOV UR4, URZ ;  /* 0x0000003f00047c82 */ /* 0x000fe20008000000 */
[----:B------:R-:W-:Y:S01]  /*7a80*/  ULEA UR20, UP0, UR8, UR20, 0x2 ;  /* 0x0000001408147291 */ /* 0x000fe2000f80103f */
[----:B------:R-:W-:-:S03]  /*7a90*/  UMOV UR6, UR18 ;  /* 0x0000001200067c82 */ /* 0x000fc60008000000 */
[----:B------:R-:W-:Y:S02]  /*7aa0*/  ULEA.HI.X UR21, UR8, UR21, UR14, 0x2, UP0 ;  /* 0x0000001508157291 */ /* 0x000fe400080f140e */
[----:B------:R-:W-:-:S04]  /*7ab0*/  UIADD3 UR20, UP0, UR20, 0x4000, URZ ;  /* 0x0000400014147890 */ /* 0x000fc8000ff1e03f */
[----:B------:R-:W-:-:S12]  /*7ac0*/  UIADD3.X UR21, URZ, UR21, URZ, UP0, !UPT ;  /* 0x000000153f157290 */ /* 0x000fd800087fe43f */
.L_x_1344:
        /* <DEDUP_REMOVED lines=11> */
.L_x_1322:
[----:B------:R-:W2:Y:S04]  /*7b80*/  LDG.E.STRONG.GPU R0, desc[UR46][R2.64] ;  /* 0x0000002e02007981 */ /* 0x000ea8000c1ef900 */
[----:B--2---:R-:W-:Y:S01]  /*7b90*/  CCTL.IVALL ;  /* 0x00000000ff00798f */ /* 0x004fe20002000000 */
[----:B------:R-:W-:Y:S05]  /*7ba0*/  YIELD ;  /* 0x0000000000007946 */ /* 0x000fea0003800000 */
[----:B------:R-:W-:-:S13]  /*7bb0*/  ISETP.NE.AND P1, PT, R0, UR23, PT ;  /* 0x0000001700007c0c */ /* 0x000fda000bf25270 */
[----:B------:R-:W-:Y:S05]  /*7bc0*/  @P1 BRA `(.L_x_1322) ;  /* 0xfffffffc00ec1947 */ /* 0x000fea000383ffff */
.L_x_1321:
[----:B------:R-:W-:Y:S05]  /*7bd0*/  BSYNC B0 ;  /* 0x0000000000007941 */ /* 0x000fea0003800000 */
.L_x_1320:
[----:B------:R-:W-:-:S03]  /*7be0*/  UMOV UR16, 0xffffffff ;  /* 0xffffffff00107882 */ /* 0x000fc60000000000 */
[----:B------:R-:W-:Y:S05]  /*7bf0*/  BRA.DIV UR16, `(.L_x_1323) ;  /* 0x0000003210d47947 */ /* 0x000fea000b800000 */
[----:B------:R-:W-:Y:S01]  /*7c00*/  NOP ;  /* 0x0000000000007918 */ /* 0x000fe20000000000 */
.L_x_1390:
        /* <DEDUP_REMOVED lines=17> */
[----:B------:R1:W-:Y:S02]  /*7d20*/  UBLKRED.G.S.ADD.F32.RN [UR16], [UR22], UR24, desc[UR26] ;  /* 0x00001a10160073bb */ /* 0x0003e400080a1418 */
[----:B-1----:R0:W-:Y:S02]  /*7d30*/  UTMACMDFLUSH ;  /* 0x00000000000079b7 */ /* 0x0021e40000000000 */
.L_x_1325:
[----:B------:R-:W-:Y:S05]  /*7d40*/  BSYNC B0 ;  /* 0x0000000000007941 */ /* 0x000fea0003800000 */
.L_x_1324:
[----:B------:R-:W-:Y:S01]  /*7d50*/  ULEA UR16, UR18, UR4, 0xd ;  /* 0x0000000412107291 */ /* 0x000fe2000f8e683f */
[----:B------:R-:W-:Y:S03]  /*7d60*/  BAR.SYNC.DEFER_BLOCKING 0xe, 0xa0 ;  /* 0x0382800000007b1d */ /* 0x000fe60000010000 */
[----:B------:R-:W-:-:S03]  /*7d70*/  UIMAD.WIDE UR16, UR16, 0x4, UR20 ;  /* 0x00000004101078a5 */ /* 0x000fc6000f8e0214 */
        /* <DEDUP_REMOVED lines=12> */
.L_x_1327:
[----:B------:R-:W-:Y:S05]  /*7e40*/  BSYNC B0 ;  /* 0x0000000000007941 */ /* 0x000fea0003800000 */
.L_x_1326:
[----:B------:R-:W-:Y:S06]  /*7e50*/  BAR.ARV 0xa, 0xa0 ;  /* 0x0282800000007b1d */ /* 0x000fec0000002000 */
[----:B------:R-:W-:Y:S04]  /*7e60*/  BSSY B0, `(.L_x_1328) ;  /* 0x0000003000007945 */ /* 0x000fe80003800000 */
[----:B------:R-:W-:Y:S05]  /*7e70*/  @!P0 BRA `(.L_x_1329) ;  /* 0x0000000000048947 */ /* 0x000fea0003800000 */
[----:B------:R-:W-:-:S04]  /*7e80*/  DEPBAR.LE SB0, 0x0 ;  /* 0x000080000000791a */ /* 0x000fc80000000000 */
.L_x_1329:
[----:B------:R-:W-:Y:S05]  /*7e90*/  BSYNC B0 ;  /* 0x0000000000007941 */ /* 0x000fea0003800000 */
.L_x_1328:
        /* <DEDUP_REMOVED lines=19> */
.L_x_1331:
[----:B------:R-:W-:Y:S05]  /*7fd0*/  BSYNC B0 ;  /* 0x0000000000007941 */ /* 0x000fea0003800000 */
.L_x_1330:
        /* <DEDUP_REMOVED lines=9> */
.L_x_1334:
[----:B------:R-:W2:Y:S04]  /*8070*/  LDG.E.STRONG.GPU R0, desc[UR46][R2.64] ;  /* 0x0000002e02007981 */ /* 0x000ea8000c1ef900 */
[----:B--2---:R-:W-:Y:S01]  /*8080*/  CCTL.IVALL ;  /* 0x00000000ff00798f */ /* 0x004fe20002000000 */
[----:B------:R-:W-:Y:S05]  /*8090*/  YIELD ;  /* 0x0000000000007946 */ /* 0x000fea0003800000 */
[----:B------:R-:W-:-:S13]  /*80a0*/  ISETP.NE.AND P1, PT, R0, UR23, PT ;  /* 0x0000001700007c0c */ /* 0x000fda000bf25270 */
[----:B------:R-:W-:Y:S05]  /*80b0*/  @P1 BRA `(.L_x_1334) ;  /* 0xfffffffc00ec1947 */ /* 0x000fea000383ffff */
.L_x_1333:
[----:B------:R-:W-:Y:S05]  /*80c0*/  BSYNC B0 ;  /* 0x0000000000007941 */ /* 0x000fea0003800000 */
.L_x_1332:
[----:B------:R-:W-:-:S03]  /*80d0*/  UMOV UR12, 0xffffffff ;  /* 0xffffffff000c7882 */ /* 0x000fc60000000000 */
[----:B------:R-:W-:Y:S05]  /*80e0*/  BRA.DIV UR12, `(.L_x_1335) ;  /* 0x0000002e0cb47947 */ /* 0x000fea000b800000 */
[----:B------:R-:W-:Y:S01]  /*80f0*/  NOP ;  /* 0x0000000000007918 */ /* 0x000fe20000000000 */
.L_x_1393:
[----:B------:R-:W-:Y:S05]  /*8100*/  WARPSYNC.ALL ;  /* 0x0000000000007948 */ /* 0x000fea0003800000 */
[----:B------:R-:W-:Y:S06]  /*8110*/  BAR.SYNC.DEFER_BLOCKING 0xd, 0xa0 ;  /* 0x0342800000007b1d */ /* 0x000fec0000010000 */
[----:B------:R-:W-:Y:S04]  /*8120*/  BSSY B0, `(.L_x_1336) ;  /* 0x000000d000007945 */ /* 0x000fe80003800000 */
[----:B------:R-:W-:Y:S05]  /*8130*/  @!P0 BRA `(.L_x_1337) ;  /* 0x00000000002c8947 */ /* 0x000fea0003800000 */
[----:B------:R-:W1:Y:S01]  /*8140*/  S2UR UR13, SR_CgaCtaId ;  /* 0x00000000000d79c3 */ /* 0x000e620000008800 */
[----:B------:R-:W-:Y:S01]  /*8150*/  UMOV UR12, 0x400 ;  /* 0x00000400000c7882 */ /* 0x000fe20000000000 */
[----:B------:R-:W-:Y:S01]  /*8160*/  UIADD3 UR24, UP0, UR16, 0x4000, URZ ;  /* 0x0000400010187890 */ /* 0x000fe2000ff1e03f */
[----:B------:R-:W-:Y:S01]  /*8170*/  UMOV UR26, 0x0 ;  /* 0x00000000001a7882 */ /* 0x000fe20000000000 */
[----:B------:R-:W-:Y:S02]  /*8180*/  UMOV UR27, 0x14f00000 ;  /* 0x14f00000001b7882 */ /* 0x000fe40000000000 */
[----:B------:R-:W-:Y:S02]  /*8190*/  UIADD3.X UR25, URZ, UR17, URZ, UP0, !UPT ;  /* 0x000000113f197290 */ /* 0x000fe400087fe43f */
[----:B-1----:R-:W-:-:S03]  /*81a0*/  ULEA UR12, UR13, UR12, 0x18 ;  /* 0x0000000c0d0c7291 */ /* 0x002fc6000f8ec03f */
[----:B------:R-:W-:Y:S01]  /*81b0*/  UMOV UR13, 0x400 ;  /* 0x00000400000d7882 */ /* 0x000fe20000000000 */
[----:B------:R-:W-:-:S09]  /*81c0*/  UIADD3 UR12, UR12, 0x10000, URZ ;  /* 0x000100000c0c7890 */ /* 0x000fd2000fffe03f */
[----:B------:R1:W-:Y:S02]  /*81d0*/  UBLKRED.G.S.ADD.F32.RN [UR24], [UR12], UR13, desc[UR26] ;  /* 0x00001a180c0073bb */ /* 0x0003e400080a140d */
[----:B-1----:R0:W-:Y:S02]  /*81e0*/  UTMACMDFLUSH ;  /* 0x00000000000079b7 */ /* 0x0021e40000000000 */
.L_x_1337:
[----:B------:R-:W-:Y:S05]  /*81f0*/  BSYNC B0 ;  /* 0x0000000000007941 */ /* 0x000fea0003800000 */
.L_x_1336:
        /* <DEDUP_REMOVED lines=12> */
[----:B------:R1:W-:Y:S01]  /*82c0*/  UBLKRED.G.S.ADD.F32.RN [UR24], [UR12], UR13, desc[UR26] ;  /* 0x00001a180c0073bb */ /* 0x0003e200080a140d */
[----:B------:R0:W-:Y:S01]  /*82d0*/  UTMACMDFLUSH ;  /* 0x00000000000079b7 */ /* 0x0001e20000000000 */
[----:B-1----:R-:W-:-:S04]  /*82e0*/  DEPBAR.LE SB0, 0x1 ;  /* 0x000080400000791a */ /* 0x002fc80000000000 */
.L_x_1339:
[----:B------:R-:W-:Y:S05]  /*82f0*/  BSYNC B0 ;  /* 0x0000000000007941 */ /* 0x000fea0003800000 */
.L_x_1338:
[----:B------:R-:W-:Y:S06]  /*8300*/  BAR.ARV 0xa, 0xa0 ;  /* 0x0282800000007b1d */ /* 0x000fec0000002000 */
[----:B------:R-:W-:Y:S04]  /*8310*/  BSSY B0, `(.L_x_1340) ;  /* 0x0000003000007945 */ /* 0x000fe80003800000 */
[----:B------:R-:W-:Y:S05]  /*8320*/  @!P0 BRA `(.L_x_1341) ;  /* 0x0000000000048947 */ /* 0x000fea0003800000 */
[----:B------:R-:W-:-:S04]  /*8330*/  DEPBAR.LE SB0, 0x0 ;  /* 0x000080000000791a */ /* 0x000fc80000000000 */
.L_x_1341:
[----:B------:R-:W-:Y:S05]  /*8340*/  BSYNC B0 ;  /* 0x0000000000007941 */ /* 0x000fea0003800000 */
.L_x_1340:
        /* <DEDUP_REMOVED lines=19> */
.L_x_1343:
[----:B------:R-:W-:Y:S05]  /*8480*/  BSYNC B0 ;  /* 0x0000000000007941 */ /* 0x000fea0003800000 */
.L_x_1342:
[----:B------:R-:W-:Y:S02]  /*8490*/  UIADD3 UR6, UR6, 0x2, URZ ;  /* 0x0000000206067890 */ /* 0x000fe4000fffe03f */
[----:B------:R-:W-:Y:S02]  /*84a0*/  UIADD3 UR4, UR4, 0x4000, URZ ;  /* 0x0000400004047890 */ /* 0x000fe4000fffe03f */
[----:B------:R-:W-:-:S06]  /*84b0*/  UISETP.GE.AND UP0, UPT, UR6, UR11, UPT ;  /* 0x0000000b0600728c */ /* 0x000fcc000bf06270 */
[----:B------:R-:W-:-:S13]  /*84c0*/  PLOP3.LUT P1, PT, PT, PT, UP0, 0x80, 0x0 ;  /* 0x000000000000781c */ /* 0x000fda0003f2f008 */
[----:B------:R-:W-:Y:S05]  /*84d0*/  @!P1 BRA `(.L_x_1344) ;  /* 0xfffffff4007c9947 */ /* 0x000fea000383ffff */
.L_x_1305:
[----:B------:R-:W-:-:S06]  /*84e0*/  UISETP.GT.AND UP0, UPT, UR5, UR6, UPT ;  /* 0x000000060500728c */ /* 0x000fcc000bf04270 */
[----:B------:R-:W-:-:S13]  /*84f0*/  PLOP3.LUT P0, PT, PT, PT, UP0, 0x80, 0x0 ;  /* 0x000000000000781c */ /* 0x000fda0003f0f008 */
[----:B------:R-:W-:Y:S05]  /*8500*/  @!P0 BRA `(.L_x_1244) ;  /* 0x0000002800088947 */ /* 0x000fea0003800000 */
[----:B------:R-:W2:Y:S01]  /*8510*/  S2R R0, SR_TID.X ;  /* 0x0000000000007919 */ /* 0x000ea20000002100 */
[----:B------:R-:W-:Y:S01]  /*8520*/  UIADD3 UR4, UR5, -UR6, URZ ;  /* 0x8000000605047290 */ /* 0x000fe2000fffe03f */
[----:B------:R-:W-:Y:S01]  /*8530*/  ULDC UR16, c[0x0][0x288] ;  /* 0x0000a20000107ab9 */ /* 0x000fe20000000800 */
[----:B------:R-:W-:Y:S02]  /*8540*/  ULDC UR17, c[0x0][0x760] ;  /* 0x0001d80000117ab9 */ /* 0x000fe40000000800 */
[----:B------:R-:W-:Y:S02]  /*8550*/  ULOP3.LUT UR4, UR4, 0x1, URZ, 0xc0, !UPT ;  /* 0x0000000104047892 */ /* 0x000fe4000f8ec03f */
[----:B------:R-:W-:Y:S02]  /*8560*/  UIMAD UR18, UR16, UR17, URZ ;  /* 0x00000011101272a4 */ /* 0x000fe4000f8e023f */
[----:B------:R-:W-:-:S06]  /*8570*/  UISETP.NE.U32.AND UP0, UPT, UR4, 0x1, UPT ;  /* 0x000000010400788c */ /* 0x000fcc000bf05070 */
[----:B------:R-:W-:Y:S02]  /*8580*/  PLOP3.LUT P0, PT, PT, PT, UP0, 0x80, 0x0 ;  /* 0x000000000000781c */ /* 0x000fe40003f0f008 */
[----:B--2---:R-:W-:-:S11]  /*8590*/  LOP3.LUT R0, R0, 0x1f, RZ, 0xc0, !PT ;  /* 0x0000001f00007812 */ /* 0x004fd600078ec0ff */
[----:B------:R-:W-:Y:S05]  /*85a0*/  @P0 BRA `(.L_x_1345) ;  /* 0x0000000000780947 */ /* 0x000fea0003800000 */
[----:B------:R-:W-:Y:S01]  /*85b0*/  UIMAD UR4, UR18, UR6, URZ ;  /* 0x00000006120472a4 */ /* 0x000fe2000f8e023f */
[----:B------:R-:W-:Y:S01]  /*85c0*/  ISETP.NE.AND P0, PT, R0, RZ, PT ;  /* 0x000000ff0000720c */ /* 0x000fe20003f05270 */
[----:B------:R-:W-:Y:S01]  /*85d0*/  ULDC.64 UR12, c[0x0][0x768] ;  /* 0x0001da00000c7ab9 */ /* 0x000fe20000000a00 */
[----:B------:R-:W-:Y:S01]  /*85e0*/  BSSY B0, `(.L_x_1346) ;  /* 0x0000019000007945 */ /* 0x000fe20003800000 */
[----:B------:R-:W-:-:S04]  /*85f0*/  UIADD3 UR8, UP0, UR4, UR7, URZ ;  /* 0x0000000704087290 */ /* 0x000fc8000ff1e03f */
[----:B------:R-:W-:Y:S02]  /*8600*/  ULEA.HI.X.SX32 UR9, UR4, UR10, 0x1, UP0 ;  /* 0x0000000a04097291 */ /* 0x000fe400080f0e3f */
[----:B------:R-:W-:Y:S02]  /*8610*/  ULEA UR11, UP0, UR8, UR12, 0x2 ;  /* 0x0000000c080b7291 */ /* 0x000fe4000f80103f */
[----:B------:R-:W-:Y:S02]  /*8620*/  UIADD3 UR4, UR6, 0x1, URZ ;  /* 0x0000000106047890 */ /* 0x000fe4000fffe03f */
[----:B------:R-:W-:Y:S01]  /*8630*/  ULEA.HI.X UR9, UR8, UR13, UR9, 0x2, UP0 ;  /* 0x0000000d08097291 */ /* 0x000fe200080f1409 */
[----:B------:R-:W-:Y:S01]  /*8640*/  NOP ;  /* 0x0000000000007918 */ /* 0x000fe20000000000 */
[----:B------:R-:W-:Y:S10]  /*8650*/  @P0 BRA `(.L_x_1347) ;  /* 0x0000000000440947 */ /* 0x000ff40003800000 */
        /* <DEDUP_REMOVED lines=9> */
[----:B-1----:R-:W1:Y:S01]  /*86f0*/  S2R R2, SR_LANEID ;  /* 0x0000000000027919 */ /* 0x002e620000000000 */
[----:B------:R-:W-:Y:S01]  /*8700*/  VOTEU.ANY UR8, UPT, PT ;  /* 0x0000000000087886 */ /* 0x000fe200038e0100 */
[----:B------:R-:W-:Y:S01]  /*8710*/  IMAD.U32 R3, RZ, RZ, UR9 ;  /* 0x00000009ff037e24 */ /* 0x000fe2000f8e00ff */
[----:B------:R-:W-:-:S02]  /*8720*/  UFLO.U32 UR12, UR8 ;  /* 0x00000008000c72bd */ /* 0x000fc400080e0000 */
[----:B------:R-:W2:Y:S04]  /*8730*/  POPC R5, UR8 ;  /* 0x0000000800057d09 */ /* 0x000ea80008000000 */
[----:B-1----:R-:W-:Y:S01]  /*8740*/  ISETP.EQ.U32.AND P0, PT, R2, UR12, PT ;  /* 0x0000000c02007c0c */ /* 0x002fe2000bf02070 */
[----:B------:R-:W-:-:S12]  /*8750*/  IMAD.U32 R2, RZ, RZ, UR11 ;  /* 0x0000000bff027e24 */ /* 0x000fd8000f8e00ff */
[----:B--2---:R2:W-:Y:S02]  /*8760*/  @P0 REDG.E.ADD.S32.STRONG.GPU desc[UR46][R2.64], R5 ;  /* 0x000000050200098e */ /* 0x0045e4000c10e3ae */
.L_x_1347:
[----:B------:R-:W-:Y:S05]  /*8770*/  BSYNC B0 ;  /* 0x0000000000007941 */ /* 0x000fea0003800000 */
.L_x_1346:
[----:B------:R-:W-:Y:S05]  /*8780*/  BRA `(.L_x_1348) ;  /* 0x0000000000047947 */ /* 0x000fea0003800000 */
.L_x_1345:
[----:B------:R-:W-:-:S05]  /*8790*/  UMOV UR4, UR6 ;  /* 0x0000000600047c82 */ /* 0x000fca0008000000 */
.L_x_1348:
[----:B------:R-:W-:-:S04]  /*87a0*/  UIADD3 UR8, UR6, 0x1, URZ ;  /* 0x0000000106087890 */ /* 0x000fc8000fffe03f */
[----:B------:R-:W-:-:S06]  /*87b0*/  UISETP.NE.AND UP0, UPT, UR5, UR8, UPT ;  /* 0x000000080500728c */ /* 0x000fcc000bf05270 */
[----:B------:R-:W-:-:S13]  /*87c0*/  PLOP3.LUT P0, PT, PT, PT, UP0, 0x80, 0x0 ;  /* 0x000000000000781c */ /* 0x000fda0003f0f008 */
[----:B------:R-:W-:Y:S05]  /*87d0*/  @!P0 BRA `(.L_x_1244) ;  /* 0x0000002400548947 */ /* 0x000fea0003800000 */
[----:B------:R-:W-:Y:S01]  /*87e0*/  UIADD3 UR8, UR4, 0x1, URZ ;  /* 0x0000000104087890 */ /* 0x000fe2000fffe03f */
[----:B------:R-:W-:Y:S01]  /*87f0*/  ISETP.NE.AND P1, PT, R0, RZ, PT ;  /* 0x000000ff0000720c */ /* 0x000fe20003f25270 */
[----:B------:R-:W-:Y:S02]  /*8800*/  UIMAD UR9, UR4, UR16, URZ ;  /* 0x00000010040972a4 */ /* 0x000fe4000f8e023f */
[----:B------:R-:W-:Y:S02]  /*8810*/  UIADD3 UR11, -UR5, UR4, URZ ;  /* 0x00000004050b7290 */ /* 0x000fe4000fffe13f */
[----:B------:R-:W-:Y:S02]  /*8820*/  UIMAD UR8, UR18, UR8, URZ ;  /* 0x00000008120872a4 */ /* 0x000fe4000f8e023f */
[----:B------:R-:W-:Y:S01]  /*8830*/  UIMAD UR9, UR9, UR17, URZ ;  /* 0x00000011090972a4 */ /* 0x000fe2000f8e023f */
[----:B------:R-:W-:-:S11]  /*8840*/  ULDC.64 UR20, c[0x0][0x768] ;  /* 0x0001da0000147ab9 */ /* 0x000fd60000000a00 */
.L_x_1353:
[----:B------:R-:W-:Y:S01]  /*8850*/  UIADD3 UR12, UP0, UR9, UR7, URZ ;  /* 0x00000007090c7290 */ /* 0x000fe2000ff1e03f */
[----:B------:R-:W-:-:S03]  /*8860*/  NOP ;  /* 0x0000000000007918 */ /* 0x000fc60000000000 */
[----:B------:R-:W-:Y:S01]  /*8870*/  ULEA.HI.X.SX32 UR13, UR9, UR10, 0x1, UP0 ;  /* 0x0000000a090d7291 */ /* 0x000fe200080f0e3f */
[----:B------:R-:W-:Y:S01]  /*8880*/  BSSY B0, `(.L_x_1349) ;  /* 0x0000015000007945 */ /* 0x000fe20003800000 */
[----:B------:R-:W-:-:S04]  /*8890*/  ULEA UR15, UP0, UR12, UR20, 0x2 ;  /* 0x000000140c0f7291 */ /* 0x000fc8000f80103f */
[----:B------:R-:W-:Y:S01]  /*88a0*/  ULEA.HI.X UR13, UR12, UR21, UR13, 0x2, UP0 ;  /* 0x000000150c0d7291 */ /* 0x000fe200080f140d */
[----:B---34-:R-:W-:Y:S11]  /*88b0*/  @P1 BRA `(.L_x_1350) ;  /* 0x0000000000441947 */ /* 0x018ff60003800000 */
[----:B------:R-:W-:Y:S01]  /*88c0*/  @!PT LDS RZ, [RZ] ;  /* 0x00000000fffff984 */ /* 0x000fe20000000800 */
[----:B------:R-:W-:Y:S01]  /*88d0*/  @!PT LDS RZ, [RZ] ;  /* 0x00000000fffff984 */ /* 0x000fe20000000800 */
[----:B------:R-:W-:Y:S01]  /*88e0*/  @!PT LDS RZ, [RZ] ;  /* 0x00000000fffff984 */ /* 0x000fe20000000800 */
[----:B------:R-:W-:Y:S01]  /*88f0*/  @!PT LDS RZ, [RZ] ;  /* 0x00000000fffff984 */ /* 0x000fe20000000800 */
[----:B------:R3:W-:Y:S06]  /*8900*/  MEMBAR.ALL.CTA ;  /* 0x0000000000007992 */ /* 0x0007ec0000008000 */
[----:B---3--:R-:W-:Y:S06]  /*8910*/  MEMBAR.ALL.GPU ;  /* 0x0000000000007992 */ /* 0x008fec000000a000 */
[----:B------:R-:W-:-:S00]  /*8920*/  ERRBAR ;  /* 0x00000000000079ab */ /* 0x000fc00000000000 */
[----:B------:R-:W-:Y:S06]  /*8930*/  CGAERRBAR ;  /* 0x00000000000075ab */ /* 0x000fec0000000000 */
[----:B012345:R-:W-:Y:S01]  /*8940*/  CCTL.IVALL ;  /* 0x00000000ff00798f */ /* 0x03ffe20002000000 */
[----:B------:R-:W3:Y:S01]  /*8950*/  S2R R0, SR_LANEID ;  /* 0x0000000000007919 */ /* 0x000ee20000000000 */
[----:B------:R-:W-:Y:S01]  /*8960*/  VOTEU.ANY UR12, UPT, PT ;  /* 0x00000000000c7886 */ /* 0x000fe200038e0100 */
[----:B-12---:R-:W-:Y:S01]  /*8970*/  IMAD.U32 R2, RZ, RZ, UR15 ;  /* 0x0000000fff027e24 */ /* 0x006fe2000f8e00ff */
[----:B------:R-:W-:-:S02]  /*8980*/  UFLO.U32 UR14, UR12 ;  /* 0x0000000c000e72bd */ /* 0x000fc400080e0000 */
[----:B------:R-:W1:Y:S01]  /*8990*/  POPC R5, UR12 ;  /* 0x0000000c00057d09 */ /* 0x000e620008000000 */
[----:B------:R-:W-:-:S03]  /*89a0*/  IMAD.U32 R3, RZ, RZ, UR13 ;  /* 0x0000000dff037e24 */ /* 0x000fc6000f8e00ff */
[----:B---3--:R-:W-:-:S13]  /*89b0*/  ISETP.EQ.U32.AND P0, PT, R0, UR14, PT ;  /* 0x0000000e00007c0c */ /* 0x008fda000bf02070 */
[----:B-1----:R3:W-:Y:S02]  /*89c0*/  @P0 REDG.E.ADD.S32.STRONG.GPU desc[UR46][R2.64], R5 ;  /* 0x000000050200098e */ /* 0x0027e4000c10e3ae */
.L_x_1350:
[----:B------:R-:W-:Y:S05]  /*89d0*/  BSYNC B0 ;  /* 0x0000000000007941 */ /* 0x000fea0003800000 */
.L_x_1349:
[----:B------:R-:W-:Y:S01]  /*89e0*/  UIADD3 UR12, UP0, UR8, UR7, URZ ;  /* 0x00000007080c7290 */ /* 0x000fe2000ff1e03f */
[----:B------:R-:W-:-:S03]  /*89f0*/  NOP ;  /* 0x0000000000007918 */ /* 0x000fc60000000000 */
[----:B------:R-:W-:Y:S01]  /*8a00*/  ULEA.HI.X.SX32 UR13, UR8, UR10, 0x1, UP0 ;  /* 0x0000000a080d7291 */ /* 0x000fe200080f0e3f */
[----:B------:R-:W-:Y:S01]  /*8a10*/  BSSY B0, `(.L_x_1351) ;  /* 0x0000015000007945 */ /* 0x000fe20003800000 */
[----:B------:R-:W-:-:S04]  /*8a20*/  ULEA UR15, UP0, UR12, UR20, 0x2 ;  /* 0x000000140c0f7291 */ /* 0x000fc8000f80103f */
[----:B------:R-:W-:Y:S01]  /*8a30*/  ULEA.HI.X UR13, UR12, UR21, UR13, 0x2, UP0 ;  /* 0x000000150c0d7291 */ /* 0x000fe200080f140d */
[----:B------:R-:W-:Y:S11]  /*8a40*/  @P1 BRA `(.L_x_1352) ;  /* 0x0000000000441947 */ /* 0x000ff60003800000 */
[----:B------:R-:W-:Y:S01]  /*8a50*/  @!PT LDS RZ, [RZ] ;  /* 0x00000000fffff984 */ /* 0x000fe20000000800 */
[----:B------:R-:W-:Y:S01]  /*8a60*/  @!PT LDS RZ, [RZ] ;  /* 0x00000000fffff984 */ /* 0x000fe20000000800 */
[----:B------:R-:W-:Y:S01]  /*8a70*/  @!PT LDS RZ, [RZ] ;  /* 0x00000000fffff984 */ /* 0x000fe20000000800 */
[----:B------:R-:W-:Y:S01]  /*8a80*/  @!PT LDS RZ, [RZ] ;  /* 0x00000000fffff984 */ /* 0x000fe20000000800 */
[----:B------:R4:W-:Y:S06]  /*8a90*/  MEMBAR.ALL.CTA ;  /* 0x0000000000007992 */ /* 0x0009ec0000008000 */
[----:B----4-:R-:W-:Y:S06]  /*8aa0*/  MEMBAR.ALL.GPU ;  /* 0x0000000000007992 */ /* 0x010fec000000a000 */
[----:B------:R-:W-:-:S00]  /*8ab0*/  ERRBAR ;  /* 0x00000000000079ab */ /* 0x000fc00000000000 */
[----:B------:R-:W-:Y:S06]  /*8ac0*/  CGAERRBAR ;  /* 0x00000000000075ab */ /* 0x000fec0000000000 */
[----:B012345:R-:W-:Y:S01]  /*8ad0*/  CCTL.IVALL ;  /* 0x00000000ff00798f */ /* 0x03ffe20002000000 */
[----:B------:R-:W4:Y:S01]  /*8ae0*/  S2R R0, SR_LANEID ;  /* 0x0000000000007919 */ /* 0x000f220000000000 */
[----:B------:R-:W-:Y:S01]  /*8af0*/  VOTEU.ANY UR12, UPT, PT ;  /* 0x00000000000c7886 */ /* 0x000fe200038e0100 */
[----:B-123--:R-:W-:Y:S01]  /*8b00*/  IMAD.U32 R2, RZ, RZ, UR15 ;  /* 0x0000000fff027e24 */ /* 0x00efe2000f8e00ff */
[----:B------:R-:W-:-:S02]  /*8b10*/  UFLO.U32 UR14, UR12 ;  /* 0x0000000c000e72bd */ /* 0x000fc400080e0000 */
[----:B------:R-:W1:Y:S01]  /*8b20*/  POPC R5, UR12 ;  /* 0x0000000c00057d09 */ /* 0x000e620008000000 */
[----:B------:R-:W-:-:S03]  /*8b30*/  IMAD.U32 R3, RZ, RZ, UR13 ;  /* 0x0000000dff037e24 */ /* 0x000fc6000f8e00ff */
[----:B----4-:R-:W-:-:S13]  /*8b40*/  ISETP.EQ.U32.AND P0, PT, R0, UR14, PT ;  /* 0x0000000e00007c0c */ /* 0x010fda000bf02070 */
[----:B-1----:R4:W-:Y:S02]  /*8b50*/  @P0 REDG.E.ADD.S32.STRONG.GPU desc[UR46][R2.64], R5 ;  /* 0x000000050200098e */ /* 0x0029e4000c10e3ae */
.L_x_1352:
[----:B------:R-:W-:Y:S05]  /*8b60*/  BSYNC B0 ;  /* 0x0000000000007941 */ /* 0x000fea0003800000 */
.L_x_1351:
[----:B------:R-:W-:Y:S02]  /*8b70*/  UIADD3 UR11, UR11, 0x2, URZ ;  /* 0x000000020b0b7890 */ /* 0x000fe4000fffe03f */
[----:B------:R-:W-:Y:S02]  /*8b80*/  ULEA UR8, UR18, UR8, 0x1 ;  /* 0x0000000812087291 */ /* 0x000fe4000f8e083f */
[----:B------:R-:W-:Y:S02]  /*8b90*/  ULEA UR9, UR18, UR9, 0x1 ;  /* 0x0000000912097291 */ /* 0x000fe4000f8e083f */
[----:B------:R-:W-:-:S13]  /*8ba0*/  ISETP.NE.AND P0, PT, RZ, UR11, PT ;  /* 0x0000000bff007c0c */ /* 0x000fda000bf05270 */
[----:B------:R-:W-:Y:S05]  /*8bb0*/  @!P0 BRA `(.L_x_1244) ;  /* 0x00000020005c8947 */ /* 0x000fea0003800000 */
[----:B------:R-:W-:Y:S05]  /*8bc0*/  BRA `(.L_x_1353) ;  /* 0xfffffffc00207947 */ /* 0x000fea000383ffff */
.L_x_1302:
        /* <DEDUP_REMOVED lines=33> */
.L_x_1355:
        /* <DEDUP_REMOVED lines=43> */
.L_x_1394:
        /* <DEDUP_REMOVED lines=15> */
.L_x_1358:
        /* <DEDUP_REMOVED lines=98> */
.L_x_1369:
[----:B--234-:R-:W-:-:S04]  /*97a0*/  SHF.L.U32 R21, R11, 0x1f, RZ ;  /* 0x0000001f0b157819 */ /* 0x01cfc800000006ff */
[----:B------:R-:W1:Y:S02]  /*97b0*/  SYNCS.PHASECHK.TRANS64.TRYWAIT P1, [R16+URZ+0x30840], R21 ;  /* 0x03084015100075a7 */ /* 0x000e64000802017f */
[----:B-1----:R-:W-:Y:S05]  /*97c0*/  @!P1 BRA `(.L_x_1361) ;  /* 0x00000018002c9947 */ /* 0x002fea0003800000 */
.L_x_1395:
[----:B------:R-:W-:Y:S05]  /*97d0*/  @P0 BRA `(.L_x_1362) ;  /* 0x0000000000140947 */ /* 0x000fea0003800000 */
[----:B------:R-:W-:Y:S01]  /*97e0*/  ISETP.NE.AND P1, PT, R6, RZ, PT ;  /* 0x000000ff0600720c */ /* 0x000fe20003f25270 */
[----:B------:R-:W-:-:S04]  /*97f0*/  IMAD.MOV.U32 R3, RZ, RZ, 0x4100 ;  /* 0x00004100ff037424 */ /* 0x000fc800078e00ff */
[----:B------:R3:W-:Y:S08]  /*9800*/  SYNCS.ARRIVE.TRANS64 RZ, [R16+URZ+0x30830], R3 ;  /* 0x0308300310ff79a7 */ /* 0x0007f0000800003f */
[----:B------:R-:W-:Y:S05]  /*9810*/  @!P1 BRA `(.L_x_1362) ;  /* 0x0000000000049947 */ /* 0x000fea0003800000 */
[----:B------:R-:W-:Y:S01]  /*9820*/  BPT.TRAP 0x1 ;  /* 0x000000040000795c */ /* 0x000fe20000300000 */
.L_x_1362:
        /* <DEDUP_REMOVED lines=36> */
.L_x_1396:
[----:B------:R-:W-:Y:S05]  /*9a70*/  @P0 BRA `(.L_x_1364) ;  /* 0x0000000000140947 */ /* 0x000fea0003800000 */
[----:B------:R-:W-:Y:S01]  /*9a80*/  ISETP.NE.AND P1, PT, R6, RZ, PT ;  /* 0x000000ff0600720c */ /* 0x000fe20003f25270 */
[----:B------:R-:W-:-:S04]  /*9a90*/  IMAD.MOV.U32 R2, RZ, RZ, 0x4100 ;  /* 0x00004100ff027424 */ /* 0x000fc800078e00ff */
[----:B------:R3:W-:Y:S08]  /*9aa0*/  SYNCS.ARRIVE.TRANS64 RZ, [R16+URZ+0x30818], R2 ;  /* 0x0308180210ff79a7 */ /* 0x0007f0000800003f */
[----:B------:R-:W-:Y:S05]  /*9ab0*/  @!P1 BRA `(.L_x_1364) ;  /* 0x0000000000049947 */ /* 0x000fea0003800000 */
[----:B------:R-:W-:Y:S01]  /*9ac0*/  BPT.TRAP 0x1 ;  /* 0x000000040000795c */ /* 0x000fe20000300000 */
.L_x_1364:
        /* <DEDUP_REMOVED lines=36> */
.L_x_1397:
[----:B------:R-:W-:Y:S05]  /*9d10*/  @P0 BRA `(.L_x_1366) ;  /* 0x0000000000140947 */ /* 0x000fea0003800000 */
[----:B------:R-:W-:Y:S01]  /*9d20*/  ISETP.NE.AND P1, PT, R6, RZ, PT ;  /* 0x000000ff0600720c */ /* 0x000fe20003f25270 */
[----:B-123--:R-:W-:-:S04]  /*9d30*/  IMAD.MOV.U32 R21, RZ, RZ, 0x4100 ;  /* 0x00004100ff157424 */ /* 0x00efc800078e00ff */
[----:B------:R4:W-:Y:S08]  /*9d40*/  SYNCS.ARRIVE.TRANS64 RZ, [R16+URZ+0x30838], R21 ;  /* 0x0308381510ff79a7 */ /* 0x0009f0000800003f */
[----:B------:R-:W-:Y:S05]  /*9d50*/  @!P1 BRA `(.L_x_1366) ;  /* 0x0000000000049947 */ /* 0x000fea0003800000 */
[----:B------:R-:W-:Y:S01]  /*9d60*/  BPT.TRAP 0x1 ;  /* 0x000000040000795c */ /* 0x000fe20000300000 */
.L_x_1366:
        /* <DEDUP_REMOVED lines=31> */
.L_x_1399:
[----:B------:R-:W-:Y:S05]  /*9f60*/  @P0 BRA `(.L_x_1368) ;  /* 0x0000000000140947 */ /* 0x000fea0003800000 */
[----:B------:R-:W-:Y:S01]  /*9f70*/  ISETP.NE.AND P1, PT, R6, RZ, PT ;  /* 0x000000ff0600720c */ /* 0x000fe20003f25270 */
[----:B------:R-:W-:-:S04]  /*9f80*/  IMAD.MOV.U32 R5, RZ, RZ, 0x4100 ;  /* 0x00004100ff057424 */ /* 0x000fc800078e00ff */
[----:B------:R1:W-:Y:S08]  /*9f90*/  SYNCS.ARRIVE.TRANS64 RZ, [R16+URZ+0x30810], R5 ;  /* 0x0308100510ff79a7 */ /* 0x0003f0000800003f */
[----:B------:R-:W-:Y:S05]  /*9fa0*/  @!P1 BRA `(.L_x_1368) ;  /* 0x0000000000049947 */ /* 0x000fea0003800000 */
[----:B------:R-:W-:Y:S01]  /*9fb0*/  BPT.TRAP 0x1 ;  /* 0x000000040000795c */ /* 0x000fe20000300000 */
.L_x_1368:
        /* <DEDUP_REMOVED lines=37> */
.L_x_1360:
[----:B------:R-:W3:Y:S02]  /*a210*/  LDL.LU R4, [R1+0x4] ;  /* 0x0000040001047983 */ /* 0x000ee40000300800 */
[----:B---3--:R-:W-:Y:S02]  /*a220*/  ISETP.NE.AND P1, PT, R4, RZ, PT ;  /* 0x000000ff0400720c */ /* 0x008fe40003f25270 */
[----:B------:R1:W5:Y:S11]  /*a230*/  LDL R4, [R1] ;  /* 0x0000000001047983 */ /* 0x0003760000100800 */
[----:B-1----:R-:W-:Y:S05]  /*a240*/  @!P1 BRA `(.L_x_1359) ;  /* 0x0000000400489947 */ /* 0x002fea0003800000 */
[----:B------:R-:W-:-:S04]  /*a250*/  SHF.L.U32 R13, R11, 0x1f, RZ ;  /* 0x0000001f0b0d7819 */ /* 0x000fc800000006ff */
[----:B------:R-:W1:Y:S02]  /*a260*/  SYNCS.PHASECHK.TRANS64.TRYWAIT P1, [R16+URZ+0x30840], R13 ;  /* 0x0308400d100075a7 */ /* 0x000e64000802017f */
[----:B-1----:R-:W-:Y:S05]  /*a270*/  @!P1 BRA `(.L_x_1370) ;  /* 0x0000000c00d49947 */ /* 0x002fea0003800000 */
.L_x_1400:
[----:B------:R-:W-:Y:S05]  /*a280*/  @P0 BRA `(.L_x_1371) ;  /* 0x0000000000140947 */ /* 0x000fea0003800000 */
[----:B------:R-:W-:Y:S01]  /*a290*/  ISETP.NE.AND P1, PT, R6, RZ, PT ;  /* 0x000000ff0600720c */ /* 0x000fe20003f25270 */
[----:B--2---:R-:W-:-:S04]  /*a2a0*/  IMAD.MOV.U32 R5, RZ, RZ, 0x4100 ;  /* 0x00004100ff057424 */ /* 0x004fc800078e00ff */
[----:B------:R3:W-:Y:S08]  /*a2b0*/  SYNCS.ARRIVE.TRANS64 RZ, [R16+URZ+0x30830], R5 ;  /* 0x0308300510ff79a7 */ /* 0x0007f0000800003f */
[----:B------:R-:W-:Y:S05]  /*a2c0*/  @!P1 BRA `(.L_x_1371) ;  /* 0x0000000000049947 */ /* 0x000fea0003800000 */
[----:B------:R-:W-:Y:S01]  /*a2d0*/  BPT.TRAP 0x1 ;  /* 0x000000040000795c */ /* 0x000fe20000300000 */
.L_x_1371:
        /* <DEDUP_REMOVED lines=33> */
.L_x_1401:
[----:B------:R-:W-:Y:S05]  /*a4f0*/  @P0 BRA `(.L_x_1373) ;  /* 0x0000000000140947 */ /* 0x000fea0003800000 */
[----:B------:R-:W-:Y:S01]  /*a500*/  ISETP.NE.AND P0, PT, R6, RZ, PT ;  /* 0x000000ff0600720c */ /* 0x000fe20003f05270 */
[----:B------:R-:W-:-:S04]  /*a510*/  IMAD.MOV.U32 R5, RZ, RZ, 0x4100 ;  /* 0x00004100ff057424 */ /* 0x000fc800078e00ff */
[----:B------:R3:W-:Y:S08]  /*a520*/  SYNCS.ARRIVE.TRANS64 RZ, [R16+URZ+0x30818], R5 ;  /* 0x0308180510ff79a7 */ /* 0x0007f0000800003f */
[----:B------:R-:W-:Y:S05]  /*a530*/  @!P0 BRA `(.L_x_1373) ;  /* 0x0000000000048947 */ /* 0x000fea0003800000 */
[----:B------:R-:W-:Y:S01]  /*a540*/  BPT.TRAP 0x1 ;  /* 0x000000040000795c */ /* 0x000fe20000300000 */
.L_x_1373:
        /* <DEDUP_REMOVED lines=34> */
.L_x_1359:
[----:B------:R-:W3:Y:S01]  /*a770*/  S2R R0, SR_TID.X ;  /* 0x0000000000007919 */ /* 0x000ee20000002100 */
[----:B------:R-:W-:Y:S01]  /*a780*/  IMAD R3, R19, 0x8, R16 ;  /* 0x0000000813037824 */ /* 0x000fe200078e0210 */
[----:B---3--:R-:W-:Y:S02]  /*a790*/  LOP3.LUT R2, R0, 0x7f, RZ, 0xc0, !PT ;  /* 0x0000007f00027812 */ /* 0x008fe400078ec0ff */
[----:B------:R-:W-:Y:S02]  /*a7a0*/  SHF.L.U32 R0, R11, 0x1f, RZ ;  /* 0x0000001f0b007819 */ /* 0x000fe400000006ff */
[----:B------:R-:W-:Y:S02]  /*a7b0*/  ISETP.NE.AND P1, PT, R2, RZ, PT ;  /* 0x000000ff0200720c */ /* 0x000fe40003f25270 */
[----:B------:R-:W3:Y:S02]  /*a7c0*/  SYNCS.PHASECHK.TRANS64.TRYWAIT P0, [R3+URZ+0x30840], R0 ;  /* 0x03084000030075a7 */ /* 0x000ee4000800017f */
[----:B---3--:R-:W-:Y:S09]  /*a7d0*/  @!P0 BRA `(.L_x_1374) ;  /* 0x0000000800a48947 */ /* 0x008ff20003800000 */
.L_x_1402:
[----:B------:R-:W-:Y:S05]  /*a7e0*/  @P1 BRA `(.L_x_1375) ;  /* 0x0000000000181947 */ /* 0x000fea0003800000 */
[----:B------:R-:W1:Y:S01]  /*a7f0*/  S2R R2, SR_TID.X ;  /* 0x0000000000027919 */ /* 0x000e620000002100 */
[----:B---3--:R-:W-:-:S04]  /*a800*/  IMAD.MOV.U32 R0, RZ, RZ, 0x4100 ;  /* 0x00004100ff007424 */ /* 0x008fc800078e00ff */
[----:B------:R3:W-:Y:S01]  /*a810*/  SYNCS.ARRIVE.TRANS64 RZ, [R3+URZ+0x30830], R0 ;  /* 0x0308300003ff79a7 */ /* 0x0007e2000800003f */
[----:B-1----:R-:W-:-:S13]  /*a820*/  LOP3.LUT P0, RZ, R2, 0x1f, RZ, 0xc0, !PT ;  /* 0x0000001f02ff7812 */ /* 0x002fda000780c0ff */
[----:B---3--:R-:W-:Y:S05]  /*a830*/  @!P0 BRA `(.L_x_1375) ;  /* 0x0000000000048947 */ /* 0x008fea0003800000 */
[----:B------:R-:W-:Y:S01]  /*a840*/  BPT.TRAP 0x1 ;  /* 0x000000040000795c */ /* 0x000fe20000300000 */
.L_x_1375:
        /* <DEDUP_REMOVED lines=40> */
.L_x_1356:
[----:B------:R-:W-:Y:S05]  /*aad0*/  BSYNC B0 ;  /* 0x0000000000007941 */ /* 0x000fea0003800000 */
.L_x_1354:
[----:B------:R-:W-:-:S03]  /*aae0*/  UMOV UR7, 0xffffffff ;  /* 0xffffffff00077882 */ /* 0x000fc60000000000 */
[----:B------:R-:W-:Y:S05]  /*aaf0*/  BRA.DIV UR7, `(.L_x_1376) ;  /* 0x0000000607f07947 */ /* 0x000fea000b800000 */
[----:B------:R-:W-:-:S13]  /*ab00*/  ELECT P6, URZ, PT ;  /* 0x00000000003f782f */ /* 0x000fda00038c0000 */
.L_x_1405:
[----:B------:R-:W-:Y:S05]  /*ab10*/  @!P6 BRA `(.L_x_1244) ;  /* 0x000000000084e947 */ /* 0x000fea0003800000 */
[----:B------:R-:W-:-:S06]  /*ab20*/  ULOP3.LUT UR7, UR38, 0x2, URZ, 0xfc, !UPT ;  /* 0x0000000226077892 */ /* 0x000fcc000f8efc3f */
[----:B------:R-:W-:-:S05]  /*ab30*/  IMAD.U32 R2, RZ, RZ, UR7 ;  /* 0x00000007ff027e24 */ /* 0x000fca000f8e00ff */
[----:B------:R-:W-:-:S13]  /*ab40*/  ISETP.NE.AND P2, PT, R2, 0x3, PT ;  /* 0x000000030200780c */ /* 0x000fda0003f45270 */
[----:B------:R-:W-:Y:S05]  /*ab50*/  @!P2 BRA `(.L_x_1377) ;  /* 0x000000000004a947 */ /* 0x000fea0003800000 */
[----:B------:R-:W-:Y:S01]  /*ab60*/  BPT.TRAP 0x1 ;  /* 0x000000040000795c */ /* 0x000fe20000300000 */
.L_x_1377:
        /* <DEDUP_REMOVED lines=15> */
.L_x_1406:
[----:B------:R-:W2:Y:S02]  /*ac60*/  SYNCS.PHASECHK.TRANS64.TRYWAIT P0, [R3+URZ], R2 ;  /* 0x00000002030075a7 */ /* 0x000ea4000800017f */
[----:B--2---:R-:W-:Y:S05]  /*ac70*/  @!P0 BRA `(.L_x_1379) ;  /* 0x0000000400c48947 */ /* 0x004fea0003800000 */
.L_x_1407:
[----:B------:R-:W-:Y:S05]  /*ac80*/  @!P2 BRA `(.L_x_1380) ;  /* 0x000000000004a947 */ /* 0x000fea0003800000 */
[----:B------:R-:W-:Y:S01]  /*ac90*/  BPT.TRAP 0x1 ;  /* 0x000000040000795c */ /* 0x000fe20000300000 */
.L_x_1380:
[----:B--2---:R-:W-:-:S04]  /*aca0*/  VIADD R3, R7, 0x30840 ;  /* 0x0003084007037836 */ /* 0x004fc80000000000 */
[----:B------:R-:W-:-:S04]  /*acb0*/  IMAD R0, R0, 0x8, R3 ;  /* 0x0000000800007824 */ /* 0x000fc800078e0203 */
[----:B------:R-:W2:Y:S02]  /*acc0*/  SYNCS.PHASECHK.TRANS64.TRYWAIT P0, [R0+URZ], R5 ;  /* 0x00000005000075a7 */ /* 0x000ea4000800017f */
[----:B--2---:R-:W-:Y:S05]  /*acd0*/  @!P0 BRA `(.L_x_1381) ;  /* 0x0000000400c08947 */ /* 0x004fea0003800000 */
.L_x_1408:
[----:B------:R-:W-:-:S07]  /*ace0*/  IMAD R3, R4, 0x8, R3 ;  /* 0x0000000804037824 */ /* 0x000fce00078e0203 */
.L_x_1382:
[----:B---3--:R3:W4:Y:S02]  /*acf0*/  SYNCS.PHASECHK.TRANS64.TRYWAIT P0, [R3+URZ], R2 ;  /* 0x00000002030075a7 */ /* 0x008724000800017f */
[----:B----4-:R-:W-:Y:S05]  /*ad00*/  @!P0 NANOSLEEP.SYNCS 0x989680 ;  /* 0x009896800000895d */ /* 0x010fea0003900000 */
[----:B------:R-:W4:Y:S02]  /*ad10*/  @!P0 SYNCS.PHASECHK.TRANS64 P0, [R3+URZ], R2 ;  /* 0x00000002030085a7 */ /* 0x000f24000800007f */
[----:B----4-:R-:W-:Y:S05]  /*ad20*/  @!P0 BRA `(.L_x_1382) ;  /* 0xfffffffc00f08947 */ /* 0x010fea000383ffff */
.L_x_1244:
[----:B------:R-:W-:Y:S05]  /*ad30*/  BSYNC B6 ;  /* 0x0000000000067941 */ /* 0x000fea0003800000 */
.L_x_1241:
[----:B------:R-:W-:Y:S05]  /*ad40*/  EXIT ;  /* 0x000000000000794d */ /* 0x000fea0003800000 */
.L_x_1251:
[----:B------:R-:W-:Y:S02]  /*ad50*/  IMAD.MOV.U32 R12, RZ, RZ, RZ ;  /* 0x000000ffff0c7224 */ /* 0x000fe400078e00ff */
[----:B------:R-:W-:Y:S02]  /*ad60*/  IMAD.MOV.U32 R11, RZ, RZ, 0x1f ;  /* 0x0000001fff0b7424 */ /* 0x000fe400078e00ff */
[----:B------:R-:W-:-:S07]  /*ad70*/  IMAD.MOV.U32 R15, RZ, RZ, -0x1 ;  /* 0xffffffffff0f7424 */ /* 0x000fce00078e00ff */
[----:B------:R-:W-:Y:S05]  /*ad80*/  WARPSYNC.COLLECTIVE R15, `(.L_x_1383) ;  /* 0x000000000f087348 */ /* 0x000fea0003c00000 */
[----:B------:R1:W2:Y:S02]  /*ad90*/  SHFL.IDX P6, R14, R13, R12, R11 ;  /* 0x0000000c0d0e7389 */ /* 0x0002a400000c000b */
[----:B-12---:R-:W-:Y:S01]  /*ada0*/  ENDCOLLECTIVE ;  /* 0x000000000000791b */ /* 0x006fe20003800000 */
.L_x_1383:
[----:B------:R-:W-:Y:S05]  /*adb0*/  BRA `(.L_x_1384) ;  /* 0xffffff6400107947 */ /* 0x000fea000383ffff */
.L_x_1253:
        /* <DEDUP_REMOVED lines=8> */
.L_x_1257:
[----:B---3--:R3:W4:Y:S02]  /*ae40*/  SYNCS.PHASECHK.TRANS64.TRYWAIT P0, [R0+URZ+0x30810], R191 ;  /* 0x030810bf000075a7 */ /* 0x008724000800017f */
[----:B----4-:R-:W-:Y:S05]  /*ae50*/  @!P0 NANOSLEEP.SYNCS 0x989680 ;  /* 0x009896800000895d */ /* 0x010fea0003900000 */
[----:B------:R-:W4:Y:S02]  /*ae60*/  @!P0 SYNCS.PHASECHK.TRANS64 P0, [R0+URZ+0x30810], R191 ;  /* 0x030810bf000085a7 */ /* 0x000f24000800007f */
[----:B----4-:R-:W-:Y:S05]  /*ae70*/  @!P0 BRA `(.L_x_1257) ;  /* 0xfffffffc00f08947 */ /* 0x010fea000383ffff */
[----:B------:R-:W-:Y:S05]  /*ae80*/  BRA `(.L_x_1256) ;  /* 0xffffff6c00047947 */ /* 0x000fea000383ffff */
.L_x_1261:
[----:B--2---:R2:W1:Y:S02]  /*ae90*/  SYNCS.PHASECHK.TRANS64.TRYWAIT P0, [R0+URZ+0x30830], R191 ;  /* 0x030830bf000075a7 */ /* 0x004464000800017f */
[----:B-1----:R-:W-:Y:S05]  /*aea0*/  @!P0 NANOSLEEP.SYNCS 0x989680 ;  /* 0x009896800000895d */ /* 0x002fea0003900000 */
[----:B------:R-:W1:Y:S02]  /*aeb0*/  @!P0 SYNCS.PHASECHK.TRANS64 P0, [R0+URZ+0x30830], R191 ;  /* 0x030830bf000085a7 */ /* 0x000e64000800007f */
[----:B-1----:R-:W-:Y:S05]  /*aec0*/  @!P0 BRA `(.L_x_1261) ;  /* 0xfffffffc00f08947 */ /* 0x002fea000383ffff */
[----:B------:R-:W-:Y:S05]  /*aed0*/  BRA `(.L_x_1260) ;  /* 0xffffff74001c7947 */ /* 0x000fea000383ffff */
.L_x_1310:
[----:B------:R-:W-:Y:S01]  /*aee0*/  BSSY B0, `(.L_x_1385) ;  /* 0x0000005000007945 */ /* 0x000fe20003800000 */
[----:B------:R-:W-:-:S07]  /*aef0*/  IMAD.MOV.U32 R15, RZ, RZ, -0x1 ;  /* 0xffffffffff0f7424 */ /* 0x000fce00078e00ff */
[----:B------:R-:W-:Y:S05]  /*af00*/  WARPSYNC.COLLECTIVE R15, `(.L_x_1386) ;  /* 0x000000000f087348 */ /* 0x000fea0003c00000 */
[----:B------:R-:W-:Y:S01]  /*af10*/  NOP ;  /* 0x0000000000007918 */ /* 0x000fe20000000000 */
[----:B------:R-:W-:Y:S01]  /*af20*/  ENDCOLLECTIVE ;  /* 0x000000000000791b */ /* 0x000fe20003800000 */
.L_x_1386:
[----:B------:R-:W-:Y:S05]  /*af30*/  BSYNC B0 ;  /* 0x0000000000007941 */ /* 0x000fea0003800000 */
.L_x_1385:
[----:B------:R-:W-:Y:S05]  /*af40*/  BRA `(.L_x_1387) ;  /* 0xffffffc400907947 */ /* 0x000fea000383ffff */
.L_x_1323:
[----:B------:R-:W-:Y:S01]  /*af50*/  BSSY B0, `(.L_x_1388) ;  /* 0x0000005000007945 */ /* 0x000fe20003800000 */
[----:B------:R-:W-:-:S07]  /*af60*/  IMAD.MOV.U32 R15, RZ, RZ, -0x1 ;  /* 0xffffffffff0f7424 */ /* 0x000fce00078e00ff */
[----:B------:R-:W-:Y:S05]  /*af70*/  WARPSYNC.COLLECTIVE R15, `(.L_x_1389) ;  /* 0x000000000f087348 */ /* 0x000fea0003c00000 */
[----:B------:R-:W-:Y:S01]  /*af80*/  NOP ;  /* 0x0000000000007918 */ /* 0x000fe20000000000 */
[----:B------:R-:W-:Y:S01]  /*af90*/  ENDCOLLECTIVE ;  /* 0x000000000000791b */ /* 0x000fe20003800000 */
.L_x_1389:
[----:B------:R-:W-:Y:S05]  /*afa0*/  BSYNC B0 ;  /* 0x0000000000007941 */ /* 0x000fea0003800000 */
.L_x_1388:
[----:B------:R-:W-:Y:S05]  /*afb0*/  BRA `(.L_x_1390) ;  /* 0xffffffcc00147947 */ /* 0x000fea000383ffff */
.L_x_1335:
[----:B------:R-:W-:Y:S01]  /*afc0*/  BSSY B0, `(.L_x_1391) ;  /* 0x0000005000007945 */ /* 0x000fe20003800000 */
[----:B------:R-:W-:-:S07]  /*afd0*/  IMAD.MOV.U32 R15, RZ, RZ, -0x1 ;  /* 0xffffffffff0f7424 */ /* 0x000fce00078e00ff */
[----:B------:R-:W-:Y:S05]  /*afe0*/  WARPSYNC.COLLECTIVE R15, `(.L_x_1392) ;  /* 0x000000000f087348 */ /* 0x000fea0003c00000 */
[----:B------:R-:W-:Y:S01]  /*aff0*/  NOP ;  /* 0x0000000000007918 */ /* 0x000fe20000000000 */
[----:B------:R-:W-:Y:S01]  /*b000*/  ENDCOLLECTIVE ;  /* 0x000000000000791b */ /* 0x000fe20003800000 */
.L_x_1392:
[----:B------:R-:W-:Y:S05]  /*b010*/  BSYNC B0 ;  /* 0x0000000000007941 */ /* 0x000fea0003800000 */
.L_x_1391:
[----:B------:R-:W-:Y:S05]  /*b020*/  BRA `(.L_x_1393) ;  /* 0xffffffd000347947 */ /* 0x000fea000383ffff */
.L_x_1357:
[----:B-1----:R1:W2:Y:S02]  /*b030*/  SYNCS.PHASECHK.TRANS64.TRYWAIT P0, [R16+URZ+0x30820], R3 ;  /* 0x03082003100075a7 */ /* 0x0022a4000800017f */
[----:B--2---:R-:W-:Y:S05]  /*b040*/  @!P0 NANOSLEEP.SYNCS 0x989680 ;  /* 0x009896800000895d */ /* 0x004fea0003900000 */
[----:B------:R-:W2:Y:S02]  /*b050*/  @!P0 SYNCS.PHASECHK.TRANS64 P0, [R16+URZ+0x30820], R3 ;  /* 0x03082003100085a7 */ /* 0x000ea4000800007f */
[----:B--2---:R-:W-:Y:S05]  /*b060*/  @!P0 BRA `(.L_x_1357) ;  /* 0xfffffffc00f08947 */ /* 0x004fea000383ffff */
[----:B------:R-:W-:Y:S05]  /*b070*/  BRA `(.L_x_1394) ;  /* 0xffffffe000047947 */ /* 0x000fea000383ffff */
.L_x_1361:
[----:B-1----:R1:W3:Y:S02]  /*b080*/  SYNCS.PHASECHK.TRANS64.TRYWAIT P1, [R16+URZ+0x30840], R21 ;  /* 0x03084015100075a7 */ /* 0x0022e4000802017f */
[----:B---3--:R-:W-:Y:S05]  /*b090*/  @!P1 NANOSLEEP.SYNCS 0x989680 ;  /* 0x009896800000995d */ /* 0x008fea0003900000 */
[----:B------:R-:W3:Y:S02]  /*b0a0*/  @!P1 SYNCS.PHASECHK.TRANS64 P1, [R16+URZ+0x30840], R21 ;  /* 0x03084015100095a7 */ /* 0x000ee4000802007f */
[----:B---3--:R-:W-:Y:S05]  /*b0b0*/  @!P1 BRA `(.L_x_1361) ;  /* 0xfffffffc00f09947 */ /* 0x008fea000383ffff */
[----:B------:R-:W-:Y:S05]  /*b0c0*/  BRA `(.L_x_1395) ;  /* 0xffffffe400c07947 */ /* 0x000fea000383ffff */
.L_x_1363:
[----:B--2---:R2:W3:Y:S02]  /*b0d0*/  SYNCS.PHASECHK.TRANS64.TRYWAIT P1, [R16+URZ+0x30828], R21 ;  /* 0x03082815100075a7 */ /* 0x0044e4000802017f */
[----:B---3--:R-:W-:Y:S05]  /*b0e0*/  @!P1 NANOSLEEP.SYNCS 0x989680 ;  /* 0x009896800000995d */ /* 0x008fea0003900000 */
[----:B------:R-:W3:Y:S02]  /*b0f0*/  @!P1 SYNCS.PHASECHK.TRANS64 P1, [R16+URZ+0x30828], R21 ;  /* 0x03082815100095a7 */ /* 0x000ee4000802007f */
[----:B---3--:R-:W-:Y:S05]  /*b100*/  @!P1 BRA `(.L_x_1363) ;  /* 0xfffffffc00f09947 */ /* 0x008fea000383ffff */
[----:B------:R-:W-:Y:S05]  /*b110*/  BRA `(.L_x_1396) ;  /* 0xffffffe800547947 */ /* 0x000fea000383ffff */
.L_x_1365:
[----:B---3--:R3:W4:Y:S02]  /*b120*/  SYNCS.PHASECHK.TRANS64.TRYWAIT P1, [R16+URZ+0x30848], R21 ;  /* 0x03084815100075a7 */ /* 0x008724000802017f */
[----:B----4-:R-:W-:Y:S05]  /*b130*/  @!P1 NANOSLEEP.SYNCS 0x989680 ;  /* 0x009896800000995d */ /* 0x010fea0003900000 */
[----:B------:R-:W4:Y:S02]  /*b140*/  @!P1 SYNCS.PHASECHK.TRANS64 P1, [R16+URZ+0x30848], R21 ;  /* 0x03084815100095a7 */ /* 0x000f24000802007f */
[----:B----4-:R-:W-:Y:S05]  /*b150*/  @!P1 BRA `(.L_x_1365) ;  /* 0xfffffffc00f09947 */ /* 0x010fea000383ffff */
[----:B------:R-:W-:Y:S05]  /*b160*/  BRA `(.L_x_1397) ;  /* 0xffffffe800e87947 */ /* 0x000fea000383ffff */
.L_x_1367:
[----:B------:R-:W-:-:S07]  /*b170*/  SHF.L.U32 R5, R11, 0x1f, RZ ;  /* 0x0000001f0b057819 */ /* 0x000fce00000006ff */
.L_x_1398:
[----:B------:R1:W1:Y:S02]  /*b180*/  SYNCS.PHASECHK.TRANS64.TRYWAIT P1, [R16+URZ+0x30820], R5 ;  /* 0x03082005100075a7 */ /* 0x000264000802017f */
[----:B-1----:R-:W-:Y:S05]  /*b190*/  @!P1 NANOSLEEP.SYNCS 0x989680 ;  /* 0x009896800000995d */ /* 0x002fea0003900000 */
[----:B------:R-:W1:Y:S02]  /*b1a0*/  @!P1 SYNCS.PHASECHK.TRANS64 P1, [R16+URZ+0x30820], R5 ;  /* 0x03082005100095a7 */ /* 0x000e64000802007f */
[----:B-1----:R-:W-:Y:S05]  /*b1b0*/  @!P1 BRA `(.L_x_1398) ;  /* 0xfffffffc00f09947 */ /* 0x002fea000383ffff */
[----:B------:R-:W-:Y:S05]  /*b1c0*/  BRA `(.L_x_1399) ;  /* 0xffffffec00647947 */ /* 0x000fea000383ffff */
.L_x_1370:
[----:B-1----:R1:W3:Y:S02]  /*b1d0*/  SYNCS.PHASECHK.TRANS64.TRYWAIT P1, [R16+URZ+0x30840], R13 ;  /* 0x0308400d100075a7 */ /* 0x0022e4000802017f */
[----:B---3--:R-:W-:Y:S05]  /*b1e0*/  @!P1 NANOSLEEP.SYNCS 0x989680 ;  /* 0x009896800000995d */ /* 0x008fea0003900000 */
[----:B------:R-:W3:Y:S02]  /*b1f0*/  @!P1 SYNCS.PHASECHK.TRANS64 P1, [R16+URZ+0x30840], R13 ;  /* 0x0308400d100095a7 */ /* 0x000ee4000802007f */
[----:B---3--:R-:W-:Y:S05]  /*b200*/  @!P1 BRA `(.L_x_1370) ;  /* 0xfffffffc00f09947 */ /* 0x008fea000383ffff */
[----:B------:R-:W-:Y:S05]  /*b210*/  BRA `(.L_x_1400) ;  /* 0xfffffff000187947 */ /* 0x000fea000383ffff */
.L_x_1372:
[----:B--2---:R2:W3:Y:S02]  /*b220*/  SYNCS.PHASECHK.TRANS64.TRYWAIT P1, [R16+URZ+0x30828], R13 ;  /* 0x0308280d100075a7 */ /* 0x0044e4000802017f */
[----:B---3--:R-:W-:Y:S05]  /*b230*/  @!P1 NANOSLEEP.SYNCS 0x989680 ;  /* 0x009896800000995d */ /* 0x008fea0003900000 */
[----:B------:R-:W3:Y:S02]  /*b240*/  @!P1 SYNCS.PHASECHK.TRANS64 P1, [R16+URZ+0x30828], R13 ;  /* 0x0308280d100095a7 */ /* 0x000ee4000802007f */
[----:B---3--:R-:W-:Y:S05]  /*b250*/  @!P1 BRA `(.L_x_1372) ;  /* 0xfffffffc00f09947 */ /* 0x008fea000383ffff */
[----:B------:R-:W-:Y:S05]  /*b260*/  BRA `(.L_x_1401) ;  /* 0xfffffff000a07947 */ /* 0x000fea000383ffff */
.L_x_1374:
[----:B---3--:R3:W1:Y:S02]  /*b270*/  SYNCS.PHASECHK.TRANS64.TRYWAIT P0, [R3+URZ+0x30840], R0 ;  /* 0x03084000030075a7 */ /* 0x008664000800017f */
[----:B-1----:R-:W-:Y:S05]  /*b280*/  @!P0 NANOSLEEP.SYNCS 0x989680 ;  /* 0x009896800000895d */ /* 0x002fea0003900000 */
[----:B------:R-:W1:Y:S02]  /*b290*/  @!P0 SYNCS.PHASECHK.TRANS64 P0, [R3+URZ+0x30840], R0 ;  /* 0x03084000030085a7 */ /* 0x000e64000800007f */
[----:B-1----:R-:W-:Y:S05]  /*b2a0*/  @!P0 BRA `(.L_x_1374) ;  /* 0xfffffffc00f08947 */ /* 0x002fea000383ffff */
[----:B------:R-:W-:Y:S05]  /*b2b0*/  BRA `(.L_x_1402) ;  /* 0xfffffff400487947 */ /* 0x000fea000383ffff */
.L_x_1376:
[----:B------:R-:W-:Y:S01]  /*b2c0*/  BSSY B0, `(.L_x_1403) ;  /* 0x0000006000007945 */ /* 0x000fe20003800000 */
[----:B------:R-:W-:-:S07]  /*b2d0*/  IMAD.MOV.U32 R15, RZ, RZ, -0x1 ;  /* 0xffffffffff0f7424 */ /* 0x000fce00078e00ff */
[----:B------:R-:W-:Y:S05]  /*b2e0*/  WARPSYNC.COLLECTIVE R15, `(.L_x_1404) ;  /* 0x000000000f0c7348 */ /* 0x000fea0003c00000 */
[----:B------:R-:W-:Y:S02]  /*b2f0*/  ELECT P6, UR62, PT ;  /* 0x00000000003e782f */ /* 0x000fe400038c0000 */
[----:B------:R-:W-:Y:S01]  /*b300*/  MOV R14, UR62 ;  /* 0x0000003e000e7c02 */ /* 0x000fe20008000f00 */
[----:B------:R-:W-:Y:S10]  /*b310*/  ENDCOLLECTIVE ;  /* 0x000000000000791b */ /* 0x000ff40003800000 */
.L_x_1404:
[----:B------:R-:W-:Y:S05]  /*b320*/  BSYNC B0 ;  /* 0x0000000000007941 */ /* 0x000fea0003800000 */
.L_x_1403:
[----:B------:R-:W-:Y:S05]  /*b330*/  BRA `(.L_x_1405) ;  /* 0xfffffff400f47947 */ /* 0x000fea000383ffff */
.L_x_1378:
[----:B-1----:R1:W2:Y:S02]  /*b340*/  SYNCS.PHASECHK.TRANS64.TRYWAIT P0, [R6+URZ], R5 ;  /* 0x00000005060075a7 */ /* 0x0022a4000800017f */
[----:B--2---:R-:W-:Y:S05]  /*b350*/  @!P0 NANOSLEEP.SYNCS 0x989680 ;  /* 0x009896800000895d */ /* 0x004fea0003900000 */
[----:B------:R-:W2:Y:S02]  /*b360*/  @!P0 SYNCS.PHASECHK.TRANS64 P0, [R6+URZ], R5 ;  /* 0x00000005060085a7 */ /* 0x000ea4000800007f */
[----:B--2---:R-:W-:Y:S05]  /*b370*/  @!P0 BRA `(.L_x_1378) ;  /* 0xfffffffc00f08947 */ /* 0x004fea000383ffff */
[----:B------:R-:W-:Y:S05]  /*b380*/  BRA `(.L_x_1406) ;  /* 0xfffffff800347947 */ /* 0x000fea000383ffff */
.L_x_1379:
[----:B--2---:R2:W3:Y:S02]  /*b390*/  SYNCS.PHASECHK.TRANS64.TRYWAIT P0, [R3+URZ], R2 ;  /* 0x00000002030075a7 */ /* 0x0044e4000800017f */
[----:B---3--:R-:W-:Y:S05]  /*b3a0*/  @!P0 NANOSLEEP.SYNCS 0x989680 ;  /* 0x009896800000895d */ /* 0x008fea0003900000 */
[----:B------:R-:W3:Y:S02]  /*b3b0*/  @!P0 SYNCS.PHASECHK.TRANS64 P0, [R3+URZ], R2 ;  /* 0x00000002030085a7 */ /* 0x000ee4000800007f */
[----:B---3--:R-:W-:Y:S05]  /*b3c0*/  @!P0 BRA `(.L_x_1379) ;  /* 0xfffffffc00f08947 */ /* 0x008fea000383ffff */
[----:B------:R-:W-:Y:S05]  /*b3d0*/  BRA `(.L_x_1407) ;  /* 0xfffffff800287947 */ /* 0x000fea000383ffff */
.L_x_1381:
[----:B--2---:R2:W3:Y:S02]  /*b3e0*/  SYNCS.PHASECHK.TRANS64.TRYWAIT P0, [R0+URZ], R5 ;  /* 0x00000005000075a7 */ /* 0x0044e4000800017f */
[----:B---3--:R-:W-:Y:S05]  /*b3f0*/  @!P0 NANOSLEEP.SYNCS 0x989680 ;  /* 0x009896800000895d */ /* 0x008fea0003900000 */
[----:B------:R-:W3:Y:S02]  /*b400*/  @!P0 SYNCS.PHASECHK.TRANS64 P0, [R0+URZ], R5 ;  /* 0x00000005000085a7 */ /* 0x000ee4000800007f */
[----:B---3--:R-:W-:Y:S05]  /*b410*/  @!P0 BRA `(.L_x_1381) ;  /* 0xfffffffc00f08947 */ /* 0x008fea000383ffff */
[----:B------:R-:W-:Y:S05]  /*b420*/  BRA `(.L_x_1408) ;  /* 0xfffffff8002c7947 */ /* 0x000fea000383ffff */
.L_x_1409:
        /* <DEDUP_REMOVED lines=13> */
.L_x_3662:


//--------------------- .text._ZN7cutlass13device_kernelIN5flash11enable_sm90INS1_16FlashAttnBwdSm90INS1_25CollectiveMainloopBwdSm90ILi2ELi2ELi2EN4cute5tupleIJNS5_1CILi1EEES8_S8_EEENS6_IJNS7_ILi64EEENS7_ILi128EEESB_EEENS_6half_tEfNS_4arch4Sm90ELb0ELb1ELb1ELb0ELb0ELb1ELb0ELb0ELi2ELi1ELi2ELi1ELb0EEENS1_24CollectiveEpilogueBwdGQAISC_fSF_Li256ELb0ELb0EEENS1_19SingleTileSchedulerILb0ELb0ELb0ELi128EEEEEEEEEvNT_6ParamsE --------------------------
	.section	.text._ZN7cutlass13device_kernelIN5flash11enable_sm90INS1_16FlashAttnBwdSm90INS1_25CollectiveMainloopBwdSm90ILi2ELi2ELi2EN4cute5tupleIJNS5_1CILi1EEES8_S8_EEENS6_IJNS7_ILi64EEENS7_ILi128EEESB_EEENS_6half_tEfNS_4arch4Sm90ELb0ELb1ELb1ELb0ELb0ELb1ELb0ELb0ELi2ELi1ELi2ELi1ELb0EEENS1_24CollectiveEpilogueBwdGQAISC_fSF_Li256ELb0ELb0EEENS1_19SingleTileSchedulerILb0ELb0ELb0ELi128EEEEEEEEEvNT_6ParamsE,"ax",@progbits
	.align	128
.text._ZN7cutlass13device_kernelIN5flash11enable_sm90INS1_16FlashAttnBwdSm90INS1_25CollectiveMainloopBwdSm90ILi2ELi2ELi2EN4cute5tupleIJNS5_1CILi1EEES8_S8_EEENS6_IJNS7_ILi64EEENS7_ILi128EEESB_EEENS_6half_tEfNS_4arch4Sm90ELb0ELb1ELb1ELb0ELb0ELb1ELb0ELb0ELi2ELi1ELi2ELi1ELb0EEENS1_24CollectiveEpilogueBwdGQAISC_fSF_Li256ELb0ELb0EEENS1_19SingleTileSchedulerILb0ELb0ELb0ELi128EEEEEEEEEvNT_6ParamsE:
        .type           _ZN7cutlass13device_kernelIN5flash11enable_sm90INS1_16FlashAttnBwdSm90INS1_25CollectiveMainloopBwdSm90ILi2ELi2ELi2EN4cute5tupleIJNS5_1CILi1EEES8_S8_EEENS6_IJNS7_ILi64EEENS7_ILi128EEESB_EEENS_6half_tEfNS_4arch4Sm90ELb0ELb1ELb1ELb0ELb0ELb1ELb0ELb0ELi2ELi1ELi2ELi1ELb0EEENS1_24CollectiveEpilogueBwdGQAISC_fSF_Li256ELb0ELb0EEENS1_19SingleTileSchedulerILb0ELb0ELb0ELi128EEEEEEEEEvNT_6ParamsE,@function
        .size           _ZN7cutlass13device_kernelIN5flash11enable_sm90INS1_16FlashAttnBwdSm90INS1_25CollectiveMainloopBwdSm90ILi2ELi2ELi2EN4cute5tupleIJNS5_1CILi1EEES8_S8_EEENS6_IJNS7_ILi64EEENS7_ILi128EEESB_EEENS_6half_tEfNS_4arch4Sm90ELb0ELb1ELb1ELb0ELb0ELb1ELb0ELb0ELi2ELi1ELi2ELi1ELb0EEENS1_24CollectiveEpilogueBwdGQAISC_fSF_Li256ELb0ELb0EEENS1_19SingleTileSchedulerILb0ELb0ELb0ELi128EEEEEEEEEvNT_6ParamsE,(.L_x_3663 - _ZN7cutlass13device_kernelIN5flash11enable_sm90INS1_16FlashAttnBwdSm90INS1_25CollectiveMainloopBwdSm90ILi2ELi2ELi2EN4cute5tupleIJNS5_1CILi1EEES8_S8_EEENS6_IJNS7_ILi64EEENS7_ILi128EEESB_EEENS_6half_tEfNS_4arch4Sm90ELb0ELb1ELb1ELb0ELb0ELb1ELb0ELb0ELi2ELi1ELi2ELi1ELb0EEENS1_24CollectiveEpilogueBwdGQAISC_fSF_Li256ELb0ELb0EEENS1_19SingleTileSchedulerILb0ELb0ELb0ELi128EEEEEEEEEvNT_6ParamsE)
        .other          _ZN7cutlass13device_kernelIN5flash11enable_sm90INS1_16FlashAttnBwdSm90INS1_25CollectiveMainloopBwdSm90ILi2ELi2ELi2EN4cute5tupleIJNS5_1CILi1EEES8_S8_EEENS6_IJNS7_ILi64EEENS7_ILi128EEESB_EEENS_6half_tEfNS_4arch4Sm90ELb0ELb1ELb1ELb0ELb0ELb1ELb0ELb0ELi2ELi1ELi2ELi1ELb0EEENS1_24CollectiveEpilogueBwdGQAISC_fSF_Li256ELb0ELb0EEENS1_19SingleTileSchedulerILb0ELb0ELb0ELi128EEEEEEEEEvNT_6ParamsE,@"STO_CUDA_ENTRY STV_DEFAULT"
_ZN7cutlass13device_kernelIN5flash11enable_sm90INS1_16FlashAttnBwdSm90INS1_25CollectiveMainloopBwdSm90ILi2ELi2ELi2EN4cute5tupleIJNS5_1CILi1EEES8_S8_EEENS6_IJNS7_ILi64EEENS7_ILi128EEESB_EEENS_6half_tEfNS_4arch4Sm90ELb0ELb1ELb1ELb0ELb0ELb1ELb0ELb0ELi2ELi1ELi2ELi1ELb0EEENS1_24CollectiveEpilogueBwdGQAISC_fSF_Li256ELb0ELb0EEENS1_19SingleTileSchedulerILb0ELb0ELb0ELi128EEEEEEEEEvNT_6ParamsE:
        /* <DEDUP_REMOVED lines=24> */
.L_x_1411:
[----:B------:R-:W-:Y:S05]  /*0180*/  BSYNC B0 ;  /* 0x0000000000007941 */ /* 0x000fea0003800000 */
.L_x_1410:
        /* <DEDUP_REMOVED lines=37> */
.L_x_1412:
        /* <DEDUP_REMOVED lines=22> */
.L_x_1413:
[----:B------:R-:W-:Y:S01]  /*0540*/  PLOP3.LUT P0, PT, PT, PT, UP0, 0x80, 0x0 ;  /* 0x000000000000781c */ /* 0x000fe20003f0f008 */
[----:B------:R-:W-:Y:S01]  /*0550*/  NOP ;  /* 0x0000000000007918 */ /* 0x000fe20000000000 */
[----:B------:R-:W-:Y:S01]  /*0560*/  BSSY B6, `(.L_x_1414) ;  /* 0x00007db000067945 */ /* 0x000fe20003800000 */
[----:B-12-4-:R-:W-:Y:S10]  /*0570*/  BAR.SYNC.DEFER_BLOCKING 0x0 ;  /* 0x0000000000007b1d */ /* 0x016ff40000010000 */
[----:B------:R-:W-:Y:S05]  /*0580*/  @!P0 BRA `(.L_x_1415) ;  /* 0x0000004c00cc8947 */ /* 0x000fea0003800000 */
.L_x_1416:
        /* <DEDUP_REMOVED lines=101> */
.L_x_1418:
        /* <DEDUP_REMOVED lines=31> */
.L_x_1421:
        /* <DEDUP_REMOVED lines=15> */
.L_x_1420:
        /* <DEDUP_REMOVED lines=22> */
.L_x_1423:
        /* <DEDUP_REMOVED lines=15> */
.L_x_1422:
        /* <DEDUP_REMOVED lines=8> */
.L_x_1495:
        /* <DEDUP_REMOVED lines=23> */
.L_x_1425:
        /* <DEDUP_REMOVED lines=98> */
.L_x_1437:
[----:B------:R-:W-:-:S05]  /*1920*/  IMAD.U32 R0, RZ, RZ, UR38 ;  /* 0x00000026ff007e24 */ /* 0x000fca000f8e00ff */
[----:B------:R-:W-:-:S04]  /*1930*/  LOP3.LUT R0, R0, 0x1, RZ, 0xfc, !PT ;  /* 0x0000000100007812 */ /* 0x000fc800078efcff */
[----:B------:R-:W-:-:S13]  /*1940*/  ISETP.NE.AND P6, PT, R0, 0x3, PT ;  /* 0x000000030000780c */ /* 0x000fda0003fc5270 */
[----:B-1----:R-:W-:Y:S05]  /*1950*/  @!P6 BRA `(.L_x_1427) ;  /* 0x000000000004e947 */ /* 0x002fea0003800000 */
[----:B------:R-:W-:Y:S01]  /*1960*/  BPT.TRAP 0x1 ;  /* 0x000000040000795c */ /* 0x000fe20000300000 */
.L_x_1427:
        /* <DEDUP_REMOVED lines=8> */
.L_x_1428:
[----:B---3--:R-:W-:Y:S05]  /*19f0*/  @P0 BRA `(.L_x_1429) ;  /* 0x0000000000080947 */ /* 0x008fea0003800000 */
[----:B------:R-:W3:Y:S02]  /*1a00*/  SYNCS.PHASECHK.TRANS64.TRYWAIT P0, [R0+URZ+0x30810], R191 ;  /* 0x030810bf000075a7 */ /* 0x000ee4000800017f */
[----:B---3--:R-:W-:Y:S05]  /*1a10*/  @!P0 BRA `(.L_x_1430) ;  /* 0x0000006800808947 */ /* 0x008fea0003800000 */
.L_x_1429:
        /* <DEDUP_REMOVED lines=84> */
.L_x_1431:
[----:B------:R1:W1:Y:S01]  /*1f60*/  SYNCS.PHASECHK.TRANS64.TRYWAIT P0, [R0+URZ+0x30830], R191 ;  /* 0x030830bf000075a7 */ /* 0x000262000800017f */
[----:B------:R-:W-:Y:S05]  /*1f70*/  @!P6 BRA `(.L_x_1432) ;  /* 0x000000000004e947 */ /* 0x000fea0003800000 */
[----:B------:R-:W-:Y:S01]  /*1f80*/  BPT.TRAP 0x1 ;  /* 0x000000040000795c */ /* 0x000fe20000300000 */
.L_x_1432:
        /* <DEDUP_REMOVED lines=52> */
.L_x_1433:
        /* <DEDUP_REMOVED lines=539> */
.L_x_1435:
        /* <DEDUP_REMOVED lines=49> */
.L_x_1436:
        /* <DEDUP_REMOVED lines=78> */
.L_x_1419:
[----:B------:R-:W-:Y:S05]  /*4c70*/  @P0 BRA `(.L_x_1417) ;  /* 0x0000003400a40947 */ /* 0x000fea0003800000 */
[----:B------:R-:W2:Y:S01]  /*4c80*/  S2R R4, SR_TID.X ;  /* 0x0000000000047919 */ /* 0x000ea20000002100 */
[----:B------:R-:W3:Y:S01]  /*4c90*/  S2UR UR6, SR_CgaCtaId ;  /* 0x00000000000679c3 */ /* 0x000ee20000008800 */
[----:B------:R-:W-:Y:S01]  /*4ca0*/  ULDC UR7, c[0x0][0x850] ;  /* 0x0002140000077ab9 */ /* 0x000fe20000000800 */
[----:B------:R-:W-:Y:S01]  /*4cb0*/  UMOV UR4, 0x400 ;  /* 0x0000040000047882 */ /* 0x000fe20000000000 */
[----:B------:R-:W-:Y:S01]  /*4cc0*/  UISETP.NE.AND UP0, UPT, UR7, 0x1, UPT ;  /* 0x000000010700788c */ /* 0x000fe2000bf05270 */
[----:B------:R-:W-:Y:S01]  /*4cd0*/  BSSY B0, `(.L_x_1438) ;  /* 0x0000056000007945 */ /* 0x000fe20003800000 */
[----:B------:R-:W-:Y:S01]  /*4ce0*/  ULDC.64 UR12, c[0x0][0x818] ;  /* 0x00020600000c7ab9 */ /* 0x000fe20000000a00 */
[----:B------:R-:W-:Y:S01]  /*4cf0*/  ULDC.64 UR14, c[0x0][0x820] ;  /* 0x00020800000e7ab9 */ /* 0x000fe20000000a00 */
[----:B------:R-:W-:Y:S01]  /*4d00*/  ULDC.64 UR16, c[0x0][0x848] ;  /* 0x0002120000107ab9 */ /* 0x000fe20000000a00 */
[----:B------:R-:W4:Y:S06]  /*4d10*/  S2UR UR5, SR_CTAID.Y ;  /* 0x00000000000579c3 */ /* 0x000f2c0000002600 */
[----:B------:R-:W-:-:S02]  /*4d20*/  @UP0 ULDC UR9, c[0x0][0x858] ;  /* 0x0002160000090ab9 */ /* 0x000fc40000000800 */
[----:B------:R-:W5:Y:S01]  /*4d30*/  S2UR UR8, SR_CTAID.X ;  /* 0x00000000000879c3 */ /* 0x000f620000002500 */
[----:B---3--:R-:W-:-:S07]  /*4d40*/  ULEA UR4, UR6, UR4, 0x18 ;  /* 0x0000000406047291 */ /* 0x008fce000f8ec03f */
[----:B------:R-:W3:Y:S01]  /*4d50*/  S2UR UR18, SR_CTAID.Z ;  /* 0x00000000001279c3 */ /* 0x000ee20000002700 */
[----:B------:R-:W-:Y:S01]  /*4d60*/  @UP0 ULDC UR6, c[0x0][0x854] ;  /* 0x0002150000060ab9 */ /* 0x000fe20000000800 */
[----:B--2---:R-:W-:Y:S01]  /*4d70*/  VIADD R5, R4, 0xffffff80 ;  /* 0xffffff8004057836 */ /* 0x004fe20000000000 */
[----:B----4-:R-:W-:-:S04]  /*4d80*/  UIMAD.WIDE.U32 UR6, UR5, UR6, URZ ;  /* 0x00000006050672a5 */ /* 0x010fc8000f8e003f */
[----:B------:R-:W-:Y:S01]  /*4d90*/  SHF.R.S32.HI R0, RZ, 0x1f, R5 ;  /* 0x0000001fff007819 */ /* 0x000fe20000011405 */
[----:B------:R-:W-:Y:S01]  /*4da0*/  @UP0 USHF.R.U32.HI UR5, URZ, UR9, UR7 ;  /* 0x000000093f050299 */ /* 0x000fe20008011607 */
[----:B------:R-:W-:Y:S01]  /*4db0*/  BAR.SYNC.DEFER_BLOCKING 0x1, 0x100 ;  /* 0x0044000000007b1d */ /* 0x000fe20000010000 */
[----:B------:R-:W-:Y:S01]  /*4dc0*/  ISETP.NE.AND P0, PT, R5, RZ, PT ;  /* 0x000000ff0500720c */ /* 0x000fe20003f05270 */
[----:B-----5:R-:W-:Y:S01]  /*4dd0*/  USHF.L.U32 UR8, UR8, 0xe, URZ ;  /* 0x0000000e08087899 */ /* 0x020fe2000800063f */
[----:B------:R-:W-:Y:S01]  /*4de0*/  LEA.HI R2, R0, R5, RZ, 0x7 ;  /* 0x0000000500027211 */ /* 0x000fe200078f38ff */
[----:B------:R-:W-:Y:S02]  /*4df0*/  USHF.R.S32.HI UR10, URZ, 0x1f, UR5 ;  /* 0x0000001f3f0a7899 */ /* 0x000fe40008011405 */
[----:B------:R-:W-:Y:S01]  /*4e00*/  USHF.R.S32.HI UR9, URZ, 0x1f, UR8 ;  /* 0x0000001f3f097899 */ /* 0x000fe20008011408 */
[C---:B------:R-:W-:Y:S01]  /*4e10*/  LOP3.LUT R0, R2.reuse, 0xfffff80, RZ, 0xc0, !PT ;  /* 0x0fffff8002007812 */ /* 0x040fe200078ec0ff */
[----:B------:R-:W-:Y:S01]  /*4e20*/  IMAD.SHL.U32 R2, R2, 0x40, RZ ;  /* 0x0000004002027824 */ /* 0x000fe200078e00ff */
[----:B------:R-:W-:-:S02]  /*4e30*/  UIMAD UR11, UR10, UR12, URZ ;  /* 0x0000000c0a0b72a4 */ /* 0x000fc4000f8e023f */
[----:B------:R-:W-:Y:S01]  /*4e40*/  UIMAD.WIDE.U32 UR6, UR5, UR12, UR8 ;  /* 0x0000000c050672a5 */ /* 0x000fe2000f8e0008 */
[----:B------:R-:W-:Y:S01]  /*4e50*/  IMAD.IADD R0, R5, 0x1, -R0 ;  /* 0x0000000105007824 */ /* 0x000fe200078e0a00 */
[----:B-1----:R-:W-:Y:S01]  /*4e60*/  LOP3.LUT R3, R2, 0x3fffe000, RZ, 0xc0, !PT ;  /* 0x3fffe00002037812 */ /* 0x002fe200078ec0ff */
[----:B------:R-:W-:-:S03]  /*4e70*/  UIMAD UR11, UR5, UR13, UR11 ;  /* 0x0000000d050b72a4 */ /* 0x000fc6000f8e020b */
[----:B------:R-:W-:Y:S01]  /*4e80*/  ULDC.64 UR12, c[0x0][0x840] ;  /* 0x00021000000c7ab9 */ /* 0x000fe20000000a00 */
[----:B------:R-:W-:Y:S01]  /*4e90*/  IMAD R0, R0, 0x4, R3 ;  /* 0x0000000400007824 */ /* 0x000fe200078e0203 */
[----:B------:R-:W-:Y:S02]  /*4ea0*/  UIMAD UR10, UR10, UR12, URZ ;  /* 0x0000000c0a0a72a4 */ /* 0x000fe4000f8e023f */
[----:B------:R-:W-:Y:S02]  /*4eb0*/  UIMAD.WIDE.U32 UR8, UR5, UR12, UR8 ;  /* 0x0000000c050872a5 */ /* 0x000fe4000f8e0008 */
[----:B------:R-:W-:Y:S01]  /*4ec0*/  LEA R0, R0, UR4, 0x2 ;  /* 0x0000000400007c11 */ /* 0x000fe2000f8e10ff */
[----:B------:R-:W-:Y:S02]  /*4ed0*/  UIMAD UR12, UR5, UR13, UR10 ;  /* 0x0000000d050c72a4 */ /* 0x000fe4000f8e020a */
[----:B---3--:R-:W-:Y:S02]  /*4ee0*/  USHF.R.S32.HI UR5, URZ, 0x1f, UR18 ;  /* 0x0000001f3f057899 */ /* 0x008fe40008011412 */
[----:B------:R1:W-:Y:S01]  /*4ef0*/  STS.128 [R0], R24 ;  /* 0x0000001800007388 */ /* 0x0003e20000000c00 */
[----:B------:R-:W-:-:S02]  /*4f00*/  UIADD3 UR7, UR7, UR11, URZ ;  /* 0x0000000b07077290 */ /* 0x000fc4000fffe03f */
[----:B------:R-:W-:Y:S01]  /*4f10*/  UIMAD UR10, UR5, UR14, URZ ;  /* 0x0000000e050a72a4 */ /* 0x000fe2000f8e023f */
[----:B------:R1:W-:Y:S01]  /*4f20*/  STS.128 [R0+0x800], R28 ;  /* 0x0008001c00007388 */ /* 0x0003e20000000c00 */
[----:B------:R-:W-:Y:S02]  /*4f30*/  UIMAD UR5, UR5, UR16, URZ ;  /* 0x00000010050572a4 */ /* 0x000fe4000f8e023f */
[----:B------:R-:W-:Y:S01]  /*4f40*/  UIADD3 UR9, UR9, UR12, URZ ;  /* 0x0000000c09097290 */ /* 0x000fe2000fffe03f */
[----:B------:R1:W-:Y:S01]  /*4f50*/  STS.128 [R0+0x1000], R32 ;  /* 0x0010002000007388 */ /* 0x0003e20000000c00 */
[----:B------:R-:W-:Y:S02]  /*4f60*/  UIMAD UR10, UR18, UR15, UR10 ;  /* 0x0000000f120a72a4 */ /* 0x000fe4000f8e020a */
[----:B------:R-:W-:Y:S01]  /*4f70*/  UIMAD.WIDE.U32 UR6, UR18, UR14, UR6 ;  /* 0x0000000e120672a5 */ /* 0x000fe2000f8e0006 */
[----:B------:R1:W-:Y:S01]  /*4f80*/  STS.128 [R0+0x1800], R36 ;  /* 0x0018002400007388 */ /* 0x0003e20000000c00 */
[----:B------:R-:W-:-:S02]  /*4f90*/  UIMAD UR5, UR18, UR17, UR5 ;  /* 0x00000011120572a4 */ /* 0x000fc4000f8e0205 */
[----:B------:R-:W-:Y:S01]  /*4fa0*/  UIMAD.WIDE.U32 UR8, UR18, UR16, UR8 ;  /* 0x00000010120872a5 */ /* 0x000fe2000f8e0008 */
[----:B------:R1:W-:Y:S01]  /*4fb0*/  STS.128 [R0+0x2000], R40 ;  /* 0x0020002800007388 */ /* 0x0003e20000000c00 */
[----:B------:R-:W-:Y:S01]  /*4fc0*/  ULDC.64 UR12, c[0x0][0x800] ;  /* 0x00020000000c7ab9 */ /* 0x000fe20000000a00 */
[----:B------:R-:W-:Y:S01]  /*4fd0*/  ULDC.64 UR14, c[0x0][0x828] ;  /* 0x00020a00000e7ab9 */ /* 0x000fe20000000a00 */
[----:B------:R-:W-:Y:S01]  /*4fe0*/  UIADD3 UR7, UR7, UR10, URZ ;  /* 0x0000000a07077290 */ /* 0x000fe2000fffe03f */
[----:B------:R1:W-:Y:S01]  /*4ff0*/  STS.128 [R0+0x2800], R44 ;  /* 0x0028002c00007388 */ /* 0x0003e20000000c00 */
[----:B------:R-:W-:Y:S02]  /*5000*/  ULEA UR12, UP0, UR6, UR12, 0x2 ;  /* 0x0000000c060c7291 */ /* 0x000fe4000f80103f */
[----:B------:R-:W-:Y:S01]  /*5010*/  UIADD3 UR5, UR9, UR5, URZ ;  /* 0x0000000509057290 */ /* 0x000fe2000fffe03f */
[----:B------:R1:W-:Y:S01]  /*5020*/  STS.128 [R0+0x3000], R48 ;  /* 0x0030003000007388 */ /* 0x0003e20000000c00 */
[----:B------:R-:W-:-:S02]  /*5030*/  ULEA UR14, UP1, UR8, UR14, 0x2 ;  /* 0x0000000e080e7291 */ /* 0x000fc4000f82103f */
[----:B------:R-:W-:Y:S01]  /*5040*/  ULEA.HI.X UR13, UR6, UR13, UR7, 0x2, UP0 ;  /* 0x0000000d060d7291 */ /* 0x000fe200080f1407 */
[----:B------:R1:W-:Y:S01]  /*5050*/  STS.128 [R0+0x3800], R52 ;  /* 0x0038003400007388 */ /* 0x0003e20000000c00 */
[----:B------:R-:W-:-:S03]  /*5060*/  ULEA.HI.X UR7, UR8, UR15, UR5, 0x2, UP1 ;  /* 0x0000000f08077291 */ /* 0x000fc600088f1405 */
        /* <DEDUP_REMOVED lines=14> */
[----:B--2---:R-:W-:Y:S06]  /*5150*/  BAR.SYNC.DEFER_BLOCKING 0x1, 0x100 ;  /* 0x0044000000007b1d */ /* 0x004fec0000010000 */
[----:B------:R-:W-:Y:S05]  /*5160*/  @P0 BRA `(.L_x_1439) ;  /* 0x0000000000300947 */ /* 0x000fea0003800000 */
[----:B------:R-:W-:Y:S01]  /*5170*/  PLOP3.LUT P0, PT, PT, PT, PT, 0x80, 0x0 ;  /* 0x000000000000781c */ /* 0x000fe20003f0f070 */
[----:B------:R-:W-:Y:S01]  /*5180*/  UMOV UR5, 0x1000 ;  /* 0x0000100000057882 */ /* 0x000fe20000000000 */
[----:B------:R-:W-:Y:S01]  /*5190*/  UMOV UR8, 0x0 ;  /* 0x0000000000087882 */ /* 0x000fe20000000000 */
[----:B------:R-:W-:Y:S01]  /*51a0*/  UMOV UR9, 0x14f00000 ;  /* 0x14f0000000097882 */ /* 0x000fe20000000000 */
[----:B------:R-:W-:-:S09]  /*51b0*/  UMOV UR6, UR14 ;  /* 0x0000000e00067c82 */ /* 0x000fd20008000000 */
.L_x_1440:
[----:B------:R-:W-:Y:S01]  /*51c0*/  @P0 ELECT P1, URZ, PT ;  /* 0x00000000003f082f */ /* 0x000fe20003820000 */
[----:B------:R2:W-:-:S12]  /*51d0*/  UBLKRED.G.S.ADD.F32.RN [UR6], [UR4], UR5, desc[UR8] ;  /* 0x00000806040073bb */ /* 0x0005d800080a1405 */
[----:B------:R-:W-:Y:S02]  /*51e0*/  @P1 PLOP3.LUT P0, PT, P1, PT, PT, 0x8, 0x0 ;  /* 0x000000000000181c */ /* 0x000fe40000f0e170 */
[----:B------:R-:W-:-:S11]  /*51f0*/  PLOP3.LUT P1, PT, PT, PT, PT, 0x8, 0x0 ;  /* 0x000000000000781c */ /* 0x000fd60003f2e170 */
[----:B--2---:R-:W-:Y:S05]  /*5200*/  @P0 BRA.U.ANY `(.L_x_1440) ;  /* 0xfffffffd00ec0947 */ /* 0x004fea000393ffff */
[----:B------:R0:W-:Y:S01]  /*5210*/  UTMACMDFLUSH ;  /* 0x00000000000079b7 */ /* 0x0001e20000000000 */
[----:B------:R-:W-:-:S04]  /*5220*/  DEPBAR.LE SB0, 0x0 ;  /* 0x000080000000791a */ /* 0x000fc80000000000 */
.L_x_1439:
[----:B------:R-:W-:Y:S05]  /*5230*/  BSYNC B0 ;  /* 0x0000000000007941 */ /* 0x000fea0003800000 */
.L_x_1438:
        /* <DEDUP_REMOVED lines=23> */
[----:B---3--:R-:W3:Y:S02]  /*53b0*/  FENCE.VIEW.ASYNC.S ;  /* 0x00000000000073c6 */ /* 0x008ee40000000000 */
[----:B---3--:R-:W-:Y:S06]  /*53c0*/  BAR.SYNC.DEFER_BLOCKING 0x1, 0x100 ;  /* 0x0044000000007b1d */ /* 0x008fec0000010000 */
[----:B------:R-:W-:Y:S05]  /*53d0*/  @P0 BRA `(.L_x_1417) ;  /* 0x0000002c00cc0947 */ /* 0x000fea0003800000 */
[----:B------:R-:W-:Y:S01]  /*53e0*/  PLOP3.LUT P0, PT, PT, PT, PT, 0x80, 0x0 ;  /* 0x000000000000781c */ /* 0x000fe20003f0f070 */
[----:B------:R-:W-:Y:S01]  /*53f0*/  UMOV UR5, 0x1000 ;  /* 0x0000100000057882 */ /* 0x000fe20000000000 */
[----:B------:R-:W-:Y:S01]  /*5400*/  UMOV UR8, 0x0 ;  /* 0x0000000000087882 */ /* 0x000fe20000000000 */
[----:B------:R-:W-:Y:S01]  /*5410*/  UMOV UR9, 0x14f00000 ;  /* 0x14f0000000097882 */ /* 0x000fe20000000000 */
[----:B------:R-:W-:Y:S01]  /*5420*/  UMOV UR6, UR12 ;  /* 0x0000000c00067c82 */ /* 0x000fe20008000000 */
[----:B------:R-:W-:-:S08]  /*5430*/  UMOV UR7, UR13 ;  /* 0x0000000d00077c82 */ /* 0x000fd00008000000 */
.L_x_1441:
[----:B------:R-:W-:Y:S01]  /*5440*/  @P0 ELECT P1, URZ, PT ;  /* 0x00000000003f082f */ /* 0x000fe20003820000 */
[----:B------:R3:W-:-:S12]  /*5450*/  UBLKRED.G.S.ADD.F32.RN [UR6], [UR4], UR5, desc[UR8] ;  /* 0x00000806040073bb */ /* 0x0007d800080a1405 */
[----:B------:R-:W-:Y:S02]  /*5460*/  @P1 PLOP3.LUT P0, PT, P1, PT, PT, 0x8, 0x0 ;  /* 0x000000000000181c */ /* 0x000fe40000f0e170 */
[----:B------:R-:W-:-:S11]  /*5470*/  PLOP3.LUT P1, PT, PT, PT, PT, 0x8, 0x0 ;  /* 0x000000000000781c */ /* 0x000fd60003f2e170 */
[----:B---3--:R-:W-:Y:S05]  /*5480*/  @P0 BRA.U.ANY `(.L_x_1441) ;  /* 0xfffffffd00ec0947 */ /* 0x008fea000393ffff */
[----:B------:R0:W-:Y:S01]  /*5490*/  UTMACMDFLUSH ;  /* 0x00000000000079b7 */ /* 0x0001e20000000000 */
[----:B------:R-:W-:-:S04]  /*54a0*/  DEPBAR.LE SB0, 0x0 ;  /* 0x000080000000791a */ /* 0x000fc80000000000 */
[----:B------:R-:W-:Y:S05]  /*54b0*/  BRA `(.L_x_1417) ;  /* 0x0000002c00947947 */ /* 0x000fea0003800000 */
.L_x_1415:
        /* <DEDUP_REMOVED lines=40> */
.L_x_1443:
[----:B------:R-:W-:Y:S02]  /*5740*/  UISETP.GT.AND UP0, UPT, UR8, UR5, UPT ;  /* 0x000000050800728c */ /* 0x000fe4000bf04270 */
[----:B------:R-:W-:Y:S02]  /*5750*/  USHF.R.S32.HI UR14, URZ, 0x1f, UR12 ;  /* 0x0000001f3f0e7899 */ /* 0x000fe4000801140c */
[----:B------:R-:W-:Y:S02]  /*5760*/  USHF.R.S32.HI UR4, URZ, 0x1f, UR13 ;  /* 0x0000001f3f047899 */ /* 0x000fe4000801140d */
[----:B------:R-:W-:-:S13]  /*5770*/  PLOP3.LUT P0, PT, PT, PT, UP0, 0x80, 0x0 ;  /* 0x000000000000781c */ /* 0x000fda0003f0f008 */
[----:B------:R-:W-:Y:S05]  /*5780*/  @!P0 BRA `(.L_x_1417) ;  /* 0x0000002800e08947 */ /* 0x000fea0003800000 */
[----:B------:R-:W-:Y:S01]  /*5790*/  ULDC.64 UR10, c[0x0][0x2d8] ;  /* 0x0000b600000a7ab9 */ /* 0x000fe20000000a00 */
[----:B------:R-:W-:Y:S01]  /*57a0*/  ELECT P0, URZ, PT ;  /* 0x00000000003f782f */ /* 0x000fe20003800000 */
[----:B------:R-:W-:Y:S02]  /*57b0*/  UIMAD UR9, UR4, UR10, URZ ;  /* 0x0000000a040972a4 */ /* 0x000fe4000f8e023f */
[----:B------:R-:W-:Y:S02]  /*57c0*/  UIADD3 UR4, -UR5, UR8, URZ ;  /* 0x0000000805047290 */ /* 0x000fe4000fffe13f */
[----:B------:R-:W-:Y:S02]  /*57d0*/  UIMAD.WIDE.U32 UR6, UR13, UR10, URZ ;  /* 0x0000000a0d0672a5 */ /* 0x000fe4000f8e003f */
[----:B------:R-:W-:Y:S02]  /*57e0*/  ULOP3.LUT UR4, UR4, 0x1, URZ, 0xc0, !UPT ;  /* 0x0000000104047892 */ /* 0x000fe4000f8ec03f */
[----:B------:R-:W-:-:S02]  /*57f0*/  UIMAD UR9, UR13, UR11, UR9 ;  /* 0x0000000b0d0972a4 */ /* 0x000fc4000f8e0209 */
[----:B------:R-:W-:Y:S01]  /*5800*/  UISETP.NE.U32.AND UP0, UPT, UR4, 0x1, UPT ;  /* 0x000000010400788c */ /* 0x000fe2000bf05070 */
[----:B------:R-:W-:Y:S01]  /*5810*/  ULDC.64 UR10, c[0x0][0x2e0] ;  /* 0x0000b800000a7ab9 */ /* 0x000fe20000000a00 */
[----:B------:R-:W-:Y:S02]  /*5820*/  UIADD3 UR7, UR7, UR9, URZ ;  /* 0x0000000907077290 */ /* 0x000fe4000fffe03f */
[----:B------:R-:W-:Y:S02]  /*5830*/  UIMAD UR9, UR14, UR10, URZ ;  /* 0x0000000a0e0972a4 */ /* 0x000fe4000f8e023f */
[----:B------:R-:W-:Y:S01]  /*5840*/  PLOP3.LUT P1, PT, PT, PT, UP0, 0x80, 0x0 ;  /* 0x000000000000781c */ /* 0x000fe20003f2f008 */
[----:B------:R-:W-:Y:S02]  /*5850*/  UIMAD.WIDE.U32 UR6, UR12, UR10, UR6 ;  /* 0x0000000a0c0672a5 */ /* 0x000fe4000f8e0006 */
[----:B------:R-:W-:-:S04]  /*5860*/  UIMAD UR9, UR12, UR11, UR9 ;  /* 0x0000000b0c0972a4 */ /* 0x000fc8000f8e0209 */
[----:B------:R-:W-:-:S06]  /*5870*/  UIADD3 UR9, UR7, UR9, URZ ;  /* 0x0000000907097290 */ /* 0x000fcc000fffe03f */
[----:B------:R-:W-:Y:S06]  /*5880*/  @P1 BRA `(.L_x_1444) ;  /* 0x0000000000bc1947 */ /* 0x000fec0003800000 */
        /* <DEDUP_REMOVED lines=18> */
.L_x_1446:
[----:B------:R-:W-:Y:S05]  /*59b0*/  BSYNC B0 ;  /* 0x0000000000007941 */ /* 0x000fea0003800000 */
.L_x_1445:
        /* <DEDUP_REMOVED lines=19> */
.L_x_1448:
[----:B------:R-:W-:Y:S05]  /*5af0*/  BSYNC B0 ;  /* 0x0000000000007941 */ /* 0x000fea0003800000 */
.L_x_1447:
[----:B------:R-:W-:Y:S06]  /*5b00*/  BAR.ARV 0xa, 0xa0 ;  /* 0x0282800000007b1d */ /* 0x000fec0000002000 */
[----:B------:R-:W-:Y:S04]  /*5b10*/  BSSY B0, `(.L_x_1449) ;  /* 0x0000003000007945 */ /* 0x000fe80003800000 */
[----:B------:R-:W-:Y:S05]  /*5b20*/  @!P0 BRA `(.L_x_1450) ;  /* 0x0000000000048947 */ /* 0x000fea0003800000 */
[----:B------:R-:W-:-:S04]  /*5b30*/  DEPBAR.LE SB0, 0x0 ;  /* 0x000080000000791a */ /* 0x000fc80000000000 */
.L_x_1450:
[----:B------:R-:W-:Y:S05]  /*5b40*/  BSYNC B0 ;  /* 0x0000000000007941 */ /* 0x000fea0003800000 */
.L_x_1449:
[----:B------:R-:W-:Y:S06]  /*5b50*/  BAR.ARV 0xb, 0xa0 ;  /* 0x02c2800000007b1d */ /* 0x000fec0000002000 */
[----:B------:R-:W-:Y:S01]  /*5b60*/  UIADD3 UR12, UR5, 0x1, URZ ;  /* 0x00000001050c7890 */ /* 0x000fe2000fffe03f */
[----:B------:R-:W-:Y:S11]  /*5b70*/  BRA `(.L_x_1451) ;  /* 0x0000000000047947 */ /* 0x000ff60003800000 */
.L_x_1444:
[----:B------:R-:W-:-:S05]  /*5b80*/  UMOV UR12, UR5 ;  /* 0x00000005000c7c82 */ /* 0x000fca0008000000 */
.L_x_1451:
        /* <DEDUP_REMOVED lines=17> */
.L_x_1464:
        /* <DEDUP_REMOVED lines=20> */
.L_x_1453:
[----:B------:R-:W-:Y:S05]  /*5de0*/  BSYNC B0 ;  /* 0x0000000000007941 */ /* 0x000fea0003800000 */
.L_x_1452:
        /* <DEDUP_REMOVED lines=13> */
.L_x_1455:
[----:B------:R-:W-:Y:S05]  /*5ec0*/  BSYNC B0 ;  /* 0x0000000000007941 */ /* 0x000fea0003800000 */
.L_x_1454:
[----:B------:R-:W-:Y:S06]  /*5ed0*/  BAR.ARV 0xa, 0xa0 ;  /* 0x0282800000007b1d */ /* 0x000fec0000002000 */
[----:B------:R-:W-:Y:S04]  /*5ee0*/  BSSY B0, `(.L_x_1456) ;  /* 0x0000003000007945 */ /* 0x000fe80003800000 */
[----:B------:R-:W-:Y:S05]  /*5ef0*/  @!P0 BRA `(.L_x_1457) ;  /* 0x0000000000048947 */ /* 0x000fea0003800000 */
[----:B------:R-:W-:-:S04]  /*5f00*/  DEPBAR.LE SB0, 0x0 ;  /* 0x000080000000791a */ /* 0x000fc80000000000 */
.L_x_1457:
[----:B------:R-:W-:Y:S05]  /*5f10*/  BSYNC B0 ;  /* 0x0000000000007941 */ /* 0x000fea0003800000 */
.L_x_1456:
        /* <DEDUP_REMOVED lines=13> */
.L_x_1459:
[----:B------:R-:W-:Y:S05]  /*5ff0*/  BSYNC B0 ;  /* 0x0000000000007941 */ /* 0x000fea0003800000 */
.L_x_1458:
        /* <DEDUP_REMOVED lines=13> */
.L_x_1461:
[----:B------:R-:W-:Y:S05]  /*60d0*/  BSYNC B0 ;  /* 0x0000000000007941 */ /* 0x000fea0003800000 */
.L_x_1460:
[----:B------:R-:W-:Y:S01]  /*60e0*/  UIADD3 UR12, UR12, 0x2, URZ ;  /* 0x000000020c0c7890 */ /* 0x000fe2000fffe03f */
[----:B------:R-:W-:Y:S06]  /*60f0*/  BAR.ARV 0xa, 0xa0 ;  /* 0x0282800000007b1d */ /* 0x000fec0000002000 */
[----:B------:R-:W-:Y:S01]  /*6100*/  UISETP.GE.AND UP0, UPT, UR12, UR8, UPT ;  /* 0x000000080c00728c */ /* 0x000fe2000bf06270 */
[----:B------:R-:W-:Y:S04]  /*6110*/  BSSY B0, `(.L_x_1462) ;  /* 0x0000003000007945 */ /* 0x000fe80003800000 */
[----:B------:R-:W-:Y:S06]  /*6120*/  @!P0 BRA `(.L_x_1463) ;  /* 0x0000000000048947 */ /* 0x000fec0003800000 */
[----:B------:R-:W-:-:S04]  /*6130*/  DEPBAR.LE SB0, 0x0 ;  /* 0x000080000000791a */ /* 0x000fc80000000000 */
.L_x_1463:
[----:B------:R-:W-:Y:S05]  /*6140*/  BSYNC B0 ;  /* 0x0000000000007941 */ /* 0x000fea0003800000 */
.L_x_1462:
[----:B------:R-:W-:Y:S06]  /*6150*/  BAR.ARV 0xb, 0xa0 ;  /* 0x02c2800000007b1d */ /* 0x000fec0000002000 */
[----:B------:R-:W-:Y:S01]  /*6160*/  PLOP3.LUT P1, PT, PT, PT, UP0, 0x80, 0x0 ;  /* 0x000000000000781c */ /* 0x000fe20003f2f008 */
[----:B------:R-:W-:Y:S02]  /*6170*/  UIADD3 UR20, UR20, 0x4000, URZ ;  /* 0x0000400014147890 */ /* 0x000fe4000fffe03f */
[----:B------:R-:W-:-:S10]  /*6180*/  UIADD3 UR4, UR4, 0x4000, URZ ;  /* 0x0000400004047890 */ /* 0x000fd4000fffe03f */
[----:B------:R-:W-:Y:S05]  /*6190*/  @!P1 BRA `(.L_x_1464) ;  /* 0xfffffff800c09947 */ /* 0x000fea000383ffff */
[----:B------:R-:W-:Y:S05]  /*61a0*/  BRA `(.L_x_1417) ;  /* 0x0000002000587947 */ /* 0x000fea0003800000 */
.L_x_1442:
        /* <DEDUP_REMOVED lines=33> */
.L_x_1466:
        /* <DEDUP_REMOVED lines=43> */
.L_x_1496:
        /* <DEDUP_REMOVED lines=15> */
.L_x_1469:
        /* <DEDUP_REMOVED lines=98> */
.L_x_1480:
[----:B--234-:R-:W-:-:S04]  /*6d80*/  SHF.L.U32 R21, R11, 0x1f, RZ ;  /* 0x0000001f0b157819 */ /* 0x01cfc800000006ff */
[----:B------:R-:W1:Y:S02]  /*6d90*/  SYNCS.PHASECHK.TRANS64.TRYWAIT P1, [R16+URZ+0x30840], R21 ;  /* 0x03084015100075a7 */ /* 0x000e64000802017f */
[----:B-1----:R-:W-:Y:S05]  /*6da0*/  @!P1 BRA `(.L_x_1472) ;  /* 0x0000001400d89947 */ /* 0x002fea0003800000 */
.L_x_1497:
[----:B------:R-:W-:Y:S05]  /*6db0*/  @P0 BRA `(.L_x_1473) ;  /* 0x0000000000140947 */ /* 0x000fea0003800000 */
[----:B------:R-:W-:Y:S01]  /*6dc0*/  ISETP.NE.AND P1, PT, R6, RZ, PT ;  /* 0x000000ff0600720c */ /* 0x000fe20003f25270 */
[----:B------:R-:W-:-:S04]  /*6dd0*/  IMAD.MOV.U32 R3, RZ, RZ, 0x4100 ;  /* 0x00004100ff037424 */ /* 0x000fc800078e00ff */
[----:B------:R3:W-:Y:S08]  /*6de0*/  SYNCS.ARRIVE.TRANS64 RZ, [R16+URZ+0x30830], R3 ;  /* 0x0308300310ff79a7 */ /* 0x0007f0000800003f */
[----:B------:R-:W-:Y:S05]  /*6df0*/  @!P1 BRA `(.L_x_1473) ;  /* 0x0000000000049947 */ /* 0x000fea0003800000 */
[----:B------:R-:W-:Y:S01]  /*6e00*/  BPT.TRAP 0x1 ;  /* 0x000000040000795c */ /* 0x000fe20000300000 */
.L_x_1473:
        /* <DEDUP_REMOVED lines=36> */
.L_x_1498:
[----:B------:R-:W-:Y:S05]  /*7050*/  @P0 BRA `(.L_x_1475) ;  /* 0x0000000000140947 */ /* 0x000fea0003800000 */
[----:B------:R-:W-:Y:S01]  /*7060*/  ISETP.NE.AND P1, PT, R6, RZ, PT ;  /* 0x000000ff0600720c */ /* 0x000fe20003f25270 */
[----:B------:R-:W-:-:S04]  /*7070*/  IMAD.MOV.U32 R2, RZ, RZ, 0x4100 ;  /* 0x00004100ff027424 */ /* 0x000fc800078e00ff */
[----:B------:R3:W-:Y:S08]  /*7080*/  SYNCS.ARRIVE.TRANS64 RZ, [R16+URZ+0x30818], R2 ;  /* 0x0308180210ff79a7 */ /* 0x0007f0000800003f */
[----:B------:R-:W-:Y:S05]  /*7090*/  @!P1 BRA `(.L_x_1475) ;  /* 0x0000000000049947 */ /* 0x000fea0003800000 */
[----:B------:R-:W-:Y:S01]  /*70a0*/  BPT.TRAP 0x1 ;  /* 0x000000040000795c */ /* 0x000fe20000300000 */
.L_x_1475:
        /* <DEDUP_REMOVED lines=36> */
.L_x_1499:
[----:B------:R-:W-:Y:S05]  /*72f0*/  @P0 BRA `(.L_x_1477) ;  /* 0x0000000000140947 */ /* 0x000fea0003800000 */
[----:B------:R-:W-:Y:S01]  /*7300*/  ISETP.NE.AND P1, PT, R6, RZ, PT ;  /* 0x000000ff0600720c */ /* 0x000fe20003f25270 */
[----:B-123--:R-:W-:-:S04]  /*7310*/  IMAD.MOV.U32 R21, RZ, RZ, 0x4100 ;  /* 0x00004100ff157424 */ /* 0x00efc800078e00ff */
[----:B------:R4:W-:Y:S08]  /*7320*/  SYNCS.ARRIVE.TRANS64 RZ, [R16+URZ+0x30838], R21 ;  /* 0x0308381510ff79a7 */ /* 0x0009f0000800003f */
[----:B------:R-:W-:Y:S05]  /*7330*/  @!P1 BRA `(.L_x_1477) ;  /* 0x0000000000049947 */ /* 0x000fea0003800000 */
[----:B------:R-:W-:Y:S01]  /*7340*/  BPT.TRAP 0x1 ;  /* 0x000000040000795c */ /* 0x000fe20000300000 */
.L_x_1477:
        /* <DEDUP_REMOVED lines=31> */
.L_x_1501:
[----:B------:R-:W-:Y:S05]  /*7540*/  @P0 BRA `(.L_x_1479) ;  /* 0x0000000000140947 */ /* 0x000fea0003800000 */
[----:B------:R-:W-:Y:S01]  /*7550*/  ISETP.NE.AND P1, PT, R6, RZ, PT ;  /* 0x000000ff0600720c */ /* 0x000fe20003f25270 */
[----:B------:R-:W-:-:S04]  /*7560*/  IMAD.MOV.U32 R5, RZ, RZ, 0x4100 ;  /* 0x00004100ff057424 */ /* 0x000fc800078e00ff */
[----:B------:R1:W-:Y:S08]  /*7570*/  SYNCS.ARRIVE.TRANS64 RZ, [R16+URZ+0x30810], R5 ;  /* 0x0308100510ff79a7 */ /* 0x0003f0000800003f */
[----:B------:R-:W-:Y:S05]  /*7580*/  @!P1 BRA `(.L_x_1479) ;  /* 0x0000000000049947 */ /* 0x000fea0003800000 */
[----:B------:R-:W-:Y:S01]  /*7590*/  BPT.TRAP 0x1 ;  /* 0x000000040000795c */ /* 0x000fe20000300000 */
.L_x_1479:
        /* <DEDUP_REMOVED lines=37> */
.L_x_1471:
[----:B------:R-:W3:Y:S02]  /*77f0*/  LDL.LU R4, [R1+0x4] ;  /* 0x0000040001047983 */ /* 0x000ee40000300800 */
[----:B---3--:R-:W-:Y:S02]  /*7800*/  ISETP.NE.AND P1, PT, R4, RZ, PT ;  /* 0x000000ff0400720c */ /* 0x008fe40003f25270 */
[----:B------:R1:W5:Y:S11]  /*7810*/  LDL R4, [R1] ;  /* 0x0000000001047983 */ /* 0x0003760000100800 */
[----:B-1----:R-:W-:Y:S05]  /*7820*/  @!P1 BRA `(.L_x_1470) ;  /* 0x0000000400489947 */ /* 0x002fea0003800000 */
[----:B------:R-:W-:-:S04]  /*7830*/  SHF.L.U32 R13, R11, 0x1f, RZ ;  /* 0x0000001f0b0d7819 */ /* 0x000fc800000006ff */
[----:B------:R-:W1:Y:S02]  /*7840*/  SYNCS.PHASECHK.TRANS64.TRYWAIT P1, [R16+URZ+0x30840], R13 ;  /* 0x0308400d100075a7 */ /* 0x000e64000802017f */
[----:B-1----:R-:W-:Y:S05]  /*7850*/  @!P1 BRA `(.L_x_1481) ;  /* 0x0000000c00809947 */ /* 0x002fea0003800000 */
.L_x_1502:
[----:B------:R-:W-:Y:S05]  /*7860*/  @P0 BRA `(.L_x_1482) ;  /* 0x0000000000140947 */ /* 0x000fea0003800000 */
[----:B------:R-:W-:Y:S01]  /*7870*/  ISETP.NE.AND P1, PT, R6, RZ, PT ;  /* 0x000000ff0600720c */ /* 0x000fe20003f25270 */
[----:B--2---:R-:W-:-:S04]  /*7880*/  IMAD.MOV.U32 R5, RZ, RZ, 0x4100 ;  /* 0x00004100ff057424 */ /* 0x004fc800078e00ff */
[----:B------:R3:W-:Y:S08]  /*7890*/  SYNCS.ARRIVE.TRANS64 RZ, [R16+URZ+0x30830], R5 ;  /* 0x0308300510ff79a7 */ /* 0x0007f0000800003f */
[----:B------:R-:W-:Y:S05]  /*78a0*/  @!P1 BRA `(.L_x_1482) ;  /* 0x0000000000049947 */ /* 0x000fea0003800000 */
[----:B------:R-:W-:Y:S01]  /*78b0*/  BPT.TRAP 0x1 ;  /* 0x000000040000795c */ /* 0x000fe20000300000 */
.L_x_1482:
        /* <DEDUP_REMOVED lines=33> */
.L_x_1503:
[----:B------:R-:W-:Y:S05]  /*7ad0*/  @P0 BRA `(.L_x_1484) ;  /* 0x0000000000140947 */ /* 0x000fea0003800000 */
[----:B------:R-:W-:Y:S01]  /*7ae0*/  ISETP.NE.AND P0, PT, R6, RZ, PT ;  /* 0x000000ff0600720c */ /* 0x000fe20003f05270 */
[----:B------:R-:W-:-:S04]  /*7af0*/  IMAD.MOV.U32 R5, RZ, RZ, 0x4100 ;  /* 0x00004100ff057424 */ /* 0x000fc800078e00ff */
[----:B------:R3:W-:Y:S08]  /*7b00*/  SYNCS.ARRIVE.TRANS64 RZ, [R16+URZ+0x30818], R5 ;  /* 0x0308180510ff79a7 */ /* 0x0007f0000800003f */
[----:B------:R-:W-:Y:S05]  /*7b10*/  @!P0 BRA `(.L_x_1484) ;  /* 0x0000000000048947 */ /* 0x000fea0003800000 */
[----:B------:R-:W-:Y:S01]  /*7b20*/  BPT.TRAP 0x1 ;  /* 0x000000040000795c */ /* 0x000fe20000300000 */
.L_x_1484:
        /* <DEDUP_REMOVED lines=34> */
.L_x_1470:
[----:B------:R-:W3:Y:S01]  /*7d50*/  S2R R0, SR_TID.X ;  /* 0x0000000000007919 */ /* 0x000ee20000002100 */
[----:B------:R-:W-:Y:S01]  /*7d60*/  IMAD R3, R19, 0x8, R16 ;  /* 0x0000000813037824 */ /* 0x000fe200078e0210 */
[----:B---3--:R-:W-:Y:S02]  /*7d70*/  LOP3.LUT R2, R0, 0x7f, RZ, 0xc0, !PT ;  /* 0x0000007f00027812 */ /* 0x008fe400078ec0ff */
[----:B------:R-:W-:Y:S02]  /*7d80*/  SHF.L.U32 R0, R11, 0x1f, RZ ;  /* 0x0000001f0b007819 */ /* 0x000fe400000006ff */
[----:B------:R-:W-:Y:S02]  /*7d90*/  ISETP.NE.AND P1, PT, R2, RZ, PT ;  /* 0x000000ff0200720c */ /* 0x000fe40003f25270 */
[----:B------:R-:W3:Y:S02]  /*7da0*/  SYNCS.PHASECHK.TRANS64.TRYWAIT P0, [R3+URZ+0x30840], R0 ;  /* 0x03084000030075a7 */ /* 0x000ee4000800017f */
[----:B---3--:R-:W-:Y:S09]  /*7db0*/  @!P0 BRA `(.L_x_1485) ;  /* 0x0000000800508947 */ /* 0x008ff20003800000 */
.L_x_1504:
[----:B------:R-:W-:Y:S05]  /*7dc0*/  @P1 BRA `(.L_x_1486) ;  /* 0x0000000000181947 */ /* 0x000fea0003800000 */
[----:B------:R-:W1:Y:S01]  /*7dd0*/  S2R R2, SR_TID.X ;  /* 0x0000000000027919 */ /* 0x000e620000002100 */
[----:B---3--:R-:W-:-:S04]  /*7de0*/  IMAD.MOV.U32 R0, RZ, RZ, 0x4100 ;  /* 0x00004100ff007424 */ /* 0x008fc800078e00ff */
[----:B------:R3:W-:Y:S01]  /*7df0*/  SYNCS.ARRIVE.TRANS64 RZ, [R3+URZ+0x30830], R0 ;  /* 0x0308300003ff79a7 */ /* 0x0007e2000800003f */
[----:B-1----:R-:W-:-:S13]  /*7e00*/  LOP3.LUT P0, RZ, R2, 0x1f, RZ, 0xc0, !PT ;  /* 0x0000001f02ff7812 */ /* 0x002fda000780c0ff */
[----:B---3--:R-:W-:Y:S05]  /*7e10*/  @!P0 BRA `(.L_x_1486) ;  /* 0x0000000000048947 */ /* 0x008fea0003800000 */
[----:B------:R-:W-:Y:S01]  /*7e20*/  BPT.TRAP 0x1 ;  /* 0x000000040000795c */ /* 0x000fe20000300000 */
.L_x_1486:
        /* <DEDUP_REMOVED lines=40> */
.L_x_1467:
[----:B------:R-:W-:Y:S05]  /*80b0*/  BSYNC B0 ;  /* 0x0000000000007941 */ /* 0x000fea0003800000 */
.L_x_1465:
[----:B------:R-:W-:-:S03]  /*80c0*/  UMOV UR7, 0xffffffff ;  /* 0xffffffff00077882 */ /* 0x000fc60000000000 */
[----:B------:R-:W-:Y:S05]  /*80d0*/  BRA.DIV UR7, `(.L_x_1487) ;  /* 0x00000006079c7947 */ /* 0x000fea000b800000 */
[----:B------:R-:W-:-:S13]  /*80e0*/  ELECT P6, URZ, PT ;  /* 0x00000000003f782f */ /* 0x000fda00038c0000 */
.L_x_1507:
[----:B------:R-:W-:Y:S05]  /*80f0*/  @!P6 BRA `(.L_x_1417) ;  /* 0x000000000084e947 */ /* 0x000fea0003800000 */
[----:B------:R-:W-:-:S06]  /*8100*/  ULOP3.LUT UR7, UR38, 0x2, URZ, 0xfc, !UPT ;  /* 0x0000000226077892 */ /* 0x000fcc000f8efc3f */
[----:B------:R-:W-:-:S05]  /*8110*/  IMAD.U32 R2, RZ, RZ, UR7 ;  /* 0x00000007ff027e24 */ /* 0x000fca000f8e00ff */
[----:B------:R-:W-:-:S13]  /*8120*/  ISETP.NE.AND P2, PT, R2, 0x3, PT ;  /* 0x000000030200780c */ /* 0x000fda0003f45270 */
[----:B------:R-:W-:Y:S05]  /*8130*/  @!P2 BRA `(.L_x_1488) ;  /* 0x000000000004a947 */ /* 0x000fea0003800000 */
[----:B------:R-:W-:Y:S01]  /*8140*/  BPT.TRAP 0x1 ;  /* 0x000000040000795c */ /* 0x000fe20000300000 */
.L_x_1488:
        /* <DEDUP_REMOVED lines=15> */
.L_x_1508:
[----:B------:R-:W2:Y:S02]  /*8240*/  SYNCS.PHASECHK.TRANS64.TRYWAIT P0, [R3+URZ], R2 ;  /* 0x00000002030075a7 */ /* 0x000ea4000800017f */
[----:B--2---:R-:W-:Y:S05]  /*8250*/  @!P0 BRA `(.L_x_1490) ;  /* 0x0000000400708947 */ /* 0x004fea0003800000 */
.L_x_1509:
[----:B------:R-:W-:Y:S05]  /*8260*/  @!P2 BRA `(.L_x_1491) ;  /* 0x000000000004a947 */ /* 0x000fea0003800000 */
[----:B------:R-:W-:Y:S01]  /*8270*/  BPT.TRAP 0x1 ;  /* 0x000000040000795c */ /* 0x000fe20000300000 */
.L_x_1491:
[----:B--2---:R-:W-:-:S04]  /*8280*/  VIADD R3, R7, 0x30840 ;  /* 0x0003084007037836 */ /* 0x004fc80000000000 */
[----:B------:R-:W-:-:S04]  /*8290*/  IMAD R0, R0, 0x8, R3 ;  /* 0x0000000800007824 */ /* 0x000fc800078e0203 */
[----:B------:R-:W2:Y:S02]  /*82a0*/  SYNCS.PHASECHK.TRANS64.TRYWAIT P0, [R0+URZ], R5 ;  /* 0x00000005000075a7 */ /* 0x000ea4000800017f */
[----:B--2---:R-:W-:Y:S05]  /*82b0*/  @!P0 BRA `(.L_x_1492) ;  /* 0x00000004006c8947 */ /* 0x004fea0003800000 */
.L_x_1510:
[----:B------:R-:W-:-:S07]  /*82c0*/  IMAD R3, R4, 0x8, R3 ;  /* 0x0000000804037824 */ /* 0x000fce00078e0203 */
.L_x_1493:
[----:B---3--:R3:W4:Y:S02]  /*82d0*/  SYNCS.PHASECHK.TRANS64.TRYWAIT P0, [R3+URZ], R2 ;  /* 0x00000002030075a7 */ /* 0x008724000800017f */
[----:B----4-:R-:W-:Y:S05]  /*82e0*/  @!P0 NANOSLEEP.SYNCS 0x989680 ;  /* 0x009896800000895d */ /* 0x010fea0003900000 */
[----:B------:R-:W4:Y:S02]  /*82f0*/  @!P0 SYNCS.PHASECHK.TRANS64 P0, [R3+URZ], R2 ;  /* 0x00000002030085a7 */ /* 0x000f24000800007f */
[----:B----4-:R-:W-:Y:S05]  /*8300*/  @!P0 BRA `(.L_x_1493) ;  /* 0xfffffffc00f08947 */ /* 0x010fea000383ffff */
.L_x_1417:
[----:B------:R-:W-:Y:S05]  /*8310*/  BSYNC B6 ;  /* 0x0000000000067941 */ /* 0x000fea0003800000 */
.L_x_1414:
[----:B------:R-:W-:Y:S05]  /*8320*/  EXIT ;  /* 0x000000000000794d */ /* 0x000fea0003800000 */
.L_x_1424:
[----:B------:R-:W-:Y:S02]  /*8330*/  IMAD.MOV.U32 R12, RZ, RZ, RZ ;  /* 0x000000ffff0c7224 */ /* 0x000fe400078e00ff */
[----:B------:R-:W-:Y:S02]  /*8340*/  IMAD.MOV.U32 R11, RZ, RZ, 0x1f ;  /* 0x0000001fff0b7424 */ /* 0x000fe400078e00ff */
[----:B------:R-:W-:-:S07]  /*8350*/  IMAD.MOV.U32 R15, RZ, RZ, -0x1 ;  /* 0xffffffffff0f7424 */ /* 0x000fce00078e00ff */
[----:B------:R-:W-:Y:S05]  /*8360*/  WARPSYNC.COLLECTIVE R15, `(.L_x_1494) ;  /* 0x000000000f087348 */ /* 0x000fea0003c00000 */
[----:B------:R1:W2:Y:S02]  /*8370*/  SHFL.IDX P6, R14, R13, R12, R11 ;  /* 0x0000000c0d0e7389 */ /* 0x0002a400000c000b */
[----:B-12---:R-:W-:Y:S01]  /*8380*/  ENDCOLLECTIVE ;  /* 0x000000000000791b */ /* 0x006fe20003800000 */
.L_x_1494:
[----:B------:R-:W-:Y:S05]  /*8390*/  BRA `(.L_x_1495) ;  /* 0xffffff8c007c7947 */ /* 0x000fea000383ffff */
.L_x_1426:
        /* <DEDUP_REMOVED lines=8> */
.L_x_1430:
[----:B---3--:R3:W4:Y:S02]  /*8420*/  SYNCS.PHASECHK.TRANS64.TRYWAIT P0, [R0+URZ+0x30810], R191 ;  /* 0x030810bf000075a7 */ /* 0x008724000800017f */
[----:B----4-:R-:W-:Y:S05]  /*8430*/  @!P0 NANOSLEEP.SYNCS 0x989680 ;  /* 0x009896800000895d */ /* 0x010fea0003900000 */
[----:B------:R-:W4:Y:S02]  /*8440*/  @!P0 SYNCS.PHASECHK.TRANS64 P0, [R0+URZ+0x30810], R191 ;  /* 0x030810bf000085a7 */ /* 0x000f24000800007f */
[----:B----4-:R-:W-:Y:S05]  /*8450*/  @!P0 BRA `(.L_x_1430) ;  /* 0xfffffffc00f08947 */ /* 0x010fea000383ffff */
[----:B------:R-:W-:Y:S05]  /*8460*/  BRA `(.L_x_1429) ;  /* 0xffffff94006c7947 */ /* 0x000fea000383ffff */
.L_x_1434:
[----:B--2---:R2:W1:Y:S02]  /*8470*/  SYNCS.PHASECHK.TRANS64.TRYWAIT P0, [R0+URZ+0x30830], R191 ;  /* 0x030830bf000075a7 */ /* 0x004464000800017f */
[----:B-1----:R-:W-:Y:S05]  /*8480*/  @!P0 NANOSLEEP.SYNCS 0x989680 ;  /* 0x009896800000895d */ /* 0x002fea0003900000 */
[----:B------:R-:W1:Y:S02]  /*8490*/  @!P0 SYNCS.PHASECHK.TRANS64 P0, [R0+URZ+0x30830], R191 ;  /* 0x030830bf000085a7 */ /* 0x000e64000800007f */
[----:B-1----:R-:W-:Y:S05]  /*84a0*/  @!P0 BRA `(.L_x_1434) ;  /* 0xfffffffc00f08947 */ /* 0x002fea000383ffff */
[----:B------:R-:W-:Y:S05]  /*84b0*/  BRA `(.L_x_1433) ;  /* 0xffffff9c00847947 */ /* 0x000fea000383ffff */
.L_x_1468:
[----:B-1----:R1:W2:Y:S02]  /*84c0*/  SYNCS.PHASECHK.TRANS64.TRYWAIT P0, [R16+URZ+0x30820], R3 ;  /* 0x03082003100075a7 */ /* 0x0022a4000800017f */
[----:B--2---:R-:W-:Y:S05]  /*84d0*/  @!P0 NANOSLEEP.SYNCS 0x989680 ;  /* 0x009896800000895d */ /* 0x004fea0003900000 */
[----:B------:R-:W2:Y:S02]  /*84e0*/  @!P0 SYNCS.PHASECHK.TRANS64 P0, [R16+URZ+0x30820], R3 ;  /* 0x03082003100085a7 */ /* 0x000ea4000800007f */
[----:B--2---:R-:W-:Y:S05]  /*84f0*/  @!P0 BRA `(.L_x_1468) ;  /* 0xfffffffc00f08947 */ /* 0x004fea000383ffff */
[----:B------:R-:W-:Y:S05]  /*8500*/  BRA `(.L_x_1496) ;  /* 0xffffffe000587947 */ /* 0x000fea000383ffff */
.L_x_1472:
[----:B-1----:R1:W3:Y:S02]  /*8510*/  SYNCS.PHASECHK.TRANS64.TRYWAIT P1, [R16+URZ+0x30840], R21 ;  /* 0x03084015100075a7 */ /* 0x0022e4000802017f */
[----:B---3--:R-:W-:Y:S05]  /*8520*/  @!P1 NANOSLEEP.SYNCS 0x989680 ;  /* 0x009896800000995d */ /* 0x008fea0003900000 */
[----:B------:R-:W3:Y:S02]  /*8530*/  @!P1 SYNCS.PHASECHK.TRANS64 P1, [R16+URZ+0x30840], R21 ;  /* 0x03084015100095a7 */ /* 0x000ee4000802007f */
[----:B---3--:R-:W-:Y:S05]  /*8540*/  @!P1 BRA `(.L_x_1472) ;  /* 0xfffffffc00f09947 */ /* 0x008fea000383ffff */
[----:B------:R-:W-:Y:S05]  /*8550*/  BRA `(.L_x_1497) ;  /* 0xffffffe800147947 */ /* 0x000fea000383ffff */
.L_x_1474:
[----:B--2---:R2:W3:Y:S02]  /*8560*/  SYNCS.PHASECHK.TRANS64.TRYWAIT P1, [R16+URZ+0x30828], R21 ;  /* 0x03082815100075a7 */ /* 0x0044e4000802017f */
[----:B---3--:R-:W-:Y:S05]  /*8570*/  @!P1 NANOSLEEP.SYNCS 0x989680 ;  /* 0x009896800000995d */ /* 0x008fea0003900000 */
[----:B------:R-:W3:Y:S02]  /*8580*/  @!P1 SYNCS.PHASECHK.TRANS64 P1, [R16+URZ+0x30828], R21 ;  /* 0x03082815100095a7 */ /* 0x000ee4000802007f */
[----:B---3--:R-:W-:Y:S05]  /*8590*/  @!P1 BRA `(.L_x_1474) ;  /* 0xfffffffc00f09947 */ /* 0x008fea000383ffff */
[----:B------:R-:W-:Y:S05]  /*85a0*/  BRA `(.L_x_1498) ;  /* 0xffffffe800a87947 */ /* 0x000fea000383ffff */
.L_x_1476:
[----:B---3--:R3:W4:Y:S02]  /*85b0*/  SYNCS.PHASECHK.TRANS64.TRYWAIT P1, [R16+URZ+0x30848], R21 ;  /* 0x03084815100075a7 */ /* 0x008724000802017f */
[----:B----4-:R-:W-:Y:S05]  /*85c0*/  @!P1 NANOSLEEP.SYNCS 0x989680 ;  /* 0x009896800000995d */ /* 0x010fea0003900000 */
[----:B------:R-:W4:Y:S02]  /*85d0*/  @!P1 SYNCS.PHASECHK.TRANS64 P1, [R16+URZ+0x30848], R21 ;  /* 0x03084815100095a7 */ /* 0x000f24000802007f */
[----:B----4-:R-:W-:Y:S05]  /*85e0*/  @!P1 BRA `(.L_x_1476) ;  /* 0xfffffffc00f09947 */ /* 0x010fea000383ffff */
[----:B------:R-:W-:Y:S05]  /*85f0*/  BRA `(.L_x_1499) ;  /* 0xffffffec003c7947 */ /* 0x000fea000383ffff */
.L_x_1478:
[----:B------:R-:W-:-:S07]  /*8600*/  SHF.L.U32 R5, R11, 0x1f, RZ ;  /* 0x0000001f0b057819 */ /* 0x000fce00000006ff */
.L_x_1500:
[----:B------:R1:W1:Y:S02]  /*8610*/  SYNCS.PHASECHK.TRANS64.TRYWAIT P1, [R16+URZ+0x30820], R5 ;  /* 0x03082005100075a7 */ /* 0x000264000802017f */
[----:B-1----:R-:W-:Y:S05]  /*8620*/  @!P1 NANOSLEEP.SYNCS 0x989680 ;  /* 0x009896800000995d */ /* 0x002fea0003900000 */
[----:B------:R-:W1:Y:S02]  /*8630*/  @!P1 SYNCS.PHASECHK.TRANS64 P1, [R16+URZ+0x30820], R5 ;  /* 0x03082005100095a7 */ /* 0x000e64000802007f */
[----:B-1----:R-:W-:Y:S05]  /*8640*/  @!P1 BRA `(.L_x_1500) ;  /* 0xfffffffc00f09947 */ /* 0x002fea000383ffff */
[----:B------:R-:W-:Y:S05]  /*8650*/  BRA `(.L_x_1501) ;  /* 0xffffffec00b87947 */ /* 0x000fea000383ffff */
.L_x_1481:
[----:B-1----:R1:W3:Y:S02]  /*8660*/  SYNCS.PHASECHK.TRANS64.TRYWAIT P1, [R16+URZ+0x30840], R13 ;  /* 0x0308400d100075a7 */ /* 0x0022e4000802017f */
[----:B---3--:R-:W-:Y:S05]  /*8670*/  @!P1 NANOSLEEP.SYNCS 0x989680 ;  /* 0x009896800000995d */ /* 0x008fea0003900000 */
[----:B------:R-:W3:Y:S02]  /*8680*/  @!P1 SYNCS.PHASECHK.TRANS64 P1, [R16+URZ+0x30840], R13 ;  /* 0x0308400d100095a7 */ /* 0x000ee4000802007f */
[----:B---3--:R-:W-:Y:S05]  /*8690*/  @!P1 BRA `(.L_x_1481) ;  /* 0xfffffffc00f09947 */ /* 0x008fea000383ffff */
[----:B------:R-:W-:Y:S05]  /*86a0*/  BRA `(.L_x_1502) ;  /* 0xfffffff0006c7947 */ /* 0x000fea000383ffff */
.L_x_1483:
[----:B--2---:R2:W3:Y:S02]  /*86b0*/  SYNCS.PHASECHK.TRANS64.TRYWAIT P1, [R16+URZ+0x30828], R13 ;  /* 0x0308280d100075a7 */ /* 0x0044e4000802017f */
[----:B---3--:R-:W-:Y:S05]  /*86c0*/  @!P1 NANOSLEEP.SYNCS 0x989680 ;  /* 0x009896800000995d */ /* 0x008fea0003900000 */
[----:B------:R-:W3:Y:S02]  /*86d0*/  @!P1 SYNCS.PHASECHK.TRANS64 P1, [R16+URZ+0x30828], R13 ;  /* 0x0308280d100095a7 */ /* 0x000ee4000802007f */
[----:B---3--:R-:W-:Y:S05]  /*86e0*/  @!P1 BRA `(.L_x_1483) ;  /* 0xfffffffc00f09947 */ /* 0x008fea000383ffff */
[----:B------:R-:W-:Y:S05]  /*86f0*/  BRA `(.L_x_1503) ;  /* 0xfffffff000f47947 */ /* 0x000fea000383ffff */
.L_x_1485:
[----:B---3--:R3:W1:Y:S02]  /*8700*/  SYNCS.PHASECHK.TRANS64.TRYWAIT P0, [R3+URZ+0x30840], R0 ;  /* 0x03084000030075a7 */ /* 0x008664000800017f */
[----:B-1----:R-:W-:Y:S05]  /*8710*/  @!P0 NANOSLEEP.SYNCS 0x989680 ;  /* 0x009896800000895d */ /* 0x002fea0003900000 */
[----:B------:R-:W1:Y:S02]  /*8720*/  @!P0 SYNCS.PHASECHK.TRANS64 P0, [R3+URZ+0x30840], R0 ;  /* 0x03084000030085a7 */ /* 0x000e64000800007f */
[----:B-1----:R-:W-:Y:S05]  /*8730*/  @!P0 BRA `(.L_x_1485) ;  /* 0xfffffffc00f08947 */ /* 0x002fea000383ffff */
[----:B------:R-:W-:Y:S05]  /*8740*/  BRA `(.L_x_1504) ;  /* 0xfffffff4009c7947 */ /* 0x000fea000383ffff */
.L_x_1487:
[----:B------:R-:W-:Y:S01]  /*8750*/  BSSY B0, `(.L_x_1505) ;  /* 0x0000006000007945 */ /* 0x000fe20003800000 */
[----:B------:R-:W-:-:S07]  /*8760*/  IMAD.MOV.U32 R15, RZ, RZ, -0x1 ;  /* 0xffffffffff0f7424 */ /* 0x000fce00078e00ff */
[----:B------:R-:W-:Y:S05]  /*8770*/  WARPSYNC.COLLECTIVE R15, `(.L_x_1506) ;  /* 0x000000000f0c7348 */ /* 0x000fea0003c00000 */
[----:B------:R-:W-:Y:S02]  /*8780*/  ELECT P6, UR62, PT ;  /* 0x00000000003e782f */ /* 0x000fe400038c0000 */
[----:B------:R-:W-:Y:S01]  /*8790*/  MOV R14, UR62 ;  /* 0x0000003e000e7c02 */ /* 0x000fe20008000f00 */
[----:B------:R-:W-:Y:S10]  /*87a0*/  ENDCOLLECTIVE ;  /* 0x000000000000791b */ /* 0x000ff40003800000 */
.L_x_1506:
[----:B------:R-:W-:Y:S05]  /*87b0*/  BSYNC B0 ;  /* 0x0000000000007941 */ /* 0x000fea0003800000 */
.L_x_1505:
[----:B------:R-:W-:Y:S05]  /*87c0*/  BRA `(.L_x_1507) ;  /* 0xfffffff800487947 */ /* 0x000fea000383ffff */
.L_x_1489:
[----:B-1----:R1:W2:Y:S02]  /*87d0*/  SYNCS.PHASECHK.TRANS64.TRYWAIT P0, [R6+URZ], R5 ;  /* 0x00000005060075a7 */ /* 0x0022a4000800017f */
[----:B--2---:R-:W-:Y:S05]  /*87e0*/  @!P0 NANOSLEEP.SYNCS 0x989680 ;  /* 0x009896800000895d */ /* 0x004fea0003900000 */
[----:B------:R-:W2:Y:S02]  /*87f0*/  @!P0 SYNCS.PHASECHK.TRANS64 P0, [R6+URZ], R5 ;  /* 0x00000005060085a7 */ /* 0x000ea4000800007f */
[----:B--2---:R-:W-:Y:S05]  /*8800*/  @!P0 BRA `(.L_x_1489) ;  /* 0xfffffffc00f08947 */ /* 0x004fea000383ffff */
[----:B------:R-:W-:Y:S05]  /*8810*/  BRA `(.L_x_1508) ;  /* 0xfffffff800887947 */ /* 0x000fea000383ffff */
.L_x_1490:
[----:B--2---:R2:W3:Y:S02]  /*8820*/  SYNCS.PHASECHK.TRANS64.TRYWAIT P0, [R3+URZ], R2 ;  /* 0x00000002030075a7 */ /* 0x0044e4000800017f */
[----:B---3--:R-:W-:Y:S05]  /*8830*/  @!P0 NANOSLEEP.SYNCS 0x989680 ;  /* 0x009896800000895d */ /* 0x008fea0003900000 */
[----:B------:R-:W3:Y:S02]  /*8840*/  @!P0 SYNCS.PHASECHK.TRANS64 P0, [R3+URZ], R2 ;  /* 0x00000002030085a7 */ /* 0x000ee4000800007f */
[----:B---3--:R-:W-:Y:S05]  /*8850*/  @!P0 BRA `(.L_x_1490) ;  /* 0xfffffffc00f08947 */ /* 0x008fea000383ffff */
[----:B------:R-:W-:Y:S05]  /*8860*/  BRA `(.L_x_1509) ;  /* 0xfffffff8007c7947 */ /* 0x000fea000383ffff */
.L_x_1492:
[----:B--2---:R2:W3:Y:S02]  /*8870*/  SYNCS.PHASECHK.TRANS64.TRYWAIT P0, [R0+URZ], R5 ;  /* 0x00000005000075a7 */ /* 0x0044e4000800017f */
[----:B---3--:R-:W-:Y:S05]  /*8880*/  @!P0 NANOSLEEP.SYNCS 0x989680 ;  /* 0x009896800000895d */ /* 0x008fea0003900000 */
[----:B------:R-:W3:Y:S02]  /*8890*/  @!P0 SYNCS.PHASECHK.TRANS64 P0, [R0+URZ], R5 ;  /* 0x00000005000085a7 */ /* 0x000ee4000800007f */
[----:B---3--:R-:W-:Y:S05]  /*88a0*/  @!P0 BRA `(.L_x_1492) ;  /* 0xfffffffc00f08947 */ /* 0x008fea000383ffff */
[----:B------:R-:W-:Y:S05]  /*88b0*/  BRA `(.L_x_1510) ;  /* 0xfffffff800807947 */ /* 0x000fea000383ffff */
.L_x_1511:
        /* <DEDUP_REMOVED lines=12> */
.L_x_3663:


//--------------------- .text._ZN7cutlass13device_kernelIN5flash11enable_sm90INS1_16FlashAttnBwdSm90INS1_25CollectiveMainloopBwdSm90ILi2ELi2ELi2EN4cute5tupleIJNS5_1CILi1EEES8_S8_EEENS6_IJNS7_ILi64EEENS7_ILi128EEESB_EEENS_6half_tEfNS_4arch4Sm90ELb0ELb1ELb1ELb0ELb1ELb1ELb0ELb0ELi2ELi1ELi2ELi1ELb0EEENS1_24CollectiveEpilogueBwdGQAISC_fSF_Li256ELb0ELb1EEENS1_19SingleTileSchedulerILb0ELb0ELb0ELi128EEEEEEEEEvNT_6ParamsE --------------------------
	.section	.text._ZN7cutlass13device_kernelIN5flash11enable_sm90INS1_16FlashAttnBwdSm90INS1_25CollectiveMainloopBwdSm90ILi2ELi2ELi2EN4cute5tupleIJNS5_1CILi1EEES8_S8_EEENS6_IJNS7_ILi64EEENS7_ILi128EEESB_EEENS_6half_tEfNS_4arch4Sm90ELb0ELb1ELb1ELb0ELb1ELb1ELb0ELb0ELi2ELi1ELi2ELi1ELb0EEENS1_24CollectiveEpilogueBwdGQAISC_fSF_Li256ELb0ELb1EEENS1_19SingleTileSchedulerILb0ELb0ELb0ELi128EEEEEEEEEvNT_6ParamsE,"ax",@progbits
	.align	128
.text._ZN7cutlass13device_kernelIN5flash11enable_sm90INS1_16FlashAttnBwdSm90INS1_25CollectiveMainloopBwdSm90ILi2ELi2ELi2EN4cute5tupleIJNS5_1CILi1EEES8_S8_EEENS6_IJNS7_ILi64EEENS7_ILi128EEESB_EEENS_6half_tEfNS_4arch4Sm90ELb0ELb1ELb1ELb0ELb1ELb1ELb0ELb0ELi2ELi1ELi2ELi1ELb0EEENS1_24CollectiveEpilogueBwdGQAISC_fSF_Li256ELb0ELb1EEENS1_19SingleTileSchedulerILb0ELb0ELb0ELi128EEEEEEEEEvNT_6ParamsE:
        .type           _ZN7cutlass13device_kernelIN5flash11enable_sm90INS1_16FlashAttnBwdSm90INS1_25CollectiveMainloopBwdSm90ILi2ELi2ELi2EN4cute5tupleIJNS5_1CILi1EEES8_S8_EEENS6_IJNS7_ILi64EEENS7_ILi128EEESB_EEENS_6half_tEfNS_4arch4Sm90ELb0ELb1ELb1ELb0ELb1ELb1ELb0ELb0ELi2ELi1ELi2ELi1ELb0EEENS1_24CollectiveEpilogueBwdGQAISC_fSF_Li256ELb0ELb1EEENS1_19SingleTileSchedulerILb0ELb0ELb0ELi128EEEEEEEEEvNT_6ParamsE,@function
        .size           _ZN7cutlass13device_kernelIN5flash11enable_sm90INS1_16FlashAttnBwdSm90INS1_25CollectiveMainloopBwdSm90ILi2ELi2ELi2EN4cute5tupleIJNS5_1CILi1EEES8_S8_EEENS6_IJNS7_ILi64EEENS7_ILi128EEESB_EEENS_6half_tEfNS_4arch4Sm90ELb0ELb1ELb1ELb0ELb1ELb1ELb0ELb0ELi2ELi1ELi2ELi1ELb0EEENS1_24CollectiveEpilogueBwdGQAISC_fSF_Li256ELb0ELb1EEENS1_19SingleTileSchedulerILb0ELb0ELb0ELi128EEEEEEEEEvNT_6ParamsE,(.L_x_3664 - _ZN7cutlass13device_kernelIN5flash11enable_sm90INS1_16FlashAttnBwdSm90INS1_25CollectiveMainloopBwdSm90ILi2ELi2ELi2EN4cute5tupleIJNS5_1CILi1EEES8_S8_EEENS6_IJNS7_ILi64EEENS7_ILi128EEESB_EEENS_6half_tEfNS_4arch4Sm90ELb0ELb1ELb1ELb0ELb1ELb1ELb0ELb0ELi2ELi1ELi2ELi1ELb0EEENS1_24CollectiveEpilogueBwdGQAISC_fSF_Li256ELb0ELb1EEENS1_19SingleTileSchedulerILb0ELb0ELb0ELi128EEEEEEEEEvNT_6ParamsE)
        .other          _ZN7cutlass13device_kernelIN5flash11enable_sm90INS1_16FlashAttnBwdSm90INS1_25CollectiveMainloopBwdSm90ILi2ELi2ELi2EN4cute5tupleIJNS5_1CILi1EEES8_S8_EEENS6_IJNS7_ILi64EEENS7_ILi128EEESB_EEENS_6half_tEfNS_4arch4Sm90ELb0ELb1ELb1ELb0ELb1ELb1ELb0ELb0ELi2ELi1ELi2ELi1ELb0EEENS1_24CollectiveEpilogueBwdGQAISC_fSF_Li256ELb0ELb1EEENS1_19SingleTileSchedulerILb0ELb0ELb0ELi128EEEEEEEEEvNT_6ParamsE,@"STO_CUDA_ENTRY STV_DEFAULT"
_ZN7cutlass13device_kernelIN5flash11enable_sm90INS1_16FlashAttnBwdSm90INS1_25CollectiveMainloopBwdSm90ILi2ELi2ELi2EN4cute5tupleIJNS5_1CILi1EEES8_S8_EEENS6_IJNS7_ILi64EEENS7_ILi128EEESB_EEENS_6half_tEfNS_4arch4Sm90ELb0ELb1ELb1ELb0ELb1ELb1ELb0ELb0ELi2ELi1ELi2ELi1ELb0EEENS1_24CollectiveEpilogueBwdGQAISC_fSF_Li256ELb0ELb1EEENS1_19SingleTileSchedulerILb0ELb0ELb0ELi128EEEEEEEEEvNT_6ParamsE:
        /* <DEDUP_REMOVED lines=24> */
.L_x_1513:
[----:B------:R-:W-:Y:S05]  /*0180*/  BSYNC B0 ;  /* 0x0000000000007941 */ /* 0x000fea0003800000 */
.L_x_1512:
        /* <DEDUP_REMOVED lines=37> */
.L_x_1514:
        /* <DEDUP_REMOVED lines=22> */
.L_x_1515:
[----:B------:R-:W-:Y:S01]  /*0540*/  PLOP3.LUT P0, PT, PT, PT, UP0, 0x80, 0x0 ;  /* 0x000000000000781c */ /* 0x000fe20003f0f008 */
[----:B------:R-:W-:Y:S01]  /*0550*/  NOP ;  /* 0x0000000000007918 */ /* 0x000fe20000000000 */
[----:B------:R-:W-:Y:S01]  /*0560*/  ULDC.64 UR46, c[0x0][0x208] ;  /* 0x00008200002e7ab9 */ /* 0x000fe20000000a00 */
[----:B------:R-:W-:Y:S01]  /*0570*/  BSSY B6, `(.L_x_1516) ;  /* 0x0000919000067945 */ /* 0x000fe20003800000 */
[----:B-12-4-:R-:W-:Y:S09]  /*0580*/  BAR.SYNC.DEFER_BLOCKING 0x0 ;  /* 0x0000000000007b1d */ /* 0x016ff20000010000 */
[----:B------:R-:W-:Y:S05]  /*0590*/  @!P0 BRA `(.L_x_1517) ;  /* 0x0000005400048947 */ /* 0x000fea0003800000 */
.L_x_1518:
        /* <DEDUP_REMOVED lines=101> */
.L_x_1520:
        /* <DEDUP_REMOVED lines=31> */
.L_x_1523:
        /* <DEDUP_REMOVED lines=15> */
.L_x_1522:
        /* <DEDUP_REMOVED lines=22> */
.L_x_1525:
        /* <DEDUP_REMOVED lines=15> */
.L_x_1524:
        /* <DEDUP_REMOVED lines=8> */
.L_x_1638:
        /* <DEDUP_REMOVED lines=23> */
.L_x_1527:
        /* <DEDUP_REMOVED lines=98> */
.L_x_1539:
[----:B------:R-:W-:-:S05]  /*1930*/  IMAD.U32 R0, RZ, RZ, UR38 ;  /* 0x00000026ff007e24 */ /* 0x000fca000f8e00ff */
[----:B------:R-:W-:-:S04]  /*1940*/  LOP3.LUT R0, R0, 0x1, RZ, 0xfc, !PT ;  /* 0x0000000100007812 */ /* 0x000fc800078efcff */
[----:B------:R-:W-:-:S13]  /*1950*/  ISETP.NE.AND P6, PT, R0, 0x3, PT ;  /* 0x000000030000780c */ /* 0x000fda0003fc5270 */
[----:B-1----:R-:W-:Y:S05]  /*1960*/  @!P6 BRA `(.L_x_1529) ;  /* 0x000000000004e947 */ /* 0x002fea0003800000 */
[----:B------:R-:W-:Y:S01]  /*1970*/  BPT.TRAP 0x1 ;  /* 0x000000040000795c */ /* 0x000fe20000300000 */
.L_x_1529:
        /* <DEDUP_REMOVED lines=8> */
.L_x_1530:
[----:B---3--:R-:W-:Y:S05]  /*1a00*/  @P0 BRA `(.L_x_1531) ;  /* 0x0000000000080947 */ /* 0x008fea0003800000 */
[----:B------:R-:W3:Y:S02]  /*1a10*/  SYNCS.PHASECHK.TRANS64.TRYWAIT P0, [R0+URZ+0x30810], R191 ;  /* 0x030810bf000075a7 */ /* 0x000ee4000800017f */
[----:B---3--:R-:W-:Y:S05]  /*1a20*/  @!P0 BRA `(.L_x_1532) ;  /* 0x0000007c00788947 */ /* 0x008fea0003800000 */
.L_x_1531:
        /* <DEDUP_REMOVED lines=84> */
.L_x_1533:
[----:B------:R1:W1:Y:S01]  /*1f70*/  SYNCS.PHASECHK.TRANS64.TRYWAIT P0, [R0+URZ+0x30830], R191 ;  /* 0x030830bf000075a7 */ /* 0x000262000800017f */
[----:B------:R-:W-:Y:S05]  /*1f80*/  @!P6 BRA `(.L_x_1534) ;  /* 0x000000000004e947 */ /* 0x000fea0003800000 */
[----:B------:R-:W-:Y:S01]  /*1f90*/  BPT.TRAP 0x1 ;  /* 0x000000040000795c */ /* 0x000fe20000300000 */
.L_x_1534:
        /* <DEDUP_REMOVED lines=52> */
.L_x_1535:
        /* <DEDUP_REMOVED lines=539> */
.L_x_1537:
        /* <DEDUP_REMOVED lines=49> */
.L_x_1538:
        /* <DEDUP_REMOVED lines=78> */
.L_x_1521:
[----:B------:R-:W-:Y:S05]  /*4c80*/  @P0 BRA `(.L_x_1519) ;  /* 0x00000048009c0947 */ /* 0x000fea0003800000 */
[----:B------:R-:W2:Y:S01]  /*4c90*/  S2R R4, SR_TID.X ;  /* 0x0000000000047919 */ /* 0x000ea20000002100 */
[----:B------:R-:W3:Y:S01]  /*4ca0*/  S2UR UR8, SR_CTAID.Y ;  /* 0x00000000000879c3 */ /* 0x000ee20000002600 */
[----:B------:R-:W-:Y:S01]  /*4cb0*/  ULDC UR9, c[0x0][0x850] ;  /* 0x0002140000097ab9 */ /* 0x000fe20000000800 */
[----:B------:R-:W-:Y:S01]  /*4cc0*/  ULDC.64 UR12, c[0x0][0x818] ;  /* 0x00020600000c7ab9 */ /* 0x000fe20000000a00 */
[----:B------:R-:W-:Y:S01]  /*4cd0*/  UISETP.NE.AND UP0, UPT, UR9, 0x1, UPT ;  /* 0x000000010900788c */ /* 0x000fe2000bf05270 */
[----:B------:R-:W-:Y:S01]  /*4ce0*/  BSSY B0, `(.L_x_1540) ;  /* 0x000005c000007945 */ /* 0x000fe20003800000 */
[----:B------:R-:W-:Y:S01]  /*4cf0*/  ULDC UR18, c[0x0][0x870] ;  /* 0x00021c0000127ab9 */ /* 0x000fe20000000800 */
[----:B------:R-:W-:Y:S01]  /*4d00*/  ULDC UR20, c[0x0][0x80c] ;  /* 0x0002030000147ab9 */ /* 0x000fe20000000800 */
[----:B------:R-:W-:Y:S01]  /*4d10*/  ULDC.64 UR16, c[0x0][0x840] ;  /* 0x0002100000107ab9 */ /* 0x000fe20000000a00 */
[----:B------:R-:W4:Y:S01]  /*4d20*/  S2UR UR15, SR_CTAID.X ;  /* 0x00000000000f79c3 */ /* 0x000f220000002500 */
[----:B------:R-:W-:-:S05]  /*4d30*/  ULDC.64 UR24, c[0x0][0x848] ;  /* 0x0002120000187ab9 */ /* 0x000fca0000000a00 */
[----:B------:R-:W-:Y:S01]  /*4d40*/  @UP0 ULDC UR4, c[0x0][0x854] ;  /* 0x0002150000040ab9 */ /* 0x000fe20000000800 */
[----:B------:R-:W-:Y:S01]  /*4d50*/  @UP0 ULDC UR7, c[0x0][0x858] ;  /* 0x0002160000070ab9 */ /* 0x000fe20000000800 */
[----:B------:R-:W5:Y:S08]  /*4d60*/  S2UR UR14, SR_CTAID.Z ;  /* 0x00000000000e79c3 */ /* 0x000f700000002700 */
[----:B------:R-:W1:Y:S01]  /*4d70*/  S2UR UR21, SR_CgaCtaId ;  /* 0x00000000001579c3 */ /* 0x000e620000008800 */
[----:B---3--:R-:W-:-:S02]  /*4d80*/  UIMAD.WIDE.U32 UR4, UR8, UR4, URZ ;  /* 0x00000004080472a5 */ /* 0x008fc4000f8e003f */
[----:B------:R-:W-:Y:S02]  /*4d90*/  UMOV UR11, UR8 ;  /* 0x00000008000b7c82 */ /* 0x000fe40008000000 */
[----:B------:R-:W-:Y:S01]  /*4da0*/  @UP0 USHF.R.U32.HI UR11, URZ, UR7, UR5 ;  /* 0x000000073f0b0299 */ /* 0x000fe20008011605 */
[C---:B--2---:R-:W-:Y:S01]  /*4db0*/  VIADD R5, R4.reuse, 0xffffff80 ;  /* 0xffffff8004057836 */ /* 0x044fe20000000000 */
[----:B----4-:R-:W-:Y:S01]  /*4dc0*/  UIMAD UR18, UR15, UR18, URZ ;  /* 0x000000120f1272a4 */ /* 0x010fe2000f8e023f */
[----:B------:R-:W-:Y:S01]  /*4dd0*/  BAR.SYNC.DEFER_BLOCKING 0x1, 0x100 ;  /* 0x0044000000007b1d */ /* 0x000fe20000010000 */
[----:B------:R-:W-:Y:S01]  /*4de0*/  USHF.R.S32.HI UR19, URZ, 0x1f, UR11 ;  /* 0x0000001f3f137899 */ /* 0x000fe2000801140b */
[----:B------:R-:W-:Y:S01]  /*4df0*/  ISETP.NE.AND P1, PT, R4, 0x80, PT ;  /* 0x000000800400780c */ /* 0x000fe20003f25270 */
[----:B------:R-:W-:Y:S01]  /*4e00*/  USHF.L.U32 UR6, UR15, 0xe, URZ ;  /* 0x0000000e0f067899 */ /* 0x000fe2000800063f */
[----:B------:R-:W-:Y:S01]  /*4e10*/  SHF.R.S32.HI R0, RZ, 0x1f, R5 ;  /* 0x0000001fff007819 */ /* 0x000fe20000011405 */
[----:B------:R-:W-:Y:S01]  /*4e20*/  UIMAD UR10, UR19, UR12, URZ ;  /* 0x0000000c130a72a4 */ /* 0x000fe2000f8e023f */
[----:B------:R-:W-:Y:S01]  /*4e30*/  ISETP.NE.AND P0, PT, R5, RZ, PT ;  /* 0x000000ff0500720c */ /* 0x000fe20003f05270 */
[----:B------:R-:W-:Y:S01]  /*4e40*/  UIMAD UR18, UR18, UR20, URZ ;  /* 0x00000014121272a4 */ /* 0x000fe2000f8e023f */
[----:B------:R-:W-:Y:S01]  /*4e50*/  LEA.HI R2, R0, R5, RZ, 0x7 ;  /* 0x0000000500027211 */ /* 0x000fe200078f38ff */
[----:B------:R-:W-:-:S02]  /*4e60*/  UIMAD UR22, UR11, UR13, UR10 ;  /* 0x0000000d0b1672a4 */ /* 0x000fc4000f8e020a */
[----:B-----5:R-:W-:Y:S01]  /*4e70*/  UIMAD UR15, UR14, UR20, URZ ;  /* 0x000000140e0f72a4 */ /* 0x020fe2000f8e023f */
[C---:B------:R-:W-:Y:S01]  /*4e80*/  LOP3.LUT R0, R2.reuse, 0xfffff80, RZ, 0xc0, !PT ;  /* 0x0fffff8002007812 */ /* 0x040fe200078ec0ff */
[----:B------:R-:W-:Y:S01]  /*4e90*/  IMAD.SHL.U32 R2, R2, 0x40, RZ ;  /* 0x0000004002027824 */ /* 0x000fe200078e00ff */
[----:B------:R-:W-:Y:S01]  /*4ea0*/  UMOV UR10, 0x400 ;  /* 0x00000400000a7882 */ /* 0x000fe20000000000 */
[----:B------:R-:W-:Y:S02]  /*4eb0*/  USHF.R.S32.HI UR7, URZ, 0x1f, UR6 ;  /* 0x0000001f3f077899 */ /* 0x000fe40008011406 */
[----:B------:R-:W-:Y:S01]  /*4ec0*/  IMAD.IADD R0, R5, 0x1, -R0 ;  /* 0x0000000105007824 */ /* 0x000fe200078e0a00 */
[----:B-1----:R-:W-:Y:S01]  /*4ed0*/  LOP3.LUT R3, R2, 0x3fffe000, RZ, 0xc0, !PT ;  /* 0x3fffe00002037812 */ /* 0x002fe200078ec0ff */
[----:B------:R-:W-:Y:S02]  /*4ee0*/  ULEA UR10, UR21, UR10, 0x18 ;  /* 0x0000000a150a7291 */ /* 0x000fe4000f8ec03f */
[----:B------:R-:W-:-:S02]  /*4ef0*/  USHF.R.S32.HI UR21, URZ, 0x1f, UR18 ;  /* 0x0000001f3f157899 */ /* 0x000fc40008011412 */
[----:B------:R-:W-:Y:S01]  /*4f00*/  USHF.R.S32.HI UR20, URZ, 0x1f, UR15 ;  /* 0x0000001f3f147899 */ /* 0x000fe2000801140f */
[----:B------:R-:W-:Y:S01]  /*4f10*/  IMAD R0, R0, 0x4, R3 ;  /* 0x0000000400007824 */ /* 0x000fe200078e0203 */
[----:B------:R-:W-:Y:S02]  /*4f20*/  UIADD3 UR18, UP0, UP1, UR18, UR15, UR11 ;  /* 0x0000000f12127290 */ /* 0x000fe4000f91e00b */
[----:B------:R-:W-:Y:S02]  /*4f30*/  UIMAD.WIDE.U32 UR4, UR11, UR12, UR6 ;  /* 0x0000000c0b0472a5 */ /* 0x000fe4000f8e0006 */
[----:B------:R-:W-:Y:S01]  /*4f40*/  UIMAD.WIDE.U32 UR6, UR11, UR16, UR6 ;  /* 0x000000100b0672a5 */ /* 0x000fe2000f8e0006 */
[----:B------:R-:W-:Y:S01]  /*4f50*/  LEA R0, R0, UR10, 0x2 ;  /* 0x0000000a00007c11 */ /* 0x000fe2000f8e10ff */
[----:B------:R-:W-:Y:S02]  /*4f60*/  UIMAD UR23, UR19, UR16, URZ ;  /* 0x00000010131772a4 */ /* 0x000fe4000f8e023f */
[----:B------:R-:W-:-:S02]  /*4f70*/  UIADD3.X UR16, UR21, UR20, UR19, UP0, UP1 ;  /* 0x0000001415107290 */ /* 0x000fc400087e2413 */
[----:B------:R-:W-:Y:S01]  /*4f80*/  USHF.L.U32 UR15, UR18, 0x2, URZ ;  /* 0x00000002120f7899 */ /* 0x000fe2000800063f */
[----:B------:R1:W-:Y:S01]  /*4f90*/  STS.128 [R0], R24 ;  /* 0x0000001800007388 */ /* 0x0003e20000000c00 */
[----:B------:R-:W-:Y:S01]  /*4fa0*/  ULDC.64 UR12, c[0x0][0x868] ;  /* 0x00021a00000c7ab9 */ /* 0x000fe20000000a00 */
[----:B------:R-:W-:Y:S02]  /*4fb0*/  USHF.L.U64.HI UR16, UR18, 0x2, UR16 ;  /* 0x0000000212107899 */ /* 0x000fe40008010210 */
[----:B------:R-:W-:Y:S01]  /*4fc0*/  UIADD3 UR18, UP0, UR15, UR12, URZ ;  /* 0x0000000c0f127290 */ /* 0x000fe2000ff1e03f */
[----:B------:R1:W-:Y:S01]  /*4fd0*/  STS.128 [R0+0x800], R28 ;  /* 0x0008001c00007388 */ /* 0x0003e20000000c00 */
[----:B------:R-:W-:Y:S02]  /*4fe0*/  USHF.R.S32.HI UR12, URZ, 0x1f, UR14 ;  /* 0x0000001f3f0c7899 */ /* 0x000fe4000801140e */
[----:B------:R-:W-:Y:S01]  /*4ff0*/  UIMAD UR17, UR11, UR17, UR23 ;  /* 0x000000110b1172a4 */ /* 0x000fe2000f8e0217 */
[----:B------:R1:W-:Y:S01]  /*5000*/  STS.128 [R0+0x1000], R32 ;  /* 0x0010002000007388 */ /* 0x0003e20000000c00 */
[----:B------:R-:W-:Y:S01]  /*5010*/  ULDC.64 UR20, c[0x0][0x820] ;  /* 0x0002080000147ab9 */ /* 0x000fe20000000a00 */
[----:B------:R-:W-:Y:S01]  /*5020*/  UIADD3.X UR19, UR16, UR13, URZ, UP0, !UPT ;  /* 0x0000000d10137290 */ /* 0x000fe200087fe43f */
[----:B------:R-:W-:Y:S01]  /*5030*/  IMAD.U32 R2, RZ, RZ, UR18 ;  /* 0x00000012ff027e24 */ /* 0x000fe2000f8e00ff */
[----:B------:R1:W-:Y:S01]  /*5040*/  STS.128 [R0+0x1800], R36 ;  /* 0x0018002400007388 */ /* 0x0003e20000000c00 */
[----:B------:R-:W-:-:S02]  /*5050*/  UIMAD UR13, UR12, UR20, URZ ;  /* 0x000000140c0d72a4 */ /* 0x000fc4000f8e023f */
[----:B------:R-:W-:Y:S01]  /*5060*/  UIADD3 UR5, UR5, UR22, URZ ;  /* 0x0000001605057290 */ /* 0x000fe2000fffe03f */
[----:B------:R1:W-:Y:S01]  /*5070*/  STS.128 [R0+0x2000], R40 ;  /* 0x0020002800007388 */ /* 0x0003e20000000c00 */
[----:B------:R-:W-:Y:S01]  /*5080*/  UIMAD UR12, UR12, UR24, URZ ;  /* 0x000000180c0c72a4 */ /* 0x000fe2000f8e023f */
[----:B------:R-:W-:Y:S01]  /*5090*/  IMAD.U32 R3, RZ, RZ, UR19 ;  /* 0x00000013ff037e24 */ /* 0x000fe2000f8e00ff */
        /* <DEDUP_REMOVED lines=10> */
[----:B------:R-:W-:Y:S01]  /*5140*/  UIADD3 UR14, -UR11, URZ, URZ ;  /* 0x0000003f0b0e7290 */ /* 0x000fe2000fffe13f */
[----:B------:R1:W-:Y:S01]  /*5150*/  STS.128 [R0+0x4000], R56 ;  /* 0x0040003800007388 */ /* 0x0003e20000000c00 */
[----:B------:R-:W-:Y:S02]  /*5160*/  UIADD3 UR11, UR5, UR13, URZ ;  /* 0x0000000d050b7290 */ /* 0x000fe4000fffe03f */
[----:B------:R-:W-:Y:S01]  /*5170*/  ULEA UR20, UP0, UR4, UR20, 0x2 ;  /* 0x0000001404147291 */ /* 0x000fe2000f80103f */
[----:B------:R1:W-:Y:S01]  /*5180*/  STS.128 [R0+0x4800], R60 ;  /* 0x0048003c00007388 */ /* 0x0003e20000000c00 */
[----:B------:R-:W-:-:S02]  /*5190*/  UIADD3 UR5, UR7, UR12, URZ ;  /* 0x0000000c07057290 */ /* 0x000fc4000fffe03f */
[----:B------:R-:W-:Y:S01]  /*51a0*/  ULEA UR22, UP1, UR6, UR22, 0x2 ;  /* 0x0000001606167291 */ /* 0x000fe2000f82103f */
[----:B------:R1:W-:Y:S01]  /*51b0*/  STS.128 [R0+0x5000], R64 ;  /* 0x0050004000007388 */ /* 0x0003e20000000c00 */
[----:B------:R-:W-:Y:S02]  /*51c0*/  ULEA.HI.X UR21, UR4, UR21, UR11, 0x2, UP0 ;  /* 0x0000001504157291 */ /* 0x000fe400080f140b */
[----:B------:R-:W-:Y:S01]  /*51d0*/  ULEA.HI.X UR5, UR6, UR23, UR5, 0x2, UP1 ;  /* 0x0000001706057291 */ /* 0x000fe200088f1405 */
[----:B------:R1:W-:Y:S01]  /*51e0*/  STS.128 [R0+0x5800], R68 ;  /* 0x0058004400007388 */ /* 0x0003e20000000c00 */
[----:B------:R-:W-:-:S03]  /*51f0*/  UIMAD UR14, UR9, UR14, UR8 ;  /* 0x0000000e090e72a4 */ /* 0x000fc6000f8e0208 */
[----:B------:R1:W-:Y:S04]  /*5200*/  STS.128 [R0+0x6000], R72 ;  /* 0x0060004800007388 */ /* 0x0003e80000000c00 */
[----:B------:R1:W-:Y:S04]  /*5210*/  STS.128 [R0+0x6800], R76 ;  /* 0x0068004c00007388 */ /* 0x0003e80000000c00 */
[----:B------:R1:W-:Y:S04]  /*5220*/  STS.128 [R0+0x7000], R80 ;  /* 0x0070005000007388 */ /* 0x0003e80000000c00 */
[----:B------:R1:W-:Y:S01]  /*5230*/  STS.128 [R0+0x7800], R84 ;  /* 0x0078005400007388 */ /* 0x0003e20000000c00 */
[----:B------:R-:W-:Y:S05]  /*5240*/  @P0 BRA `(.L_x_1541) ;  /* 0x0000000000140947 */ /* 0x000fea0003800000 */
.L_x_1542:
[----:B------:R-:W2:Y:S04]  /*5250*/  LDG.E.STRONG.GPU R4, desc[UR46][R2.64] ;  /* 0x0000002e02047981 */ /* 0x000ea8000c1ef900 */
[----:B--2---:R-:W-:Y:S01]  /*5260*/  CCTL.IVALL ;  /* 0x00000000ff00798f */ /* 0x004fe20002000000 */
[----:B------:R-:W-:Y:S05]  /*5270*/  YIELD ;  /* 0x0000000000007946 */ /* 0x000fea0003800000 */
[----:B------:R-:W-:-:S13]  /*5280*/  ISETP.NE.AND P0, PT, R4, UR14, PT ;  /* 0x0000000e04007c0c */ /* 0x000fda000bf05270 */
[----:B------:R-:W-:Y:S05]  /*5290*/  @P0 BRA `(.L_x_1542) ;  /* 0xfffffffc00ec0947 */ /* 0x000fea000383ffff */
.L_x_1541:
[----:B------:R-:W-:Y:S05]  /*52a0*/  BSYNC B0 ;  /* 0x0000000000007941 */ /* 0x000fea0003800000 */
.L_x_1540:
[----:B------:R-:W-:-:S03]  /*52b0*/  UMOV UR4, 0xffffffff ;  /* 0xffffffff00047882 */ /* 0x000fc60000000000 */
[----:B------:R-:W-:Y:S05]  /*52c0*/  BRA.DIV UR4, `(.L_x_1543) ;  /* 0x0000004604787947 */ /* 0x000fea000b800000 */
[----:B------:R-:W-:Y:S01]  /*52d0*/  NOP ;  /* 0x0000000000007918 */ /* 0x000fe20000000000 */
.L_x_1641:
        /* <DEDUP_REMOVED lines=10> */
[----:B------:R-:W-:Y:S01]  /*5380*/  PLOP3.LUT P0, PT, PT, PT, PT, 0x80, 0x0 ;  /* 0x000000000000781c */ /* 0x000fe20003f0f070 */
[----:B------:R-:W-:Y:S01]  /*5390*/  UMOV UR6, 0x1000 ;  /* 0x0000100000067882 */ /* 0x000fe20000000000 */
[----:B------:R-:W-:Y:S01]  /*53a0*/  UMOV UR8, 0x0 ;  /* 0x0000000000087882 */ /* 0x000fe20000000000 */
[----:B------:R-:W-:Y:S01]  /*53b0*/  UMOV UR9, 0x14f00000 ;  /* 0x14f0000000097882 */ /* 0x000fe20000000000 */
[----:B------:R-:W-:-:S09]  /*53c0*/  UMOV UR4, UR22 ;  /* 0x0000001600047c82 */ /* 0x000fd20008000000 */
.L_x_1546:
[----:B------:R-:W-:Y:S01]  /*53d0*/  @P0 ELECT P2, URZ, PT ;  /* 0x00000000003f082f */ /* 0x000fe20003840000 */
[----:B------:R2:W-:-:S12]  /*53e0*/  UBLKRED.G.S.ADD.F32.RN [UR4], [UR10], UR6, desc[UR8] ;  /* 0x000008040a0073bb */ /* 0x0005d800080a1406 */
[----:B------:R-:W-:Y:S02]  /*53f0*/  @P2 PLOP3.LUT P0, PT, P2, PT, PT, 0x8, 0x0 ;  /* 0x000000000000281c */ /* 0x000fe4000170e170 */
[----:B------:R-:W-:-:S11]  /*5400*/  PLOP3.LUT P2, PT, PT, PT, PT, 0x8, 0x0 ;  /* 0x000000000000781c */ /* 0x000fd60003f4e170 */
[----:B--2---:R-:W-:Y:S05]  /*5410*/  @P0 BRA.U.ANY `(.L_x_1546) ;  /* 0xfffffffd00ec0947 */ /* 0x004fea000393ffff */
[----:B------:R0:W-:Y:S01]  /*5420*/  UTMACMDFLUSH ;  /* 0x00000000000079b7 */ /* 0x0001e20000000000 */
[----:B------:R-:W-:-:S04]  /*5430*/  DEPBAR.LE SB0, 0x0 ;  /* 0x000080000000791a */ /* 0x000fc80000000000 */
.L_x_1545:
[----:B------:R-:W-:Y:S05]  /*5440*/  BSYNC B0 ;  /* 0x0000000000007941 */ /* 0x000fea0003800000 */
.L_x_1544:
        /* <DEDUP_REMOVED lines=12> */
[----:B------:R-:W-:-:S05]  /*5510*/  IMAD.MOV.U32 R5, RZ, RZ, 0x1 ;  /* 0x00000001ff057424 */ /* 0x000fca00078e00ff */
[----:B------:R2:W-:Y:S02]  /*5520*/  REDG.E.ADD.S32.STRONG.GPU desc[UR46][R2.64], R5 ;  /* 0x000000050200798e */ /* 0x0005e4000c10e3ae */
.L_x_1548:
[----:B------:R-:W-:Y:S05]  /*5530*/  BSYNC B0 ;  /* 0x0000000000007941 */ /* 0x000fea0003800000 */
.L_x_1547:
[----:B------:R-:W-:Y:S06]  /*5540*/  BAR.SYNC.DEFER_BLOCKING 0x1, 0x100 ;  /* 0x0044000000007b1d */ /* 0x000fec0000010000 */
[----:B------:R-:W-:Y:S01]  /*5550*/  ULDC.64 UR4, c[0x0][0x860] ;  /* 0x0002180000047ab9 */ /* 0x000fe20000000a00 */
[----:B------:R-:W-:Y:S01]  /*5560*/  BSSY B0, `(.L_x_1549) ;  /* 0x000001b000007945 */ /* 0x000fe20003800000 */
[----:B------:R-:W-:-:S04]  /*5570*/  UIADD3 UR15, UP0, UR15, UR4, URZ ;  /* 0x000000040f0f7290 */ /* 0x000fc8000ff1e03f */
[----:B------:R-:W-:Y:S02]  /*5580*/  UIADD3.X UR16, UR16, UR5, URZ, UP0, !UPT ;  /* 0x0000000510107290 */ /* 0x000fe400087fe43f */
[----:B--2---:R-:W-:-:S04]  /*5590*/  IMAD.U32 R2, RZ, RZ, UR15 ;  /* 0x0000000fff027e24 */ /* 0x004fc8000f8e00ff */
[----:B------:R-:W-:Y:S01]  /*55a0*/  IMAD.U32 R3, RZ, RZ, UR16 ;  /* 0x00000010ff037e24 */ /* 0x000fe2000f8e00ff */
        /* <DEDUP_REMOVED lines=17> */
.L_x_1551:
[----:B-12---:R-:W2:Y:S04]  /*56c0*/  LDG.E.STRONG.GPU R0, desc[UR46][R2.64] ;  /* 0x0000002e02007981 */ /* 0x006ea8000c1ef900 */
[----:B--2---:R-:W-:Y:S01]  /*56d0*/  CCTL.IVALL ;  /* 0x00000000ff00798f */ /* 0x004fe20002000000 */
[----:B------:R-:W-:Y:S05]  /*56e0*/  YIELD ;  /* 0x0000000000007946 */ /* 0x000fea0003800000 */
[----:B------:R-:W-:-:S13]  /*56f0*/  ISETP.NE.AND P0, PT, R0, UR14, PT ;  /* 0x0000000e00007c0c */ /* 0x000fda000bf05270 */
[----:B------:R-:W-:Y:S05]  /*5700*/  @P0 BRA `(.L_x_1551) ;  /* 0xfffffffc00ec0947 */ /* 0x000fea000383ffff */
.L_x_1550:
[----:B------:R-:W-:Y:S05]  /*5710*/  BSYNC B0 ;  /* 0x0000000000007941 */ /* 0x000fea0003800000 */
.L_x_1549:
[----:B------:R-:W-:-:S03]  /*5720*/  UMOV UR4, 0xffffffff ;  /* 0xffffffff00047882 */ /* 0x000fc60000000000 */
[----:B------:R-:W-:Y:S05]  /*5730*/  BRA.DIV UR4, `(.L_x_1552) ;  /* 0x0000004204787947 */ /* 0x000fea000b800000 */
[----:B------:R-:W-:Y:S01]  /*5740*/  NOP ;  /* 0x0000000000007918 */ /* 0x000fe20000000000 */
.L_x_1644:
[----:B------:R-:W-:Y:S01]  /*5750*/  @!PT LDS RZ, [RZ] ;  /* 0x00000000fffff984 */ /* 0x000fe20000000800 */
[----:B------:R-:W-:Y:S01]  /*5760*/  @!PT LDS RZ, [RZ] ;  /* 0x00000000fffff984 */ /* 0x000fe20000000800 */
[----:B------:R-:W-:Y:S01]  /*5770*/  @!PT LDS RZ, [RZ] ;  /* 0x00000000fffff984 */ /* 0x000fe20000000800 */
[----:B------:R-:W-:Y:S01]  /*5780*/  @!PT LDS RZ, [RZ] ;  /* 0x00000000fffff984 */ /* 0x000fe20000000800 */
[----:B------:R3:W-:Y:S06]  /*5790*/  MEMBAR.ALL.CTA ;  /* 0x0000000000007992 */ /* 0x0007ec0000008000 */
[----:B---3--:R-:W3:Y:S01]  /*57a0*/  FENCE.VIEW.ASYNC.S ;  /* 0x00000000000073c6 */ /* 0x008ee20000000000 */
[----:B------:R-:W-:Y:S05]  /*57b0*/  WARPSYNC.ALL ;  /* 0x0000000000007948 */ /* 0x000fea0003800000 */
[----:B------:R-:W-:Y:S01]  /*57c0*/  BSSY B0, `(.L_x_1553) ;  /* 0x0000010000007945 */ /* 0x000fe20003800000 */
        /* <DEDUP_REMOVED lines=8> */
.L_x_1555:
[----:B------:R-:W-:Y:S01]  /*5850*/  @P0 ELECT P2, URZ, PT ;  /* 0x00000000003f082f */ /* 0x000fe20003840000 */
[----:B------:R3:W-:-:S12]  /*5860*/  UBLKRED.G.S.ADD.F32.RN [UR4], [UR10], UR6, desc[UR8] ;  /* 0x000008040a0073bb */ /* 0x0007d800080a1406 */
[----:B------:R-:W-:Y:S02]  /*5870*/  @P2 PLOP3.LUT P0, PT, P2, PT, PT, 0x8, 0x0 ;  /* 0x000000000000281c */ /* 0x000fe4000170e170 */
[----:B------:R-:W-:-:S11]  /*5880*/  PLOP3.LUT P2, PT, PT, PT, PT, 0x8, 0x0 ;  /* 0x000000000000781c */ /* 0x000fd60003f4e170 */
[----:B---3--:R-:W-:Y:S05]  /*5890*/  @P0 BRA.U.ANY `(.L_x_1555) ;  /* 0xfffffffd00ec0947 */ /* 0x008fea000393ffff */
[----:B------:R0:W-:Y:S01]  /*58a0*/  UTMACMDFLUSH ;  /* 0x00000000000079b7 */ /* 0x0001e20000000000 */
[----:B------:R-:W-:-:S04]  /*58b0*/  DEPBAR.LE SB0, 0x0 ;  /* 0x000080000000791a */ /* 0x000fc80000000000 */
.L_x_1554:
[----:B------:R-:W-:Y:S05]  /*58c0*/  BSYNC B0 ;  /* 0x0000000000007941 */ /* 0x000fea0003800000 */
.L_x_1553:
        /* <DEDUP_REMOVED lines=11> */
[----:B012345:R-:W-:Y:S04]  /*5980*/  CCTL.IVALL ;  /* 0x00000000ff00798f */ /* 0x03ffe80002000000 */
[----:B------:R3:W-:Y:S01]  /*5990*/  REDG.E.ADD.S32.STRONG.GPU desc[UR46][R2.64], R5 ;  /* 0x000000050200798e */ /* 0x0007e2000c10e3ae */
[----:B------:R-:W-:Y:S05]  /*59a0*/  BRA `(.L_x_1519) ;  /* 0x0000003c00547947 */ /* 0x000fea0003800000 */
.L_x_1517:
        /* <DEDUP_REMOVED lines=33> */
.L_x_1557:
[----:B------:R-:W-:-:S05]  /*5bc0*/  UMOV UR11, UR5 ;  /* 0x00000005000b7c82 */ /* 0x000fca0008000000 */
.L_x_1558:
[----:B------:R-:W-:Y:S01]  /*5bd0*/  ULEA UR6, UR23, UR6, 0x7 ;  /* 0x0000000617067291 */ /* 0x000fe2000f8e383f */
[----:B------:R-:W-:Y:S01]  /*5be0*/  ULDC UR7, c[0x0][0x290] ;  /* 0x0000a40000077ab9 */ /* 0x000fe20000000800 */
[----:B------:R-:W-:Y:S01]  /*5bf0*/  ULDC UR8, c[0x0][0x74c] ;  /* 0x0001d30000087ab9 */ /* 0x000fe20000000800 */
[----:B------:R-:W-:Y:S01]  /*5c00*/  ULDC.64 UR12, c[0x0][0x2d8] ;  /* 0x0000b600000c7ab9 */ /* 0x000fe20000000a00 */
[----:B------:R-:W-:Y:S02]  /*5c10*/  UIADD3 UR7, -UR8, UR6, -UR7 ;  /* 0x0000000608077290 */ /* 0x000fe4000fffe907 */
[----:B------:R-:W-:Y:S02]  /*5c20*/  UIMAD UR6, UR4, UR12, URZ ;  /* 0x0000000c040672a4 */ /* 0x000fe4000f8e023f */
[----:B------:R-:W-:Y:S02]  /*5c30*/  USHF.R.S32.HI UR8, URZ, 0x1f, UR7 ;  /* 0x0000001f3f087899 */ /* 0x000fe40008011407 */
[----:B------:R-:W-:-:S02]  /*5c40*/  UIMAD UR6, UR17, UR13, UR6 ;  /* 0x0000000d110672a4 */ /* 0x000fc4000f8e0206 */
[----:B------:R-:W-:Y:S02]  /*5c50*/  ULEA.HI UR7, UR8, UR7, URZ, 0x6 ;  /* 0x0000000708077291 */ /* 0x000fe4000f8f303f */
[----:B------:R-:W-:Y:S02]  /*5c60*/  UIMAD.WIDE.U32 UR8, UR17, UR12, URZ ;  /* 0x0000000c110872a5 */ /* 0x000fe4000f8e003f */
[----:B------:R-:W-:Y:S02]  /*5c70*/  USHF.R.S32.HI UR10, URZ, 0x6, UR7 ;  /* 0x000000063f0a7899 */ /* 0x000fe40008011407 */
[----:B------:R-:W-:Y:S02]  /*5c80*/  UIADD3 UR9, UR9, UR6, URZ ;  /* 0x0000000609097290 */ /* 0x000fe4000fffe03f */
[----:B------:R-:W-:Y:S02]  /*5c90*/  UISETP.LT.AND UP0, UPT, URZ, UR10, UPT ;  /* 0x0000000a3f00728c */ /* 0x000fe4000bf01270 */
[----:B------:R-:W-:-:S02]  /*5ca0*/  USHF.R.S32.HI UR7, URZ, 0x1f, UR16 ;  /* 0x0000001f3f077899 */ /* 0x000fc40008011410 */
[----:B------:R-:W-:Y:S01]  /*5cb0*/  USEL UR6, URZ, UR10, !UP0 ;  /* 0x0000000a3f067287 */ /* 0x000fe2000c000000 */
[----:B------:R-:W-:Y:S01]  /*5cc0*/  ULDC.64 UR12, c[0x0][0x2e0] ;  /* 0x0000b800000c7ab9 */ /* 0x000fe20000000a00 */
[----:B------:R-:W-:Y:S02]  /*5cd0*/  ULDC UR15, c[0x0][0x288] ;  /* 0x0000a200000f7ab9 */ /* 0x000fe40000000800 */
[----:B------:R-:W-:Y:S02]  /*5ce0*/  UISETP.GT.AND UP0, UPT, UR11, UR6, UPT ;  /* 0x000000060b00728c */ /* 0x000fe4000bf04270 */
[----:B------:R-:W-:Y:S02]  /*5cf0*/  UIMAD UR7, UR7, UR12, URZ ;  /* 0x0000000c070772a4 */ /* 0x000fe4000f8e023f */
[----:B------:R-:W-:Y:S02]  /*5d00*/  UIMAD UR10, UR16, UR15, URZ ;  /* 0x0000000f100a72a4 */ /* 0x000fe4000f8e023f */
[----:B------:R-:W-:Y:S01]  /*5d10*/  PLOP3.LUT P1, PT, PT, PT, UP0, 0x80, 0x0 ;  /* 0x000000000000781c */ /* 0x000fe20003f2f008 */
[----:B------:R-:W-:-:S02]  /*5d20*/  UIMAD UR14, UR16, UR13, UR7 ;  /* 0x0000000d100e72a4 */ /* 0x000fc4000f8e0207 */
        /* <DEDUP_REMOVED lines=26> */
.L_x_1563:
[----:B------:R-:W2:Y:S04]  /*5ed0*/  LDG.E.STRONG.GPU R0, desc[UR46][R2.64] ;  /* 0x0000002e02007981 */ /* 0x000ea8000c1ef900 */
[----:B--2---:R-:W-:Y:S01]  /*5ee0*/  CCTL.IVALL ;  /* 0x00000000ff00798f */ /* 0x004fe20002000000 */
[----:B------:R-:W-:Y:S05]  /*5ef0*/  YIELD ;  /* 0x0000000000007946 */ /* 0x000fea0003800000 */
[----:B------:R-:W-:-:S13]  /*5f00*/  ISETP.NE.AND P1, PT, R0, UR23, PT ;  /* 0x0000001700007c0c */ /* 0x000fda000bf25270 */
[----:B------:R-:W-:Y:S05]  /*5f10*/  @P1 BRA `(.L_x_1563) ;  /* 0xfffffffc00ec1947 */ /* 0x000fea000383ffff */
.L_x_1562:
[----:B------:R-:W-:Y:S05]  /*5f20*/  BSYNC B0 ;  /* 0x0000000000007941 */ /* 0x000fea0003800000 */
.L_x_1561:
[----:B------:R-:W-:-:S03]  /*5f30*/  UMOV UR4, 0xffffffff ;  /* 0xffffffff00047882 */ /* 0x000fc60000000000 */
[----:B------:R-:W-:Y:S05]  /*5f40*/  BRA.DIV UR4, `(.L_x_1564) ;  /* 0x0000003a04907947 */ /* 0x000fea000b800000 */
[----:B------:R-:W-:Y:S01]  /*5f50*/  NOP ;  /* 0x0000000000007918 */ /* 0x000fe20000000000 */
.L_x_1647:
        /* <DEDUP_REMOVED lines=22> */
.L_x_1566:
[----:B------:R-:W-:Y:S05]  /*60c0*/  BSYNC B0 ;  /* 0x0000000000007941 */ /* 0x000fea0003800000 */
.L_x_1565:
        /* <DEDUP_REMOVED lines=20> */
.L_x_1568:
[----:B------:R-:W-:Y:S05]  /*6210*/  BSYNC B0 ;  /* 0x0000000000007941 */ /* 0x000fea0003800000 */
.L_x_1567:
[----:B------:R-:W-:Y:S06]  /*6220*/  BAR.ARV 0xa, 0xa0 ;  /* 0x0282800000007b1d */ /* 0x000fec0000002000 */
[----:B------:R-:W-:Y:S04]  /*6230*/  BSSY B0, `(.L_x_1569) ;  /* 0x0000003000007945 */ /* 0x000fe80003800000 */
[----:B------:R-:W-:Y:S05]  /*6240*/  @!P0 BRA `(.L_x_1570) ;  /* 0x0000000000048947 */ /* 0x000fea0003800000 */
[----:B------:R-:W-:-:S04]  /*6250*/  DEPBAR.LE SB0, 0x0 ;  /* 0x000080000000791a */ /* 0x000fc80000000000 */
.L_x_1570:
[----:B------:R-:W-:Y:S05]  /*6260*/  BSYNC B0 ;  /* 0x0000000000007941 */ /* 0x000fea0003800000 */
.L_x_1569:
        /* <DEDUP_REMOVED lines=19> */
.L_x_1572:
[----:B------:R-:W-:Y:S05]  /*63a0*/  BSYNC B0 ;  /* 0x0000000000007941 */ /* 0x000fea0003800000 */
.L_x_1571:
[----:B------:R-:W-:Y:S01]  /*63b0*/  UIADD3 UR18, UR6, 0x1, URZ ;  /* 0x0000000106127890 */ /* 0x000fe2000fffe03f */
[----:B------:R-:W-:Y:S11]  /*63c0*/  BRA `(.L_x_1573) ;  /* 0x0000000000047947 */ /* 0x000ff60003800000 */
.L_x_1560:
[----:B------:R-:W-:-:S05]  /*63d0*/  UMOV UR18, UR6 ;  /* 0x0000000600127c82 */ /* 0x000fca0008000000 */
.L_x_1573:
        /* <DEDUP_REMOVED lines=12> */
.L_x_1598:
        /* <DEDUP_REMOVED lines=11> */
.L_x_1576:
[----:B------:R-:W2:Y:S04]  /*6550*/  LDG.E.STRONG.GPU R0, desc[UR46][R2.64] ;  /* 0x0000002e02007981 */ /* 0x000ea8000c1ef900 */
[----:B--2---:R-:W-:Y:S01]  /*6560*/  CCTL.IVALL ;  /* 0x00000000ff00798f */ /* 0x004fe20002000000 */
[----:B------:R-:W-:Y:S05]  /*6570*/  YIELD ;  /* 0x0000000000007946 */ /* 0x000fea0003800000 */
[----:B------:R-:W-:-:S13]  /*6580*/  ISETP.NE.AND P1, PT, R0, UR23, PT ;  /* 0x0000001700007c0c */ /* 0x000fda000bf25270 */
[----:B------:R-:W-:Y:S05]  /*6590*/  @P1 BRA `(.L_x_1576) ;  /* 0xfffffffc00ec1947 */ /* 0x000fea000383ffff */
.L_x_1575:
[----:B------:R-:W-:Y:S05]  /*65a0*/  BSYNC B0 ;  /* 0x0000000000007941 */ /* 0x000fea0003800000 */
.L_x_1574:
[----:B------:R-:W-:-:S03]  /*65b0*/  UMOV UR16, 0xffffffff ;  /* 0xffffffff00107882 */ /* 0x000fc60000000000 */
[----:B------:R-:W-:Y:S05]  /*65c0*/  BRA.DIV UR16, `(.L_x_1577) ;  /* 0x00000036100c7947 */ /* 0x000fea000b800000 */
[----:B------:R-:W-:Y:S01]  /*65d0*/  NOP ;  /* 0x0000000000007918 */ /* 0x000fe20000000000 */
.L_x_1650:
        /* <DEDUP_REMOVED lines=19> */
.L_x_1579:
[----:B------:R-:W-:Y:S05]  /*6710*/  BSYNC B0 ;  /* 0x0000000000007941 */ /* 0x000fea0003800000 */
.L_x_1578:
        /* <DEDUP_REMOVED lines=15> */
.L_x_1581:
[----:B------:R-:W-:Y:S05]  /*6810*/  BSYNC B0 ;  /* 0x0000000000007941 */ /* 0x000fea0003800000 */
.L_x_1580:
[----:B------:R-:W-:Y:S06]  /*6820*/  BAR.ARV 0xa, 0xa0 ;  /* 0x0282800000007b1d */ /* 0x000fec0000002000 */
[----:B------:R-:W-:Y:S04]  /*6830*/  BSSY B0, `(.L_x_1582) ;  /* 0x0000003000007945 */ /* 0x000fe80003800000 */
[----:B------:R-:W-:Y:S05]  /*6840*/  @!P0 BRA `(.L_x_1583) ;  /* 0x0000000000048947 */ /* 0x000fea0003800000 */
[----:B------:R-:W-:-:S04]  /*6850*/  DEPBAR.LE SB0, 0x0 ;  /* 0x000080000000791a */ /* 0x000fc80000000000 */
.L_x_1583:
[----:B------:R-:W-:Y:S05]  /*6860*/  BSYNC B0 ;  /* 0x0000000000007941 */ /* 0x000fea0003800000 */
.L_x_1582:
        /* <DEDUP_REMOVED lines=19> */
.L_x_1585:
[----:B------:R-:W-:Y:S05]  /*69a0*/  BSYNC B0 ;  /* 0x0000000000007941 */ /* 0x000fea0003800000 */
.L_x_1584:
        /* <DEDUP_REMOVED lines=9> */
.L_x_1588:
[----:B------:R-:W2:Y:S04]  /*6a40*/  LDG.E.STRONG.GPU R0, desc[UR46][R2.64] ;  /* 0x0000002e02007981 */ /* 0x000ea8000c1ef900 */
[----:B--2---:R-:W-:Y:S01]  /*6a50*/  CCTL.IVALL ;  /* 0x00000000ff00798f */ /* 0x004fe20002000000 */
[----:B------:R-:W-:Y:S05]  /*6a60*/  YIELD ;  /* 0x0000000000007946 */ /* 0x000fea0003800000 */
[----:B------:R-:W-:-:S13]  /*6a70*/  ISETP.NE.AND P1, PT, R0, UR23, PT ;  /* 0x0000001700007c0c */ /* 0x000fda000bf25270 */
[----:B------:R-:W-:Y:S05]  /*6a80*/  @P1 BRA `(.L_x_1588) ;  /* 0xfffffffc00ec1947 */ /* 0x000fea000383ffff */
.L_x_1587:
[----:B------:R-:W-:Y:S05]  /*6a90*/  BSYNC B0 ;  /* 0x0000000000007941 */ /* 0x000fea0003800000 */
.L_x_1586:
[----:B------:R-:W-:-:S03]  /*6aa0*/  UMOV UR12, 0xffffffff ;  /* 0xffffffff000c7882 */ /* 0x000fc60000000000 */
[----:B------:R-:W-:Y:S05]  /*6ab0*/  BRA.DIV UR12, `(.L_x_1589) ;  /* 0x0000002e0cec7947 */ /* 0x000fea000b800000 */
[----:B------:R-:W-:Y:S01]  /*6ac0*/  NOP ;  /* 0x0000000000007918 */ /* 0x000fe20000000000 */
.L_x_1653:
        /* <DEDUP_REMOVED lines=15> */
.L_x_1591:
[----:B------:R-:W-:Y:S05]  /*6bc0*/  BSYNC B0 ;  /* 0x0000000000007941 */ /* 0x000fea0003800000 */
.L_x_1590:
        /* <DEDUP_REMOVED lines=15> */
.L_x_1593:
[----:B------:R-:W-:Y:S05]  /*6cc0*/  BSYNC B0 ;  /* 0x0000000000007941 */ /* 0x000fea0003800000 */
.L_x_1592:
[----:B------:R-:W-:Y:S06]  /*6cd0*/  BAR.ARV 0xa, 0xa0 ;  /* 0x0282800000007b1d */ /* 0x000fec0000002000 */
[----:B------:R-:W-:Y:S04]  /*6ce0*/  BSSY B0, `(.L_x_1594) ;  /* 0x0000003000007945 */ /* 0x000fe80003800000 */
[----:B------:R-:W-:Y:S05]  /*6cf0*/  @!P0 BRA `(.L_x_1595) ;  /* 0x0000000000048947 */ /* 0x000fea0003800000 */
[----:B------:R-:W-:-:S04]  /*6d00*/  DEPBAR.LE SB0, 0x0 ;  /* 0x000080000000791a */ /* 0x000fc80000000000 */
.L_x_1595:
[----:B------:R-:W-:Y:S05]  /*6d10*/  BSYNC B0 ;  /* 0x0000000000007941 */ /* 0x000fea0003800000 */
.L_x_1594:
        /* <DEDUP_REMOVED lines=19> */
.L_x_1597:
[----:B------:R-:W-:Y:S05]  /*6e50*/  BSYNC B0 ;  /* 0x0000000000007941 */ /* 0x000fea0003800000 */
.L_x_1596:
[----:B------:R-:W-:Y:S02]  /*6e60*/  UIADD3 UR6, UR6, 0x2, URZ ;  /* 0x0000000206067890 */ /* 0x000fe4000fffe03f */
[----:B------:R-:W-:Y:S02]  /*6e70*/  UIADD3 UR4, UR4, 0x4000, URZ ;  /* 0x0000400004047890 */ /* 0x000fe4000fffe03f */
[----:B------:R-:W-:-:S06]  /*6e80*/  UISETP.GE.AND UP0, UPT, UR6, UR11, UPT ;  /* 0x0000000b0600728c */ /* 0x000fcc000bf06270 */
[----:B------:R-:W-:-:S13]  /*6e90*/  PLOP3.LUT P1, PT, PT, PT, UP0, 0x80, 0x0 ;  /* 0x000000000000781c */ /* 0x000fda0003f2f008 */
[----:B------:R-:W-:Y:S05]  /*6ea0*/  @!P1 BRA `(.L_x_1598) ;  /* 0xfffffff4007c9947 */ /* 0x000fea000383ffff */
.L_x_1559:
        /* <DEDUP_REMOVED lines=41> */
.L_x_1601:
[----:B------:R-:W-:Y:S05]  /*7140*/  BSYNC B0 ;  /* 0x0000000000007941 */ /* 0x000fea0003800000 */
.L_x_1600:
[----:B------:R-:W-:Y:S05]  /*7150*/  BRA `(.L_x_1602) ;  /* 0x0000000000047947 */ /* 0x000fea0003800000 */
.L_x_1599:
[----:B------:R-:W-:-:S05]  /*7160*/  UMOV UR4, UR6 ;  /* 0x0000000600047c82 */ /* 0x000fca0008000000 */
.L_x_1602:
        /* <DEDUP_REMOVED lines=11> */
.L_x_1607:
        /* <DEDUP_REMOVED lines=24> */
.L_x_1604:
[----:B------:R-:W-:Y:S05]  /*73a0*/  BSYNC B0 ;  /* 0x0000000000007941 */ /* 0x000fea0003800000 */
.L_x_1603:
        /* <DEDUP_REMOVED lines=24> */
.L_x_1606:
[----:B------:R-:W-:Y:S05]  /*7530*/  BSYNC B0 ;  /* 0x0000000000007941 */ /* 0x000fea0003800000 */
.L_x_1605:
[----:B------:R-:W-:Y:S02]  /*7540*/  UIADD3 UR11, UR11, 0x2, URZ ;  /* 0x000000020b0b7890 */ /* 0x000fe4000fffe03f */
[----:B------:R-:W-:Y:S02]  /*7550*/  ULEA UR8, UR18, UR8, 0x1 ;  /* 0x0000000812087291 */ /* 0x000fe4000f8e083f */
[----:B------:R-:W-:Y:S02]  /*7560*/  ULEA UR9, UR18, UR9, 0x1 ;  /* 0x0000000912097291 */ /* 0x000fe4000f8e083f */
[----:B------:R-:W-:-:S13]  /*7570*/  ISETP.NE.AND P0, PT, RZ, UR11, PT ;  /* 0x0000000bff007c0c */ /* 0x000fda000bf05270 */
[----:B------:R-:W-:Y:S05]  /*7580*/  @!P0 BRA `(.L_x_1519) ;  /* 0x00000020005c8947 */ /* 0x000fea0003800000 */
[----:B------:R-:W-:Y:S05]  /*7590*/  BRA `(.L_x_1607) ;  /* 0xfffffffc00207947 */ /* 0x000fea000383ffff */
.L_x_1556:
        /* <DEDUP_REMOVED lines=33> */
.L_x_1609:
        /* <DEDUP_REMOVED lines=43> */
.L_x_1654:
        /* <DEDUP_REMOVED lines=15> */
.L_x_1612:
        /* <DEDUP_REMOVED lines=98> */
.L_x_1623:
[----:B--234-:R-:W-:-:S04]  /*8170*/  SHF.L.U32 R21, R11, 0x1f, RZ ;  /* 0x0000001f0b157819 */ /* 0x01cfc800000006ff */
[----:B------:R-:W1:Y:S02]  /*8180*/  SYNCS.PHASECHK.TRANS64.TRYWAIT P1, [R16+URZ+0x30840], R21 ;  /* 0x03084015100075a7 */ /* 0x000e64000802017f */
[----:B-1----:R-:W-:Y:S05]  /*8190*/  @!P1 BRA `(.L_x_1615) ;  /* 0x0000001800649947 */ /* 0x002fea0003800000 */
.L_x_1655:
[----:B------:R-:W-:Y:S05]  /*81a0*/  @P0 BRA `(.L_x_1616) ;  /* 0x0000000000140947 */ /* 0x000fea0003800000 */
[----:B------:R-:W-:Y:S01]  /*81b0*/  ISETP.NE.AND P1, PT, R6, RZ, PT ;  /* 0x000000ff0600720c */ /* 0x000fe20003f25270 */
[----:B------:R-:W-:-:S04]  /*81c0*/  IMAD.MOV.U32 R3, RZ, RZ, 0x4100 ;  /* 0x00004100ff037424 */ /* 0x000fc800078e00ff */
[----:B------:R3:W-:Y:S08]  /*81d0*/  SYNCS.ARRIVE.TRANS64 RZ, [R16+URZ+0x30830], R3 ;  /* 0x0308300310ff79a7 */ /* 0x0007f0000800003f */
[----:B------:R-:W-:Y:S05]  /*81e0*/  @!P1 BRA `(.L_x_1616) ;  /* 0x0000000000049947 */ /* 0x000fea0003800000 */
[----:B------:R-:W-:Y:S01]  /*81f0*/  BPT.TRAP 0x1 ;  /* 0x000000040000795c */ /* 0x000fe20000300000 */
.L_x_1616:
        /* <DEDUP_REMOVED lines=36> */
.L_x_1656:
[----:B------:R-:W-:Y:S05]  /*8440*/  @P0 BRA `(.L_x_1618) ;  /* 0x0000000000140947 */ /* 0x000fea0003800000 */
[----:B------:R-:W-:Y:S01]  /*8450*/  ISETP.NE.AND P1, PT, R6, RZ, PT ;  /* 0x000000ff0600720c */ /* 0x000fe20003f25270 */
[----:B------:R-:W-:-:S04]  /*8460*/  IMAD.MOV.U32 R2, RZ, RZ, 0x4100 ;  /* 0x00004100ff027424 */ /* 0x000fc800078e00ff */
[----:B------:R3:W-:Y:S08]  /*8470*/  SYNCS.ARRIVE.TRANS64 RZ, [R16+URZ+0x30818], R2 ;  /* 0x0308180210ff79a7 */ /* 0x0007f0000800003f */
[----:B------:R-:W-:Y:S05]  /*8480*/  @!P1 BRA `(.L_x_1618) ;  /* 0x0000000000049947 */ /* 0x000fea0003800000 */
[----:B------:R-:W-:Y:S01]  /*8490*/  BPT.TRAP 0x1 ;  /* 0x000000040000795c */ /* 0x000fe20000300000 */
.L_x_1618:
        /* <DEDUP_REMOVED lines=36> */
.L_x_1657:
[----:B------:R-:W-:Y:S05]  /*86e0*/  @P0 BRA `(.L_x_1620) ;  /* 0x0000000000140947 */ /* 0x000fea0003800000 */
[----:B------:R-:W-:Y:S01]  /*86f0*/  ISETP.NE.AND P1, PT, R6, RZ, PT ;  /* 0x000000ff0600720c */ /* 0x000fe20003f25270 */
[----:B-123--:R-:W-:-:S04]  /*8700*/  IMAD.MOV.U32 R21, RZ, RZ, 0x4100 ;  /* 0x00004100ff157424 */ /* 0x00efc800078e00ff */
[----:B------:R4:W-:Y:S08]  /*8710*/  SYNCS.ARRIVE.TRANS64 RZ, [R16+URZ+0x30838], R21 ;  /* 0x0308381510ff79a7 */ /* 0x0009f0000800003f */
[----:B------:R-:W-:Y:S05]  /*8720*/  @!P1 BRA `(.L_x_1620) ;  /* 0x0000000000049947 */ /* 0x000fea0003800000 */
[----:B------:R-:W-:Y:S01]  /*8730*/  BPT.TRAP 0x1 ;  /* 0x000000040000795c */ /* 0x000fe20000300000 */
.L_x_1620:
        /* <DEDUP_REMOVED lines=31> */
.L_x_1659:
[----:B------:R-:W-:Y:S05]  /*8930*/  @P0 BRA `(.L_x_1622) ;  /* 0x0000000000140947 */ /* 0x000fea0003800000 */
[----:B------:R-:W-:Y:S01]  /*8940*/  ISETP.NE.AND P1, PT, R6, RZ, PT ;  /* 0x000000ff0600720c */ /* 0x000fe20003f25270 */
[----:B------:R-:W-:-:S04]  /*8950*/  IMAD.MOV.U32 R5, RZ, RZ, 0x4100 ;  /* 0x00004100ff057424 */ /* 0x000fc800078e00ff */
[----:B------:R1:W-:Y:S08]  /*8960*/  SYNCS.ARRIVE.TRANS64 RZ, [R16+URZ+0x30810], R5 ;  /* 0x0308100510ff79a7 */ /* 0x0003f0000800003f */
[----:B------:R-:W-:Y:S05]  /*8970*/  @!P1 BRA `(.L_x_1622) ;  /* 0x0000000000049947 */ /* 0x000fea0003800000 */
[----:B------:R-:W-:Y:S01]  /*8980*/  BPT.TRAP 0x1 ;  /* 0x000000040000795c */ /* 0x000fe20000300000 */
.L_x_1622:
        /* <DEDUP_REMOVED lines=37> */
.L_x_1614:
[----:B------:R-:W3:Y:S02]  /*8be0*/  LDL.LU R4, [R1+0x4] ;  /* 0x0000040001047983 */ /* 0x000ee40000300800 */
[----:B---3--:R-:W-:Y:S02]  /*8bf0*/  ISETP.NE.AND P1, PT, R4, RZ, PT ;  /* 0x000000ff0400720c */ /* 0x008fe40003f25270 */
[----:B------:R1:W5:Y:S11]  /*8c00*/  LDL R4, [R1] ;  /* 0x0000000001047983 */ /* 0x0003760000100800 */
[----:B-1----:R-:W-:Y:S05]  /*8c10*/  @!P1 BRA `(.L_x_1613) ;  /* 0x0000000400489947 */ /* 0x002fea0003800000 */
[----:B------:R-:W-:-:S04]  /*8c20*/  SHF.L.U32 R13, R11, 0x1f, RZ ;  /* 0x0000001f0b0d7819 */ /* 0x000fc800000006ff */
[----:B------:R-:W1:Y:S02]  /*8c30*/  SYNCS.PHASECHK.TRANS64.TRYWAIT P1, [R16+URZ+0x30840], R13 ;  /* 0x0308400d100075a7 */ /* 0x000e64000802017f */
[----:B-1----:R-:W-:Y:S05]  /*8c40*/  @!P1 BRA `(.L_x_1624) ;  /* 0x00000010000c9947 */ /* 0x002fea0003800000 */
.L_x_1660:
[----:B------:R-:W-:Y:S05]  /*8c50*/  @P0 BRA `(.L_x_1625) ;  /* 0x0000000000140947 */ /* 0x000fea0003800000 */
[----:B------:R-:W-:Y:S01]  /*8c60*/  ISETP.NE.AND P1, PT, R6, RZ, PT ;  /* 0x000000ff0600720c */ /* 0x000fe20003f25270 */
[----:B--2---:R-:W-:-:S04]  /*8c70*/  IMAD.MOV.U32 R5, RZ, RZ, 0x4100 ;  /* 0x00004100ff057424 */ /* 0x004fc800078e00ff */
[----:B------:R3:W-:Y:S08]  /*8c80*/  SYNCS.ARRIVE.TRANS64 RZ, [R16+URZ+0x30830], R5 ;  /* 0x0308300510ff79a7 */ /* 0x0007f0000800003f */
[----:B------:R-:W-:Y:S05]  /*8c90*/  @!P1 BRA `(.L_x_1625) ;  /* 0x0000000000049947 */ /* 0x000fea0003800000 */
[----:B------:R-:W-:Y:S01]  /*8ca0*/  BPT.TRAP 0x1 ;  /* 0x000000040000795c */ /* 0x000fe20000300000 */
.L_x_1625:
        /* <DEDUP_REMOVED lines=33> */
.L_x_1661:
[----:B------:R-:W-:Y:S05]  /*8ec0*/  @P0 BRA `(.L_x_1627) ;  /* 0x0000000000140947 */ /* 0x000fea0003800000 */
[----:B------:R-:W-:Y:S01]  /*8ed0*/  ISETP.NE.AND P0, PT, R6, RZ, PT ;  /* 0x000000ff0600720c */ /* 0x000fe20003f05270 */
[----:B------:R-:W-:-:S04]  /*8ee0*/  IMAD.MOV.U32 R5, RZ, RZ, 0x4100 ;  /* 0x00004100ff057424 */ /* 0x000fc800078e00ff */
[----:B------:R3:W-:Y:S08]  /*8ef0*/  SYNCS.ARRIVE.TRANS64 RZ, [R16+URZ+0x30818], R5 ;  /* 0x0308180510ff79a7 */ /* 0x0007f0000800003f */
[----:B------:R-:W-:Y:S05]  /*8f00*/  @!P0 BRA `(.L_x_1627) ;  /* 0x0000000000048947 */ /* 0x000fea0003800000 */
[----:B------:R-:W-:Y:S01]  /*8f10*/  BPT.TRAP 0x1 ;  /* 0x000000040000795c */ /* 0x000fe20000300000 */
.L_x_1627:
        /* <DEDUP_REMOVED lines=34> */
.L_x_1613:
[----:B------:R-:W3:Y:S01]  /*9140*/  S2R R0, SR_TID.X ;  /* 0x0000000000007919 */ /* 0x000ee20000002100 */
[----:B------:R-:W-:Y:S01]  /*9150*/  IMAD R3, R19, 0x8, R16 ;  /* 0x0000000813037824 */ /* 0x000fe200078e0210 */
[----:B---3--:R-:W-:Y:S02]  /*9160*/  LOP3.LUT R2, R0, 0x7f, RZ, 0xc0, !PT ;  /* 0x0000007f00027812 */ /* 0x008fe400078ec0ff */
[----:B------:R-:W-:Y:S02]  /*9170*/  SHF.L.U32 R0, R11, 0x1f, RZ ;  /* 0x0000001f0b007819 */ /* 0x000fe400000006ff */
[----:B------:R-:W-:Y:S02]  /*9180*/  ISETP.NE.AND P1, PT, R2, RZ, PT ;  /* 0x000000ff0200720c */ /* 0x000fe40003f25270 */
[----:B------:R-:W3:Y:S02]  /*9190*/  SYNCS.PHASECHK.TRANS64.TRYWAIT P0, [R3+URZ+0x30840], R0 ;  /* 0x03084000030075a7 */ /* 0x000ee4000800017f */
[----:B---3--:R-:W-:Y:S09]  /*91a0*/  @!P0 BRA `(.L_x_1628) ;  /* 0x0000000800dc8947 */ /* 0x008ff20003800000 */
.L_x_1662:
[----:B------:R-:W-:Y:S05]  /*91b0*/  @P1 BRA `(.L_x_1629) ;  /* 0x0000000000181947 */ /* 0x000fea0003800000 */
[----:B------:R-:W1:Y:S01]  /*91c0*/  S2R R2, SR_TID.X ;  /* 0x0000000000027919 */ /* 0x000e620000002100 */
[----:B---3--:R-:W-:-:S04]  /*91d0*/  IMAD.MOV.U32 R0, RZ, RZ, 0x4100 ;  /* 0x00004100ff007424 */ /* 0x008fc800078e00ff */
[----:B------:R3:W-:Y:S01]  /*91e0*/  SYNCS.ARRIVE.TRANS64 RZ, [R3+URZ+0x30830], R0 ;  /* 0x0308300003ff79a7 */ /* 0x0007e2000800003f */
[----:B-1----:R-:W-:-:S13]  /*91f0*/  LOP3.LUT P0, RZ, R2, 0x1f, RZ, 0xc0, !PT ;  /* 0x0000001f02ff7812 */ /* 0x002fda000780c0ff */
[----:B---3--:R-:W-:Y:S05]  /*9200*/  @!P0 BRA `(.L_x_1629) ;  /* 0x0000000000048947 */ /* 0x008fea0003800000 */
[----:B------:R-:W-:Y:S01]  /*9210*/  BPT.TRAP 0x1 ;  /* 0x000000040000795c */ /* 0x000fe20000300000 */
.L_x_1629:
        /* <DEDUP_REMOVED lines=40> */
.L_x_1610:
[----:B------:R-:W-:Y:S05]  /*94a0*/  BSYNC B0 ;  /* 0x0000000000007941 */ /* 0x000fea0003800000 */
.L_x_1608:
[----:B------:R-:W-:-:S03]  /*94b0*/  UMOV UR7, 0xffffffff ;  /* 0xffffffff00077882 */ /* 0x000fc60000000000 */
[----:B------:R-:W-:Y:S05]  /*94c0*/  BRA.DIV UR7, `(.L_x_1630) ;  /* 0x0000000a07287947 */ /* 0x000fea000b800000 */
[----:B------:R-:W-:-:S13]  /*94d0*/  ELECT P6, URZ, PT ;  /* 0x00000000003f782f */ /* 0x000fda00038c0000 */
.L_x_1665:
[----:B------:R-:W-:Y:S05]  /*94e0*/  @!P6 BRA `(.L_x_1519) ;  /* 0x000000000084e947 */ /* 0x000fea0003800000 */
[----:B------:R-:W-:-:S06]  /*94f0*/  ULOP3.LUT UR7, UR38, 0x2, URZ, 0xfc, !UPT ;  /* 0x0000000226077892 */ /* 0x000fcc000f8efc3f */
[----:B------:R-:W-:-:S05]  /*9500*/  IMAD.U32 R2, RZ, RZ, UR7 ;  /* 0x00000007ff027e24 */ /* 0x000fca000f8e00ff */
[----:B------:R-:W-:-:S13]  /*9510*/  ISETP.NE.AND P2, PT, R2, 0x3, PT ;  /* 0x000000030200780c */ /* 0x000fda0003f45270 */
[----:B------:R-:W-:Y:S05]  /*9520*/  @!P2 BRA `(.L_x_1631) ;  /* 0x000000000004a947 */ /* 0x000fea0003800000 */
[----:B------:R-:W-:Y:S01]  /*9530*/  BPT.TRAP 0x1 ;  /* 0x000000040000795c */ /* 0x000fe20000300000 */
.L_x_1631:
        /* <DEDUP_REMOVED lines=15> */
.L_x_1666:
[----:B------:R-:W2:Y:S02]  /*9630*/  SYNCS.PHASECHK.TRANS64.TRYWAIT P0, [R3+URZ], R2 ;  /* 0x00000002030075a7 */ /* 0x000ea4000800017f */
[----:B--2---:R-:W-:Y:S05]  /*9640*/  @!P0 BRA `(.L_x_1633) ;  /* 0x0000000400fc8947 */ /* 0x004fea0003800000 */
.L_x_1667:
[----:B------:R-:W-:Y:S05]  /*9650*/  @!P2 BRA `(.L_x_1634) ;  /* 0x000000000004a947 */ /* 0x000fea0003800000 */
[----:B------:R-:W-:Y:S01]  /*9660*/  BPT.TRAP 0x1 ;  /* 0x000000040000795c */ /* 0x000fe20000300000 */
.L_x_1634:
[----:B--2---:R-:W-:-:S04]  /*9670*/  VIADD R3, R7, 0x30840 ;  /* 0x0003084007037836 */ /* 0x004fc80000000000 */
[----:B------:R-:W-:-:S04]  /*9680*/  IMAD R0, R0, 0x8, R3 ;  /* 0x0000000800007824 */ /* 0x000fc800078e0203 */
[----:B------:R-:W2:Y:S02]  /*9690*/  SYNCS.PHASECHK.TRANS64.TRYWAIT P0, [R0+URZ], R5 ;  /* 0x00000005000075a7 */ /* 0x000ea4000800017f */
[----:B--2---:R-:W-:Y:S05]  /*96a0*/  @!P0 BRA `(.L_x_1635) ;  /* 0x0000000400f88947 */ /* 0x004fea0003800000 */
.L_x_1668:
[----:B------:R-:W-:-:S07]  /*96b0*/  IMAD R3, R4, 0x8, R3 ;  /* 0x0000000804037824 */ /* 0x000fce00078e0203 */
.L_x_1636:
[----:B---3--:R3:W4:Y:S02]  /*96c0*/  SYNCS.PHASECHK.TRANS64.TRYWAIT P0, [R3+URZ], R2 ;  /* 0x00000002030075a7 */ /* 0x008724000800017f */
[----:B----4-:R-:W-:Y:S05]  /*96d0*/  @!P0 NANOSLEEP.SYNCS 0x989680 ;  /* 0x009896800000895d */ /* 0x010fea0003900000 */
[----:B------:R-:W4:Y:S02]  /*96e0*/  @!P0 SYNCS.PHASECHK.TRANS64 P0, [R3+URZ], R2 ;  /* 0x00000002030085a7 */ /* 0x000f24000800007f */
[----:B----4-:R-:W-:Y:S05]  /*96f0*/  @!P0 BRA `(.L_x_1636) ;  /* 0xfffffffc00f08947 */ /* 0x010fea000383ffff */
.L_x_1519:
[----:B------:R-:W-:Y:S05]  /*9700*/  BSYNC B6 ;  /* 0x0000000000067941 */ /* 0x000fea0003800000 */
.L_x_1516:
[----:B------:R-:W-:Y:S05]  /*9710*/  EXIT ;  /* 0x000000000000794d */ /* 0x000fea0003800000 */
.L_x_1526:
[----:B------:R-:W-:Y:S02]  /*9720*/  IMAD.MOV.U32 R12, RZ, RZ, RZ ;  /* 0x000000ffff0c7224 */ /* 0x000fe400078e00ff */
[----:B------:R-:W-:Y:S02]  /*9730*/  IMAD.MOV.U32 R11, RZ, RZ, 0x1f ;  /* 0x0000001fff0b7424 */ /* 0x000fe400078e00ff */
[----:B------:R-:W-:-:S07]  /*9740*/  IMAD.MOV.U32 R15, RZ, RZ, -0x1 ;  /* 0xffffffffff0f7424 */ /* 0x000fce00078e00ff */
[----:B------:R-:W-:Y:S05]  /*9750*/  WARPSYNC.COLLECTIVE R15, `(.L_x_1637) ;  /* 0x000000000f087348 */ /* 0x000fea0003c00000 */
[----:B------:R1:W2:Y:S02]  /*9760*/  SHFL.IDX P6, R14, R13, R12, R11 ;  /* 0x0000000c0d0e7389 */ /* 0x0002a400000c000b */
[----:B-12---:R-:W-:Y:S01]  /*9770*/  ENDCOLLECTIVE ;  /* 0x000000000000791b */ /* 0x006fe20003800000 */
.L_x_1637:
[----:B------:R-:W-:Y:S05]  /*9780*/  BRA `(.L_x_1638) ;  /* 0xffffff7800847947 */ /* 0x000fea000383ffff */
.L_x_1528:
        /* <DEDUP_REMOVED lines=8> */
.L_x_1532:
[----:B---3--:R3:W4:Y:S02]  /*9810*/  SYNCS.PHASECHK.TRANS64.TRYWAIT P0, [R0+URZ+0x30810], R191 ;  /* 0x030810bf000075a7 */ /* 0x008724000800017f */
[----:B----4-:R-:W-:Y:S05]  /*9820*/  @!P0 NANOSLEEP.SYNCS 0x989680 ;  /* 0x009896800000895d */ /* 0x010fea0003900000 */
[----:B------:R-:W4:Y:S02]  /*9830*/  @!P0 SYNCS.PHASECHK.TRANS64 P0, [R0+URZ+0x30810], R191 ;  /* 0x030810bf000085a7 */ /* 0x000f24000800007f */
[----:B----4-:R-:W-:Y:S05]  /*9840*/  @!P0 BRA `(.L_x_1532) ;  /* 0xfffffffc00f08947 */ /* 0x010fea000383ffff */
[----:B------:R-:W-:Y:S05]  /*9850*/  BRA `(.L_x_1531) ;  /* 0xffffff8000747947 */ /* 0x000fea000383ffff */
.L_x_1536:
[----:B--2---:R2:W1:Y:S02]  /*9860*/  SYNCS.PHASECHK.TRANS64.TRYWAIT P0, [R0+URZ+0x30830], R191 ;  /* 0x030830bf000075a7 */ /* 0x004464000800017f */
[----:B-1----:R-:W-:Y:S05]  /*9870*/  @!P0 NANOSLEEP.SYNCS 0x989680 ;  /* 0x009896800000895d */ /* 0x002fea0003900000 */
[----:B------:R-:W1:Y:S02]  /*9880*/  @!P0 SYNCS.PHASECHK.TRANS64 P0, [R0+URZ+0x30830], R191 ;  /* 0x030830bf000085a7 */ /* 0x000e64000800007f */
[----:B-1----:R-:W-:Y:S05]  /*9890*/  @!P0 BRA `(.L_x_1536) ;  /* 0xfffffffc00f08947 */ /* 0x002fea000383ffff */
[----:B------:R-:W-:Y:S05]  /*98a0*/  BRA `(.L_x_1535) ;  /* 0xffffff88008c7947 */ /* 0x000fea000383ffff */
.L_x_1543:
[----:B------:R-:W-:Y:S01]  /*98b0*/  BSSY B0, `(.L_x_1639) ;  /* 0x0000005000007945 */ /* 0x000fe20003800000 */
[----:B------:R-:W-:-:S07]  /*98c0*/  IMAD.MOV.U32 R15, RZ, RZ, -0x1 ;  /* 0xffffffffff0f7424 */ /* 0x000fce00078e00ff */
[----:B-1----:R-:W-:Y:S05]  /*98d0*/  WARPSYNC.COLLECTIVE R15, `(.L_x_1640) ;  /* 0x000000000f087348 */ /* 0x002fea0003c00000 */
[----:B------:R-:W-:Y:S01]  /*98e0*/  NOP ;  /* 0x0000000000007918 */ /* 0x000fe20000000000 */
[----:B-1----:R-:W-:Y:S01]  /*98f0*/  ENDCOLLECTIVE ;  /* 0x000000000000791b */ /* 0x002fe20003800000 */
.L_x_1640:
[----:B------:R-:W-:Y:S05]  /*9900*/  BSYNC B0 ;  /* 0x0000000000007941 */ /* 0x000fea0003800000 */
.L_x_1639:
[----:B------:R-:W-:Y:S05]  /*9910*/  BRA `(.L_x_1641) ;  /* 0xffffffb800707947 */ /* 0x000fea000383ffff */
.L_x_1552:
[----:B------:R-:W-:Y:S01]  /*9920*/  BSSY B0, `(.L_x_1642) ;  /* 0x0000005000007945 */ /* 0x000fe20003800000 */
[----:B------:R-:W-:-:S07]  /*9930*/  IMAD.MOV.U32 R15, RZ, RZ, -0x1 ;  /* 0xffffffffff0f7424 */ /* 0x000fce00078e00ff */
[----:B-12---:R-:W-:Y:S05]  /*9940*/  WARPSYNC.COLLECTIVE R15, `(.L_x_1643) ;  /* 0x000000000f087348 */ /* 0x006fea0003c00000 */
[----:B------:R-:W-:Y:S01]  /*9950*/  NOP ;  /* 0x0000000000007918 */ /* 0x000fe20000000000 */
[----:B-12---:R-:W-:Y:S01]  /*9960*/  ENDCOLLECTIVE ;  /* 0x000000000000791b */ /* 0x006fe20003800000 */
.L_x_1643:
[----:B------:R-:W-:Y:S05]  /*9970*/  BSYNC B0 ;  /* 0x0000000000007941 */ /* 0x000fea0003800000 */
.L_x_1642:
[----:B------:R-:W-:Y:S05]  /*9980*/  BRA `(.L_x_1644) ;  /* 0xffffffbc00707947 */ /* 0x000fea000383ffff */
.L_x_1564:
[----:B------:R-:W-:Y:S01]  /*9990*/  BSSY B0, `(.L_x_1645) ;  /* 0x0000005000007945 */ /* 0x000fe20003800000 */
[----:B------:R-:W-:-:S07]  /*99a0*/  IMAD.MOV.U32 R15, RZ, RZ, -0x1 ;  /* 0xffffffffff0f7424 */ /* 0x000fce00078e00ff */
[----:B------:R-:W-:Y:S05]  /*99b0*/  WARPSYNC.COLLECTIVE R15, `(.L_x_1646) ;  /* 0x000000000f087348 */ /* 0x000fea0003c00000 */
[----:B------:R-:W-:Y:S01]  /*99c0*/  NOP ;  /* 0x0000000000007918 */ /* 0x000fe20000000000 */
[----:B------:R-:W-:Y:S01]  /*99d0*/  ENDCOLLECTIVE ;  /* 0x000000000000791b */ /* 0x000fe20003800000 */
.L_x_1646:
[----:B------:R-:W-:Y:S05]  /*99e0*/  BSYNC B0 ;  /* 0x0000000000007941 */ /* 0x000fea0003800000 */
.L_x_1645:
[----:B------:R-:W-:Y:S05]  /*99f0*/  BRA `(.L_x_1647) ;  /* 0xffffffc400587947 */ /* 0x000fea000383ffff */
.L_x_1577:
[----:B------:R-:W-:Y:S01]  /*9a00*/  BSSY B0, `(.L_x_1648) ;  /* 0x0000005000007945 */ /* 0x000fe20003800000 */
[----:B------:R-:W-:-:S07]  /*9a10*/  IMAD.MOV.U32 R15, RZ, RZ, -0x1 ;  /* 0xffffffffff0f7424 */ /* 0x000fce00078e00ff */
[----:B------:R-:W-:Y:S05]  /*9a20*/  WARPSYNC.COLLECTIVE R15, `(.L_x_1649) ;  /* 0x000000000f087348 */ /* 0x000fea0003c00000 */
[----:B------:R-:W-:Y:S01]  /*9a30*/  NOP ;  /* 0x0000000000007918 */ /* 0x000fe20000000000 */
[----:B------:R-:W-:Y:S01]  /*9a40*/  ENDCOLLECTIVE ;  /* 0x000000000000791b */ /* 0x000fe20003800000 */
.L_x_1649:
[----:B------:R-:W-:Y:S05]  /*9a50*/  BSYNC B0 ;  /* 0x0000000000007941 */ /* 0x000fea0003800000 */
.L_x_1648:
[----:B------:R-:W-:Y:S05]  /*9a60*/  BRA `(.L_x_1650) ;  /* 0xffffffc800dc7947 */ /* 0x000fea000383ffff */
.L_x_1589:
[----:B------:R-:W-:Y:S01]  /*9a70*/  BSSY B0, `(.L_x_1651) ;  /* 0x0000005000007945 */ /* 0x000fe20003800000 */
[----:B------:R-:W-:-:S07]  /*9a80*/  IMAD.MOV.U32 R15, RZ, RZ, -0x1 ;  /* 0xffffffffff0f7424 */ /* 0x000fce00078e00ff */
[----:B------:R-:W-:Y:S05]  /*9a90*/  WARPSYNC.COLLECTIVE R15, `(.L_x_1652) ;  /* 0x000000000f087348 */ /* 0x000fea0003c00000 */
[----:B------:R-:W-:Y:S01]  /*9aa0*/  NOP ;  /* 0x0000000000007918 */ /* 0x000fe20000000000 */
[----:B------:R-:W-:Y:S01]  /*9ab0*/  ENDCOLLECTIVE ;  /* 0x000000000000791b */ /* 0x000fe20003800000 */
.L_x_1652:
[----:B------:R-:W-:Y:S05]  /*9ac0*/  BSYNC B0 ;  /* 0x0000000000007941 */ /* 0x000fea0003800000 */
.L_x_1651:
[----:B------:R-:W-:Y:S05]  /*9ad0*/  BRA `(.L_x_1653) ;  /* 0xffffffcc00fc7947 */ /* 0x000fea000383ffff */
.L_x_1611:
[----:B-1----:R1:W2:Y:S02]  /*9ae0*/  SYNCS.PHASECHK.TRANS64.TRYWAIT P0, [R16+URZ+0x30820], R3 ;  /* 0x03082003100075a7 */ /* 0x0022a4000800017f */
[----:B--2---:R-:W-:Y:S05]  /*9af0*/  @!P0 NANOSLEEP.SYNCS 0x989680 ;  /* 0x009896800000895d */ /* 0x004fea0003900000 */
[----:B------:R-:W2:Y:S02]  /*9b00*/  @!P0 SYNCS.PHASECHK.TRANS64 P0, [R16+URZ+0x30820], R3 ;  /* 0x03082003100085a7 */ /* 0x000ea4000800007f */
[----:B--2---:R-:W-:Y:S05]  /*9b10*/  @!P0 BRA `(.L_x_1611) ;  /* 0xfffffffc00f08947 */ /* 0x004fea000383ffff */
[----:B------:R-:W-:Y:S05]  /*9b20*/  BRA `(.L_x_1654) ;  /* 0xffffffdc00cc7947 */ /* 0x000fea000383ffff */
.L_x_1615:
[----:B-1----:R1:W3:Y:S02]  /*9b30*/  SYNCS.PHASECHK.TRANS64.TRYWAIT P1, [R16+URZ+0x30840], R21 ;  /* 0x03084015100075a7 */ /* 0x0022e4000802017f */
[----:B---3--:R-:W-:Y:S05]  /*9b40*/  @!P1 NANOSLEEP.SYNCS 0x989680 ;  /* 0x009896800000995d */ /* 0x008fea0003900000 */
[----:B------:R-:W3:Y:S02]  /*9b50*/  @!P1 SYNCS.PHASECHK.TRANS64 P1, [R16+URZ+0x30840], R21 ;  /* 0x03084015100095a7 */ /* 0x000ee4000802007f */
[----:B---3--:R-:W-:Y:S05]  /*9b60*/  @!P1 BRA `(.L_x_1615) ;  /* 0xfffffffc00f09947 */ /* 0x008fea000383ffff */
[----:B------:R-:W-:Y:S05]  /*9b70*/  BRA `(.L_x_1655) ;  /* 0xffffffe400887947 */ /* 0x000fea000383ffff */
.L_x_1617:
[----:B--2---:R2:W3:Y:S02]  /*9b80*/  SYNCS.PHASECHK.TRANS64.TRYWAIT P1, [R16+URZ+0x30828], R21 ;  /* 0x03082815100075a7 */ /* 0x0044e4000802017f */
[----:B---3--:R-:W-:Y:S05]  /*9b90*/  @!P1 NANOSLEEP.SYNCS 0x989680 ;  /* 0x009896800000995d */ /* 0x008fea0003900000 */
[----:B------:R-:W3:Y:S02]  /*9ba0*/  @!P1 SYNCS.PHASECHK.TRANS64 P1, [R16+URZ+0x30828], R21 ;  /* 0x03082815100095a7 */ /* 0x000ee4000802007f */
[----:B---3--:R-:W-:Y:S05]  /*9bb0*/  @!P1 BRA `(.L_x_1617) ;  /* 0xfffffffc00f09947 */ /* 0x008fea000383ffff */
[----:B------:R-:W-:Y:S05]  /*9bc0*/  BRA `(.L_x_1656) ;  /* 0xffffffe8001c7947 */ /* 0x000fea000383ffff */
.L_x_1619:
[----:B---3--:R3:W4:Y:S02]  /*9bd0*/  SYNCS.PHASECHK.TRANS64.TRYWAIT P1, [R16+URZ+0x30848], R21 ;  /* 0x03084815100075a7 */ /* 0x008724000802017f */
[----:B----4-:R-:W-:Y:S05]  /*9be0*/  @!P1 NANOSLEEP.SYNCS 0x989680 ;  /* 0x009896800000995d */ /* 0x010fea0003900000 */
[----:B------:R-:W4:Y:S02]  /*9bf0*/  @!P1 SYNCS.PHASECHK.TRANS64 P1, [R16+URZ+0x30848], R21 ;  /* 0x03084815100095a7 */ /* 0x000f24000802007f */
[----:B----4-:R-:W-:Y:S05]  /*9c00*/  @!P1 BRA `(.L_x_1619) ;  /* 0xfffffffc00f09947 */ /* 0x010fea000383ffff */
[----:B------:R-:W-:Y:S05]  /*9c10*/  BRA `(.L_x_1657) ;  /* 0xffffffe800b07947 */ /* 0x000fea000383ffff */
.L_x_1621:
[----:B------:R-:W-:-:S07]  /*9c20*/  SHF.L.U32 R5, R11, 0x1f, RZ ;  /* 0x0000001f0b057819 */ /* 0x000fce00000006ff */
.L_x_1658:
[----:B------:R1:W1:Y:S02]  /*9c30*/  SYNCS.PHASECHK.TRANS64.TRYWAIT P1, [R16+URZ+0x30820], R5 ;  /* 0x03082005100075a7 */ /* 0x000264000802017f */
[----:B-1----:R-:W-:Y:S05]  /*9c40*/  @!P1 NANOSLEEP.SYNCS 0x989680 ;  /* 0x009896800000995d */ /* 0x002fea0003900000 */
[----:B------:R-:W1:Y:S02]  /*9c50*/  @!P1 SYNCS.PHASECHK.TRANS64 P1, [R16+URZ+0x30820], R5 ;  /* 0x03082005100095a7 */ /* 0x000e64000802007f */
[----:B-1----:R-:W-:Y:S05]  /*9c60*/  @!P1 BRA `(.L_x_1658) ;  /* 0xfffffffc00f09947 */ /* 0x002fea000383ffff */
[----:B------:R-:W-:Y:S05]  /*9c70*/  BRA `(.L_x_1659) ;  /* 0xffffffec002c7947 */ /* 0x000fea000383ffff */
.L_x_1624:
[----:B-1----:R1:W3:Y:S02]  /*9c80*/  SYNCS.PHASECHK.TRANS64.TRYWAIT P1, [R16+URZ+0x30840], R13 ;  /* 0x0308400d100075a7 */ /* 0x0022e4000802017f */
[----:B---3--:R-:W-:Y:S05]  /*9c90*/  @!P1 NANOSLEEP.SYNCS 0x989680 ;  /* 0x009896800000995d */ /* 0x008fea0003900000 */
[----:B------:R-:W3:Y:S02]  /*9ca0*/  @!P1 SYNCS.PHASECHK.TRANS64 P1, [R16+URZ+0x30840], R13 ;  /* 0x0308400d100095a7 */ /* 0x000ee4000802007f */
[----:B---3--:R-:W-:Y:S05]  /*9cb0*/  @!P1 BRA `(.L_x_1624) ;  /* 0xfffffffc00f09947 */ /* 0x008fea000383ffff */
[----:B------:R-:W-:Y:S05]  /*9cc0*/  BRA `(.L_x_1660) ;  /* 0xffffffec00e07947 */ /* 0x000fea000383ffff */
.L_x_1626:
[----:B--2---:R2:W3:Y:S02]  /*9cd0*/  SYNCS.PHASECHK.TRANS64.TRYWAIT P1, [R16+URZ+0x30828], R13 ;  /* 0x0308280d100075a7 */ /* 0x0044e4000802017f */
[----:B---3--:R-:W-:Y:S05]  /*9ce0*/  @!P1 NANOSLEEP.SYNCS 0x989680 ;  /* 0x009896800000995d */ /* 0x008fea0003900000 */
[----:B------:R-:W3:Y:S02]  /*9cf0*/  @!P1 SYNCS.PHASECHK.TRANS64 P1, [R16+URZ+0x30828], R13 ;  /* 0x0308280d100095a7 */ /* 0x000ee4000802007f */
[----:B---3--:R-:W-:Y:S05]  /*9d00*/  @!P1 BRA `(.L_x_1626) ;  /* 0xfffffffc00f09947 */ /* 0x008fea000383ffff */
[----:B------:R-:W-:Y:S05]  /*9d10*/  BRA `(.L_x_1661) ;  /* 0xfffffff000687947 */ /* 0x000fea000383ffff */
.L_x_1628:
[----:B---3--:R3:W1:Y:S02]  /*9d20*/  SYNCS.PHASECHK.TRANS64.TRYWAIT P0, [R3+URZ+0x30840], R0 ;  /* 0x03084000030075a7 */ /* 0x008664000800017f */
[----:B-1----:R-:W-:Y:S05]  /*9d30*/  @!P0 NANOSLEEP.SYNCS 0x989680 ;  /* 0x009896800000895d */ /* 0x002fea0003900000 */
[----:B------:R-:W1:Y:S02]  /*9d40*/  @!P0 SYNCS.PHASECHK.TRANS64 P0, [R3+URZ+0x30840], R0 ;  /* 0x03084000030085a7 */ /* 0x000e64000800007f */
[----:B-1----:R-:W-:Y:S05]  /*9d50*/  @!P0 BRA `(.L_x_1628) ;  /* 0xfffffffc00f08947 */ /* 0x002fea000383ffff */
[----:B------:R-:W-:Y:S05]  /*9d60*/  BRA `(.L_x_1662) ;  /* 0xfffffff400107947 */ /* 0x000fea000383ffff */
.L_x_1630:
[----:B------:R-:W-:Y:S01]  /*9d70*/  BSSY B0, `(.L_x_1663) ;  /* 0x0000006000007945 */ /* 0x000fe20003800000 */
[----:B------:R-:W-:-:S07]  /*9d80*/  IMAD.MOV.U32 R15, RZ, RZ, -0x1 ;  /* 0xffffffffff0f7424 */ /* 0x000fce00078e00ff */
[----:B------:R-:W-:Y:S05]  /*9d90*/  WARPSYNC.COLLECTIVE R15, `(.L_x_1664) ;  /* 0x000000000f0c7348 */ /* 0x000fea0003c00000 */
[----:B------:R-:W-:Y:S02]  /*9da0*/  ELECT P6, UR62, PT ;  /* 0x00000000003e782f */ /* 0x000fe400038c0000 */
[----:B------:R-:W-:Y:S01]  /*9db0*/  MOV R14, UR62 ;  /* 0x0000003e000e7c02 */ /* 0x000fe20008000f00 */
[----:B------:R-:W-:Y:S10]  /*9dc0*/  ENDCOLLECTIVE ;  /* 0x000000000000791b */ /* 0x000ff40003800000 */
.L_x_1664:
[----:B------:R-:W-:Y:S05]  /*9dd0*/  BSYNC B0 ;  /* 0x0000000000007941 */ /* 0x000fea0003800000 */
.L_x_1663:
[----:B------:R-:W-:Y:S05]  /*9de0*/  BRA `(.L_x_1665) ;  /* 0xfffffff400bc7947 */ /* 0x000fea000383ffff */
.L_x_1632:
[----:B-1----:R1:W2:Y:S02]  /*9df0*/  SYNCS.PHASECHK.TRANS64.TRYWAIT P0, [R6+URZ], R5 ;  /* 0x00000005060075a7 */ /* 0x0022a4000800017f */
[----:B--2---:R-:W-:Y:S05]  /*9e00*/  @!P0 NANOSLEEP.SYNCS 0x989680 ;  /* 0x009896800000895d */ /* 0x004fea0003900000 */
[----:B------:R-:W2:Y:S02]  /*9e10*/  @!P0 SYNCS.PHASECHK.TRANS64 P0, [R6+URZ], R5 ;  /* 0x00000005060085a7 */ /* 0x000ea4000800007f */
[----:B--2---:R-:W-:Y:S05]  /*9e20*/  @!P0 BRA `(.L_x_1632) ;  /* 0xfffffffc00f08947 */ /* 0x004fea000383ffff */
[----:B------:R-:W-:Y:S05]  /*9e30*/  BRA `(.L_x_1666) ;  /* 0xfffffff400fc7947 */ /* 0x000fea000383ffff */
.L_x_1633:
[----:B--2---:R2:W3:Y:S02]  /*9e40*/  SYNCS.PHASECHK.TRANS64.TRYWAIT P0, [R3+URZ], R2 ;  /* 0x00000002030075a7 */ /* 0x0044e4000800017f */
[----:B---3--:R-:W-:Y:S05]  /*9e50*/  @!P0 NANOSLEEP.SYNCS 0x989680 ;  /* 0x009896800000895d */ /* 0x008fea0003900000 */
[----:B------:R-:W3:Y:S02]  /*9e60*/  @!P0 SYNCS.PHASECHK.TRANS64 P0, [R3+URZ], R2 ;  /* 0x00000002030085a7 */ /* 0x000ee4000800007f */
[----:B---3--:R-:W-:Y:S05]  /*9e70*/  @!P0 BRA `(.L_x_1633) ;  /* 0xfffffffc00f08947 */ /* 0x008fea000383ffff */
[----:B------:R-:W-:Y:S05]  /*9e80*/  BRA `(.L_x_1667) ;  /* 0xfffffff400f07947 */ /* 0x000fea000383ffff */
.L_x_1635:
[----:B--2---:R2:W3:Y:S02]  /*9e90*/  SYNCS.PHASECHK.TRANS64.TRYWAIT P0, [R0+URZ], R5 ;  /* 0x00000005000075a7 */ /* 0x0044e4000800017f */
[----:B---3--:R-:W-:Y:S05]  /*9ea0*/  @!P0 NANOSLEEP.SYNCS 0x989680 ;  /* 0x009896800000895d */ /* 0x008fea0003900000 */
[----:B------:R-:W3:Y:S02]  /*9eb0*/  @!P0 SYNCS.PHASECHK.TRANS64 P0, [R0+URZ], R5 ;  /* 0x00000005000085a7 */ /* 0x000ee4000800007f */
[----:B---3--:R-:W-:Y:S05]  /*9ec0*/  @!P0 BRA `(.L_x_1635) ;  /* 0xfffffffc00f08947 */ /* 0x008fea000383ffff */
[----:B------:R-:W-:Y:S05]  /*9ed0*/  BRA `(.L_x_1668) ;  /* 0xfffffff400f47947 */ /* 0x000fea000383ffff */
.L_x_1669:
        /* <DEDUP_REMOVED lines=10> */
.L_x_3664:


//--------------------- .text._ZN7cutlass13device_kernelIN5flash11enable_sm90INS1_16FlashAttnBwdSm90INS1_25CollectiveMainloopBwdSm90ILi2ELi2ELi2EN4cute5tupleIJNS5_1CILi1EEES8_S8_EEENS6_IJNS7_ILi64EEENS7_ILi128EEESB_EEENS_6half_tEfNS_4arch4Sm90ELb0ELb1ELb1ELb1ELb0ELb1ELb0ELb0ELi2ELi1ELi2ELi1ELb0EEENS1_21CollectiveEpilogueBwdISC_SD_SF_Li256ELb1ELb0ELi1EEENS1_19SingleTileSchedulerILb1ELb0ELb0ELi128EEEEEEEEEvNT_6ParamsE --------------------------
	.section	.text._ZN7cutlass13device_kernelIN5flash11enable_sm90INS1_16FlashAttnBwdSm90INS1_25CollectiveMainloopBwdSm90ILi2ELi2ELi2EN4cute5tupleIJNS5_1CILi1EEES8_S8_EEENS6_IJNS7_ILi64EEENS7_ILi128EEESB_EEENS_6half_tEfNS_4arch4Sm90ELb0ELb1ELb1ELb1ELb0ELb1ELb0ELb0ELi2ELi1ELi2ELi1ELb0EEENS1_21CollectiveEpilogueBwdISC_SD_SF_Li256ELb1ELb0ELi1EEENS1_19SingleTileSchedulerILb1ELb0ELb0ELi128EEEEEEEEEvNT_6ParamsE,"ax",@progbits
	.align	128
.text._ZN7cutlass13device_kernelIN5flash11enable_sm90INS1_16FlashAttnBwdSm90INS1_25CollectiveMainloopBwdSm90ILi2ELi2ELi2EN4cute5tupleIJNS5_1CILi1EEES8_S8_EEENS6_IJNS7_ILi64EEENS7_ILi128EEESB_EEENS_6half_tEfNS_4arch4Sm90ELb0ELb1ELb1ELb1ELb0ELb1ELb0ELb0ELi2ELi1ELi2ELi1ELb0EEENS1_21CollectiveEpilogueBwdISC_SD_SF_Li256ELb1ELb0ELi1EEENS1_19SingleTileSchedulerILb1ELb0ELb0ELi128EEEEEEEEEvNT_6ParamsE:
        .type           _ZN7cutlass13device_kernelIN5flash11enable_sm90INS1_16FlashAttnBwdSm90INS1_25CollectiveMainloopBwdSm90ILi2ELi2ELi2EN4cute5tupleIJNS5_1CILi1EEES8_S8_EEENS6_IJNS7_ILi64EEENS7_ILi128EEESB_EEENS_6half_tEfNS_4arch4Sm90ELb0ELb1ELb1ELb1ELb0ELb1ELb0ELb0ELi2ELi1ELi2ELi1ELb0EEENS1_21CollectiveEpilogueBwdISC_SD_SF_Li256ELb1ELb0ELi1EEENS1_19SingleTileSchedulerILb1ELb0ELb0ELi128EEEEEEEEEvNT_6ParamsE,@function
        .size           _ZN7cutlass13device_kernelIN5flash11enable_sm90INS1_16FlashAttnBwdSm90INS1_25CollectiveMainloopBwdSm90ILi2ELi2ELi2EN4cute5tupleIJNS5_1CILi1EEES8_S8_EEENS6_IJNS7_ILi64EEENS7_ILi128EEESB_EEENS_6half_tEfNS_4arch4Sm90ELb0ELb1ELb1ELb1ELb0ELb1ELb0ELb0ELi2ELi1ELi2ELi1ELb0EEENS1_21CollectiveEpilogueBwdISC_SD_SF_Li256ELb1ELb0ELi1EEENS1_19SingleTileSchedulerILb1ELb0ELb0ELi128EEEEEEEEEvNT_6ParamsE,(.L_x_3665 - _ZN7cutlass13device_kernelIN5flash11enable_sm90INS1_16FlashAttnBwdSm90INS1_25CollectiveMainloopBwdSm90ILi2ELi2ELi2EN4cute5tupleIJNS5_1CILi1EEES8_S8_EEENS6_IJNS7_ILi64EEENS7_ILi128EEESB_EEENS_6half_tEfNS_4arch4Sm90ELb0ELb1ELb1ELb1ELb0ELb1ELb0ELb0ELi2ELi1ELi2ELi1ELb0EEENS1_21CollectiveEpilogueBwdISC_SD_SF_Li256ELb1ELb0ELi1EEENS1_19SingleTileSchedulerILb1ELb0ELb0ELi128EEEEEEEEEvNT_6ParamsE)
        .other          _ZN7cutlass13device_kernelIN5flash11enable_sm90INS1_16FlashAttnBwdSm90INS1_25CollectiveMainloopBwdSm90ILi2ELi2ELi2EN4cute5tupleIJNS5_1CILi1EEES8_S8_EEENS6_IJNS7_ILi64EEENS7_ILi128EEESB_EEENS_6half_tEfNS_4arch4Sm90ELb0ELb1ELb1ELb1ELb0ELb1ELb0ELb0ELi2ELi1ELi2ELi1ELb0EEENS1_21CollectiveEpilogueBwdISC_SD_SF_Li256ELb1ELb0ELi1EEENS1_19SingleTileSchedulerILb1ELb0ELb0ELi128EEEEEEEEEvNT_6ParamsE,@"STO_CUDA_ENTRY STV_DEFAULT"
_ZN7cutlass13device_kernelIN5flash11enable_sm90INS1_16FlashAttnBwdSm90INS1_25CollectiveMainloopBwdSm90ILi2ELi2ELi2EN4cute5tupleIJNS5_1CILi1EEES8_S8_EEENS6_IJNS7_ILi64EEENS7_ILi128EEESB_EEENS_6half_tEfNS_4arch4Sm90ELb0ELb1ELb1ELb1ELb0ELb1ELb0ELb0ELi2ELi1ELi2ELi1ELb0EEENS1_21CollectiveEpilogueBwdISC_SD_SF_Li256ELb1ELb0ELi1EEENS1_19SingleTileSchedulerILb1ELb0ELb0ELi128EEEEEEEEEvNT_6ParamsE:
        /* <DEDUP_REMOVED lines=24> */
.L_x_1671:
[----:B------:R-:W-:Y:S05]  /*0180*/  BSYNC B0 ;  /* 0x0000000000007941 */ /* 0x000fea0003800000 */
.L_x_1670:
        /* <DEDUP_REMOVED lines=37> */
.L_x_1672:
        /* <DEDUP_REMOVED lines=22> */
.L_x_1673:
[----:B------:R-:W-:Y:S01]  /*0540*/  PLOP3.LUT P0, PT, PT, PT, UP0, 0x80, 0x0 ;  /* 0x000000000000781c */ /* 0x000fe20003f0f008 */
[----:B------:R-:W-:Y:S01]  /*0550*/  NOP ;  /* 0x0000000000007918 */ /* 0x000fe20000000000 */
[----:B------:R-:W-:Y:S01]  /*0560*/  ULDC.64 UR46, c[0x0][0x208] ;  /* 0x00008200002e7ab9 */ /* 0x000fe20000000a00 */
[----:B------:R-:W-:Y:S01]  /*0570*/  BSSY B6, `(.L_x_1674) ;  /* 0x0000bd4000067945 */ /* 0x000fe20003800000 */
[----:B-12-4-:R-:W-:Y:S09]  /*0580*/  BAR.SYNC.DEFER_BLOCKING 0x0 ;  /* 0x0000000000007b1d */ /* 0x016ff20000010000 */
[----:B------:R-:W-:Y:S05]  /*0590*/  @!P0 BRA `(.L_x_1675) ;  /* 0x00000080006c8947 */ /* 0x000fea0003800000 */
.L_x_1676:
[----:B------:R-:W-:-:S08]  /*05a0*/  NOP ;  /* 0x0000000000007918 */ /* 0x000fd00000000000 */
[----:B------:R-:W1:Y:S02]  /*05b0*/  USETMAXREG.TRY_ALLOC.CTAPOOL UP0, 0xf0 ;  /* 0x000000f0000079c8 */ /* 0x000e640008000600 */
[----:B-1----:R-:W-:-:S13]  /*05c0*/  PLOP3.LUT P0, PT, PT, PT, UP0, 0x80, 0x0 ;  /* 0x000000000000781c */ /* 0x002fda0003f0f008 */
[----:B------:R-:W-:Y:S05]  /*05d0*/  @!P0 BRA `(.L_x_1676) ;  /* 0xfffffffc00f08947 */ /* 0x000fea000383ffff */
[----:B------:R-:W-:Y:S01]  /*05e0*/  LOP3.LUT R0, R0, 0x3, RZ, 0xc0, !PT ;  /* 0x0000000300007812 */ /* 0x000fe200078ec0ff */
[----:B------:R-:W1:Y:S01]  /*05f0*/  S2R R2, SR_TID.X ;  /* 0x0000000000027919 */ /* 0x000e620000002100 */
[----:B------:R-:W-:Y:S01]  /*0600*/  ULDC.64 UR4, c[0x0][0x8d8] ;  /* 0x0002360000047ab9 */ /* 0x000fe20000000a00 */
[----:B------:R-:W2:Y:S03]  /*0610*/  S2UR UR6, SR_CTAID.X ;  /* 0x00000000000679c3 */ /* 0x000ea60000002500 */
[----:B------:R-:W3:Y:S05]  /*0620*/  SHFL.IDX PT, R0, R0, RZ, 0x1f ;  /* 0x00001fff00007589 */ /* 0x000eea00000e0000 */
[----:B------:R-:W4:Y:S01]  /*0630*/  S2UR UR36, SR_CTAID.Z ;  /* 0x00000000002479c3 */ /* 0x000f220000002700 */
[----:B---3--:R-:W-:-:S02]  /*0640*/  ISETP.NE.AND P0, PT, R0, RZ, PT ;  /* 0x000000ff0000720c */ /* 0x008fc40003f05270 */
[----:B-1----:R-:W-:-:S11]  /*0650*/  SHF.R.U32.HI R2, RZ, 0x7, R2 ;  /* 0x00000007ff027819 */ /* 0x002fd60000011602 */
[----:B------:R-:W-:-:S05]  /*0660*/  @!P0 VIADD R2, R2, 0x9 ;  /* 0x0000000902028836 */ /* 0x000fca0000000000 */
[----:B------:R1:W-:Y:S06]  /*0670*/  @!P0 BAR.ARV R2, 0xa0 ;  /* 0x000280020000851d */ /* 0x0003ec0000002000 */
[----:B------:R-:W-:-:S04]  /*0680*/  ISETP.NE.U32.AND P0, PT, RZ, UR4, PT ;  /* 0x00000004ff007c0c */ /* 0x000fc8000bf05070 */
[----:B------:R-:W-:-:S13]  /*0690*/  ISETP.NE.AND.EX P0, PT, RZ, UR5, PT, P0 ;  /* 0x00000005ff007c0c */ /* 0x000fda000bf05300 */
[----:B-12-4-:R-:W-:Y:S05]  /*06a0*/  @!P0 BRA `(.L_x_1677) ;  /* 0x00000000001c8947 */ /* 0x016fea0003800000 */
[----:B------:R-:W-:Y:S02]  /*06b0*/  ULDC.64 UR4, c[0x0][0x8d8] ;  /* 0x0002360000047ab9 */ /* 0x000fe40000000a00 */
[----:B------:R-:W-:-:S06]  /*06c0*/  UIMAD.WIDE UR4, UR36, 0x4, UR4 ;  /* 0x00000004240478a5 */ /* 0x000fcc000f8e0204 */
[----:B------:R-:W-:Y:S02]  /*06d0*/  IMAD.U32 R2, RZ, RZ, UR4 ;  /* 0x00000004ff027e24 */ /* 0x000fe4000f8e00ff */
[----:B------:R-:W-:-:S05]  /*06e0*/  IMAD.U32 R3, RZ, RZ, UR5 ;  /* 0x00000005ff037e24 */ /* 0x000fca000f8e00ff */
[----:B------:R-:W2:Y:S02]  /*06f0*/  LDG.E R2, desc[UR46][R2.64] ;  /* 0x0000002e02027981 */ /* 0x000ea4000c1e1900 */
[----:B--2---:R-:W-:Y:S01]  /*0700*/  R2UR UR4, R2 ;  /* 0x00000000020472ca */ /* 0x004fe200000e0000 */
[----:B------:R-:W-:-:S14]  /*0710*/  BRA `(.L_x_1678) ;  /* 0x00000000003c7947 */ /* 0x000fdc0003800000 */
.L_x_1677:
[----:B------:R-:W-:Y:S02]  /*0720*/  ULDC.64 UR4, c[0x0][0x8d0] ;  /* 0x0002340000047ab9 */ /* 0x000fe40000000a00 */
[----:B------:R-:W-:-:S04]  /*0730*/  ISETP.NE.U32.AND P0, PT, RZ, UR4, PT ;  /* 0x00000004ff007c0c */ /* 0x000fc8000bf05070 */
[----:B------:R-:W-:-:S13]  /*0740*/  ISETP.NE.AND.EX P0, PT, RZ, UR5, PT, P0 ;  /* 0x00000005ff007c0c */ /* 0x000fda000bf05300 */
[----:B------:R-:W-:Y:S05]  /*0750*/  @!P0 BRA `(.L_x_1679) ;  /* 0x0000000000288947 */ /* 0x000fea0003800000 */
[----:B------:R-:W-:Y:S02]  /*0760*/  ULDC.64 UR4, c[0x0][0x8d0] ;  /* 0x0002340000047ab9 */ /* 0x000fe40000000a00 */
[----:B------:R-:W-:-:S06]  /*0770*/  UIMAD.WIDE UR4, UR36, 0x4, UR4 ;  /* 0x00000004240478a5 */ /* 0x000fcc000f8e0204 */
[----:B------:R-:W-:Y:S02]  /*0780*/  IMAD.U32 R2, RZ, RZ, UR4 ;  /* 0x00000004ff027e24 */ /* 0x000fe4000f8e00ff */
[----:B------:R-:W-:-:S05]  /*0790*/  IMAD.U32 R3, RZ, RZ, UR5 ;  /* 0x00000005ff037e24 */ /* 0x000fca000f8e00ff */
[----:B------:R-:W2:Y:S04]  /*07a0*/  LDG.E R4, desc[UR46][R2.64] ;  /* 0x0000002e02047981 */ /* 0x000ea8000c1e1900 */
[----:B------:R-:W3:Y:S01]  /*07b0*/  LDG.E R0, desc[UR46][R2.64+0x4] ;  /* 0x0000042e02007981 */ /* 0x000ee2000c1e1900 */
[----:B--2---:R-:W-:Y:S02]  /*07c0*/  R2UR UR4, R4 ;  /* 0x00000000040472ca */ /* 0x004fe400000e0000 */
[----:B---3--:R-:W-:-:S13]  /*07d0*/  R2UR UR5, R0 ;  /* 0x00000000000572ca */ /* 0x008fda00000e0000 */
[----:B------:R-:W-:Y:S01]  /*07e0*/  UIADD3 UR4, -UR4, UR5, URZ ;  /* 0x0000000504047290 */ /* 0x000fe2000fffe13f */
[----:B------:R-:W-:Y:S11]  /*07f0*/  BRA `(.L_x_1678) ;  /* 0x0000000000047947 */ /* 0x000ff60003800000 */
.L_x_1679:
[----:B------:R-:W-:-:S05]  /*0800*/  ULDC UR4, c[0x0][0x8bc] ;  /* 0x00022f0000047ab9 */ /* 0x000fca0000000800 */
.L_x_1678:
[----:B------:R-:W-:-:S04]  /*0810*/  USHF.L.U32 UR42, UR6, 0x7, URZ ;  /* 0x00000007062a7899 */ /* 0x000fc8000800063f */
[----:B------:R-:W-:-:S04]  /*0820*/  UISETP.GE.AND UP0, UPT, UR42, UR4, UPT ;  /* 0x000000042a00728c */ /* 0x000fc8000bf06270 */
[----:B------:R-:W-:-:S06]  /*0830*/  USEL UR36, UR36, 0xffffffff, !UP0 ;  /* 0xffffffff24247887 */ /* 0x000fcc000c000000 */
[----:B------:R-:W-:-:S13]  /*0840*/  ISETP.LE.AND P0, PT, RZ, UR36, PT ;  /* 0x00000024ff007c0c */ /* 0x000fda000bf03270 */
[----:B------:R-:W-:Y:S05]  /*0850*/  @!P0 BRA `(.L_x_1680) ;  /* 0x000000b800948947 */ /* 0x000fea0003800000 */
[----:B------:R-:W-:Y:S01]  /*0860*/  ULDC.64 UR4, c[0x0][0x780] ;  /* 0x0001e00000047ab9 */ /* 0x000fe20000000a00 */
[----:B------:R-:W-:Y:S01]  /*0870*/  ULDC UR37, c[0x0][0x290] ;  /* 0x0000a40000257ab9 */ /* 0x000fe20000000800 */
[----:B------:R-:W-:-:S04]  /*0880*/  ISETP.NE.U32.AND P0, PT, RZ, UR4, PT ;  /* 0x00000004ff007c0c */ /* 0x000fc8000bf05070 */
[----:B------:R-:W-:-:S13]  /*0890*/  ISETP.NE.AND.EX P0, PT, RZ, UR5, PT, P0 ;  /* 0x00000005ff007c0c */ /* 0x000fda000bf05300 */
[----:B------:R-:W-:Y:S05]  /*08a0*/  @!P0 BRA `(.L_x_1681) ;  /* 0x00000000001c8947 */ /* 0x000fea0003800000 */
[----:B------:R-:W-:Y:S02]  /*08b0*/  ULDC.64 UR4, c[0x0][0x780] ;  /* 0x0001e00000047ab9 */ /* 0x000fe40000000a00 */
[----:B------:R-:W-:-:S06]  /*08c0*/  UIMAD.WIDE UR4, UR36, 0x4, UR4 ;  /* 0x00000004240478a5 */ /* 0x000fcc000f8e0204 */
[----:B------:R-:W-:Y:S02]  /*08d0*/  IMAD.U32 R2, RZ, RZ, UR4 ;  /* 0x00000004ff027e24 */ /* 0x000fe4000f8e00ff */
[----:B------:R-:W-:-:S05]  /*08e0*/  IMAD.U32 R3, RZ, RZ, UR5 ;  /* 0x00000005ff037e24 */ /* 0x000fca000f8e00ff */
[----:B------:R-:W2:Y:S02]  /*08f0*/  LDG.E R2, desc[UR46][R2.64] ;  /* 0x0000002e02027981 */ /* 0x000ea4000c1e1900 */
[----:B--2---:R-:W-:Y:S01]  /*0900*/  R2UR UR39, R2 ;  /* 0x00000000022772ca */ /* 0x004fe200000e0000 */
[----:B------:R-:W-:-:S14]  /*0910*/  BRA `(.L_x_1682) ;  /* 0x0000000000387947 */ /* 0x000fdc0003800000 */
.L_x_1681:
        /* <DEDUP_REMOVED lines=13> */
[----:B------:R-:W-:-:S12]  /*09f0*/  UIADD3 UR39, -UR39, UR4, URZ ;  /* 0x0000000427277290 */ /* 0x000fd8000fffe13f */
.L_x_1682:
        /* <DEDUP_REMOVED lines=11> */
.L_x_1683:
        /* <DEDUP_REMOVED lines=13> */
.L_x_1684:
[----:B------:R-:W-:Y:S01]  /*0b80*/  UIADD3 UR5, UR42, UR39, -UR37 ;  /* 0x000000272a057290 */ /* 0x000fe2000fffe825 */
[----:B------:R-:W-:Y:S01]  /*0b90*/  ISETP.LE.AND P1, PT, RZ, UR6, PT ;  /* 0x00000006ff007c0c */ /* 0x000fe2000bf23270 */
[----:B------:R-:W-:Y:S01]  /*0ba0*/  ULDC UR6, c[0x0][0x74c] ;  /* 0x0001d30000067ab9 */ /* 0x000fe20000000800 */
[----:B------:R-:W-:Y:S01]  /*0bb0*/  UIADD3 UR4, UR39, 0x3f, URZ ;  /* 0x0000003f27047890 */ /* 0x000fe2000fffe03f */
[----:B------:R-:W-:Y:S01]  /*0bc0*/  PLOP3.LUT P0, PT, PT, PT, PT, 0x80, 0x0 ;  /* 0x000000000000781c */ /* 0x000fe20003f0f070 */
[----:B------:R-:W-:Y:S01]  /*0bd0*/  UIADD3 UR5, UR5, -UR6, URZ ;  /* 0x8000000605057290 */ /* 0x000fe2000fffe03f */
[----:B------:R-:W-:Y:S02]  /*0be0*/  CS2R R86, SRZ ;  /* 0x0000000000567805 */ /* 0x000fe4000001ff00 */
[----:B------:R-:W-:Y:S02]  /*0bf0*/  CS2R R84, SRZ ;  /* 0x0000000000547805 */ /* 0x000fe4000001ff00 */
[----:B------:R-:W-:Y:S01]  /*0c00*/  CS2R R82, SRZ ;  /* 0x0000000000527805 */ /* 0x000fe2000001ff00 */
[----:B------:R-:W-:Y:S01]  /*0c10*/  USHF.R.S32.HI UR6, URZ, 0x1f, UR5 ;  /* 0x0000001f3f067899 */ /* 0x000fe20008011405 */
[----:B------:R-:W-:-:S02]  /*0c20*/  CS2R R80, SRZ ;  /* 0x0000000000507805 */ /* 0x000fc4000001ff00 */
[----:B------:R-:W-:Y:S02]  /*0c30*/  CS2R R78, SRZ ;  /* 0x00000000004e7805 */ /* 0x000fe4000001ff00 */
[----:B------:R-:W-:Y:S01]  /*0c40*/  CS2R R76, SRZ ;  /* 0x00000000004c7805 */ /* 0x000fe2000001ff00 */
[----:B------:R-:W-:Y:S01]  /*0c50*/  ULEA.HI UR6, UR6, UR5, URZ, 0x6 ;  /* 0x0000000506067291 */ /* 0x000fe2000f8f303f */
[----:B------:R-:W-:Y:S01]  /*0c60*/  CS2R R74, SRZ ;  /* 0x00000000004a7805 */ /* 0x000fe2000001ff00 */
[----:B------:R-:W-:Y:S01]  /*0c70*/  USHF.R.S32.HI UR5, URZ, 0x1f, UR4 ;  /* 0x0000001f3f057899 */ /* 0x000fe20008011404 */
[----:B------:R-:W-:Y:S01]  /*0c80*/  CS2R R72, SRZ ;  /* 0x0000000000487805 */ /* 0x000fe2000001ff00 */
[----:B------:R-:W-:Y:S01]  /*0c90*/  USHF.R.S32.HI UR6, URZ, 0x6, UR6 ;  /* 0x000000063f067899 */ /* 0x000fe20008011406 */
[----:B------:R-:W-:Y:S01]  /*0ca0*/  CS2R R70, SRZ ;  /* 0x0000000000467805 */ /* 0x000fe2000001ff00 */
[----:B------:R-:W-:Y:S01]  /*0cb0*/  ULEA.HI UR5, UR5, UR4, URZ, 0x6 ;  /* 0x0000000405057291 */ /* 0x000fe2000f8f303f */
[----:B------:R-:W-:Y:S01]  /*0cc0*/  CS2R R68, SRZ ;  /* 0x0000000000447805 */ /* 0x000fe2000001ff00 */
[----:B------:R-:W-:Y:S01]  /*0cd0*/  UISETP.LT.AND UP0, UPT, URZ, UR6, UPT ;  /* 0x000000063f00728c */ /* 0x000fe2000bf01270 */
[----:B------:R-:W-:Y:S01]  /*0ce0*/  CS2R R66, SRZ ;  /* 0x0000000000427805 */ /* 0x000fe2000001ff00 */
[----:B------:R-:W-:Y:S01]  /*0cf0*/  USHF.R.S32.HI UR40, URZ, 0x6, UR5 ;  /* 0x000000063f287899 */ /* 0x000fe20008011405 */
[----:B------:R-:W-:Y:S01]  /*0d00*/  CS2R R64, SRZ ;  /* 0x0000000000407805 */ /* 0x000fe2000001ff00 */
[----:B------:R-:W-:Y:S01]  /*0d10*/  USEL UR41, URZ, UR6, !UP0 ;  /* 0x000000063f297287 */ /* 0x000fe2000c000000 */
        /* <DEDUP_REMOVED lines=13> */
[----:B------:R-:W-:-:S02]  /*0df0*/  CS2R R10, SRZ ;  /* 0x00000000000a7805 */ /* 0x000fc4000001ff00 */
[----:B------:R-:W-:Y:S02]  /*0e00*/  CS2R R36, SRZ ;  /* 0x0000000000247805 */ /* 0x000fe4000001ff00 */
[----:B------:R-:W-:Y:S02]  /*0e10*/  CS2R R8, SRZ ;  /* 0x0000000000087805 */ /* 0x000fe4000001ff00 */
[----:B------:R-:W-:Y:S02]  /*0e20*/  CS2R R32, SRZ ;  /* 0x0000000000207805 */ /* 0x000fe4000001ff00 */
[----:B------:R-:W-:Y:S01]  /*0e30*/  CS2R R6, SRZ ;  /* 0x0000000000067805 */ /* 0x000fe2000001ff00 */
[----:B------:R-:W-:Y:S01]  /*0e40*/  IMAD.MOV.U32 R29, RZ, RZ, RZ ;  /* 0x000000ffff1d7224 */ /* 0x000fe200078e00ff */
[----:B------:R-:W-:Y:S01]  /*0e50*/  CS2R R4, SRZ ;  /* 0x0000000000047805 */ /* 0x000fe2000001ff00 */
[----:B------:R-:W-:Y:S01]  /*0e60*/  IMAD.MOV.U32 R2, RZ, RZ, RZ ;  /* 0x000000ffff027224 */ /* 0x000fe200078e00ff */
        /* <DEDUP_REMOVED lines=27> */
[----:B------:R-:W-:Y:S01]  /*1020*/  IMAD.MOV.U32 R99, RZ, RZ, RZ ;  /* 0x000000ffff637224 */ /* 0x000fe200078e00ff */
[----:B------:R-:W-:Y:S06]  /*1030*/  @!P1 BRA `(.L_x_1685) ;  /* 0x0000000000209947 */ /* 0x000fec0003800000 */
[----:B------:R-:W-:Y:S01]  /*1040*/  UIADD3 UR4, -UR37, 0xbf, UR39 ;  /* 0x000000bf25047890 */ /* 0x000fe2000fffe127 */
[----:B------:R-:W-:-:S03]  /*1050*/  ULDC UR5, c[0x0][0x748] ;  /* 0x0001d20000057ab9 */ /* 0x000fc60000000800 */
[----:B------:R-:W-:-:S04]  /*1060*/  UIADD3 UR4, UR4, UR5, UR42 ;  /* 0x0000000504047290 */ /* 0x000fc8000fffe02a */
[----:B------:R-:W-:-:S04]  /*1070*/  USHF.R.S32.HI UR5, URZ, 0x1f, UR4 ;  /* 0x0000001f3f057899 */ /* 0x000fc80008011404 */
[----:B------:R-:W-:-:S04]  /*1080*/  ULEA.HI UR5, UR5, UR4, URZ, 0x6 ;  /* 0x0000000405057291 */ /* 0x000fc8000f8f303f */
[----:B------:R-:W-:-:S04]  /*1090*/  USHF.R.S32.HI UR5, URZ, 0x6, UR5 ;  /* 0x000000063f057899 */ /* 0x000fc80008011405 */
[----:B------:R-:W-:-:S04]  /*10a0*/  UISETP.LT.AND UP0, UPT, UR40, UR5, UPT ;  /* 0x000000052800728c */ /* 0x000fc8000bf01270 */
[----:B------:R-:W-:-:S12]  /*10b0*/  USEL UR40, UR40, UR5, UP0 ;  /* 0x0000000528287287 */ /* 0x000fd80008000000 */
.L_x_1685:
        /* <DEDUP_REMOVED lines=11> */
[----:B------:R-:W-:Y:S02]  /*1170*/  ULDC UR44, c[0x0][0x744] ;  /* 0x0001d100002c7ab9 */ /* 0x000fe40000000800 */
        /* <DEDUP_REMOVED lines=18> */
.L_x_1688:
        /* <DEDUP_REMOVED lines=15> */
.L_x_1687:
        /* <DEDUP_REMOVED lines=22> */
.L_x_1690:
        /* <DEDUP_REMOVED lines=15> */
.L_x_1689:
        /* <DEDUP_REMOVED lines=8> */
.L_x_1833:
        /* <DEDUP_REMOVED lines=23> */
.L_x_1692:
[----:B------:R-:W3:Y:S01]  /*17d0*/  S2R R14, SR_CgaCtaId ;  /* 0x00000000000e7919 */ /* 0x000ee20000008800 */
[----:B------:R-:W-:Y:S02]  /*17e0*/  LEA.HI R5, R5, R4, RZ, 0x3 ;  /* 0x0000000405057211 */ /* 0x000fe400078f18ff */
[----:B------:R-:W-:Y:S02]  /*17f0*/  CS2R R86, SRZ ;  /* 0x0000000000567805 */ /* 0x000fe4000001ff00 */
[----:B--2---:R-:W-:Y:S02]  /*1800*/  LOP3.LUT R8, R3, 0x30, R6, 0xf8, !PT ;  /* 0x0000003003087812 */ /* 0x004fe400078ef806 */
[----:B------:R-:W-:Y:S02]  /*1810*/  CS2R R84, SRZ ;  /* 0x0000000000547805 */ /* 0x000fe4000001ff00 */
[----:B------:R-:W-:Y:S02]  /*1820*/  LOP3.LUT R5, R5, 0xfffffff8, RZ, 0xc0, !PT ;  /* 0xfffffff805057812 */ /* 0x000fe400078ec0ff */
[----:B------:R-:W-:-:S02]  /*1830*/  CS2R R82, SRZ ;  /* 0x0000000000527805 */ /* 0x000fc4000001ff00 */
[----:B------:R-:W-:Y:S02]  /*1840*/  LOP3.LUT R11, R11, 0x7ffffe, RZ, 0xc0, !PT ;  /* 0x007ffffe0b0b7812 */ /* 0x000fe400078ec0ff */
[----:B------:R-:W-:Y:S02]  /*1850*/  CS2R R80, SRZ ;  /* 0x0000000000507805 */ /* 0x000fe4000001ff00 */
        /* <DEDUP_REMOVED lines=9> */
[--C-:B------:R-:W-:Y:S01]  /*18f0*/  IMAD R11, R11, 0x200, R2.reuse ;  /* 0x000002000b0b7824 */ /* 0x100fe200078e0202 */
[----:B------:R-:W-:Y:S01]  /*1900*/  LOP3.LUT R8, R9, R8, RZ, 0x3c, !PT ;  /* 0x0000000809087212 */ /* 0x000fe200078e3cff */
[----:B------:R-:W-:Y:S01]  /*1910*/  IMAD R2, R7, 0x4, R2 ;  /* 0x0000000407027824 */ /* 0x000fe200078e0202 */
[----:B------:R-:W-:Y:S01]  /*1920*/  SHF.R.S32.HI R4, RZ, 0x5, R4 ;  /* 0x00000005ff047819 */ /* 0x000fe20000011404 */
[----:B------:R-:W-:Y:S01]  /*1930*/  IMAD.IADD R3, R13, 0x1, -R6 ;  /* 0x000000010d037824 */ /* 0x000fe200078e0a06 */
[----:B------:R-:W-:Y:S01]  /*1940*/  MOV R12, 0x400 ;  /* 0x00000400000c7802 */ /* 0x000fe20000000f00 */
[----:B------:R-:W-:Y:S01]  /*1950*/  IMAD.IADD R6, R8, 0x1, R11 ;  /* 0x0000000108067824 */ /* 0x000fe200078e020b */
[----:B------:R-:W-:Y:S01]  /*1960*/  LOP3.LUT R0, R0, 0x7ffffffc, RZ, 0xc0, !PT ;  /* 0x7ffffffc00007812 */ /* 0x000fe200078ec0ff */
[----:B------:R-:W-:Y:S01]  /*1970*/  IMAD R4, R4, 0x10, R5 ;  /* 0x0000001004047824 */ /* 0x000fe200078e0205 */
[----:B------:R-:W-:-:S02]  /*1980*/  CS2R R76, SRZ ;  /* 0x00000000004c7805 */ /* 0x000fc4000001ff00 */
[----:B------:R-:W-:Y:S01]  /*1990*/  CS2R R74, SRZ ;  /* 0x00000000004a7805 */ /* 0x000fe2000001ff00 */
[----:B------:R2:W-:Y:S01]  /*19a0*/  STL [R1+0x4], R6 ;  /* 0x0000040601007387 */ /* 0x0005e20000100800 */
[----:B------:R-:W-:Y:S01]  /*19b0*/  IMAD R229, R3, 0x40, R4 ;  /* 0x0000004003e57824 */ /* 0x000fe200078e0204 */
[----:B------:R-:W-:Y:S02]  /*19c0*/  CS2R R4, SRZ ;  /* 0x0000000000047805 */ /* 0x000fe4000001ff00 */
[----:B---3--:R-:W-:Y:S01]  /*19d0*/  LEA R12, R14, R12, 0x18 ;  /* 0x0000000c0e0c7211 */ /* 0x008fe200078ec0ff */
[----:B------:R-:W-:Y:S01]  /*19e0*/  IMAD.IADD R0, R7, 0x1, -R0 ;  /* 0x0000000107007824 */ /* 0x000fe200078e0a00 */
[----:B------:R-:W-:Y:S02]  /*19f0*/  CS2R R72, SRZ ;  /* 0x0000000000487805 */ /* 0x000fe4000001ff00 */
[----:B------:R-:W-:Y:S02]  /*1a00*/  CS2R R70, SRZ ;  /* 0x0000000000467805 */ /* 0x000fe4000001ff00 */
[----:B------:R-:W-:Y:S01]  /*1a10*/  CS2R R68, SRZ ;  /* 0x0000000000447805 */ /* 0x000fe2000001ff00 */
[----:B------:R-:W-:Y:S01]  /*1a20*/  IMAD R3, R2, 0x4, R12 ;  /* 0x0000000402037824 */ /* 0x000fe200078e020c */
[----:B------:R-:W-:Y:S01]  /*1a30*/  CS2R R66, SRZ ;  /* 0x0000000000427805 */ /* 0x000fe2000001ff00 */
[----:B--2---:R-:W-:Y:S01]  /*1a40*/  IMAD.U32 R6, RZ, RZ, UR42 ;  /* 0x0000002aff067e24 */ /* 0x004fe2000f8e00ff */
[----:B------:R-:W-:-:S02]  /*1a50*/  CS2R R64, SRZ ;  /* 0x0000000000407805 */ /* 0x000fc4000001ff00 */
[----:B------:R-:W-:Y:S02]  /*1a60*/  CS2R R62, SRZ ;  /* 0x00000000003e7805 */ /* 0x000fe4000001ff00 */
[----:B------:R-:W-:Y:S02]  /*1a70*/  CS2R R60, SRZ ;  /* 0x00000000003c7805 */ /* 0x000fe4000001ff00 */
[----:B------:R-:W-:Y:S02]  /*1a80*/  CS2R R58, SRZ ;  /* 0x00000000003a7805 */ /* 0x000fe4000001ff00 */
[----:B------:R-:W-:Y:S02]  /*1a90*/  IADD3 R2, -R229, UR37, -R6 ;  /* 0x00000025e5027c10 */ /* 0x000fe4000fffe906 */
        /* <DEDUP_REMOVED lines=49> */
[----:B------:R-:W-:Y:S01]  /*1db0*/  IMAD.SHL.U32 R230, R0, 0x2, RZ ;  /* 0x0000000200e67824 */ /* 0x000fe200078e00ff */
[----:B------:R-:W-:-:S07]  /*1dc0*/  IADD3 R229, RZ, -UR42, -R229 ;  /* 0x8000002affe57c10 */ /* 0x000fce000fffe8e5 */
.L_x_1704:
[----:B------:R-:W-:-:S05]  /*1dd0*/  IMAD.U32 R0, RZ, RZ, UR38 ;  /* 0x00000026ff007e24 */ /* 0x000fca000f8e00ff */
[----:B------:R-:W-:-:S04]  /*1de0*/  LOP3.LUT R0, R0, 0x1, RZ, 0xfc, !PT ;  /* 0x0000000100007812 */ /* 0x000fc800078efcff */
[----:B------:R-:W-:-:S13]  /*1df0*/  ISETP.NE.AND P6, PT, R0, 0x3, PT ;  /* 0x000000030000780c */ /* 0x000fda0003fc5270 */
[----:B-1----:R-:W-:Y:S05]  /*1e00*/  @!P6 BRA `(.L_x_1694) ;  /* 0x000000000004e947 */ /* 0x002fea0003800000 */
[----:B------:R-:W-:Y:S01]  /*1e10*/  BPT.TRAP 0x1 ;  /* 0x000000040000795c */ /* 0x000fe20000300000 */
.L_x_1694:
        /* <DEDUP_REMOVED lines=8> */
.L_x_1695:
[----:B---3--:R-:W-:Y:S05]  /*1ea0*/  @P0 BRA `(.L_x_1696) ;  /* 0x0000000000080947 */ /* 0x008fea0003800000 */
[----:B------:R-:W3:Y:S02]  /*1eb0*/  SYNCS.PHASECHK.TRANS64.TRYWAIT P0, [R0+URZ+0x30810], R191 ;  /* 0x030810bf000075a7 */ /* 0x000ee4000800017f */
[----:B---3--:R-:W-:Y:S05]  /*1ec0*/  @!P0 BRA `(.L_x_1697) ;  /* 0x000000a4003c8947 */ /* 0x008fea0003800000 */
.L_x_1696:
        /* <DEDUP_REMOVED lines=84> */
.L_x_1698:
[----:B------:R1:W1:Y:S01]  /*2410*/  SYNCS.PHASECHK.TRANS64.TRYWAIT P0, [R0+URZ+0x30830], R191 ;  /* 0x030830bf000075a7 */ /* 0x000262000800017f */
[----:B------:R-:W-:Y:S05]  /*2420*/  @!P6 BRA `(.L_x_1699) ;  /* 0x000000000004e947 */ /* 0x000fea0003800000 */
[----:B------:R-:W-:Y:S01]  /*2430*/  BPT.TRAP 0x1 ;  /* 0x000000040000795c */ /* 0x000fe20000300000 */
.L_x_1699:
        /* <DEDUP_REMOVED lines=52> */
.L_x_1700:
        /* <DEDUP_REMOVED lines=539> */
.L_x_1702:
        /* <DEDUP_REMOVED lines=49> */
.L_x_1703:
        /* <DEDUP_REMOVED lines=78> */
.L_x_1686:
[----:B------:R-:W-:Y:S05]  /*5120*/  @P0 BRA `(.L_x_1705) ;  /* 0x0000001c00d80947 */ /* 0x000fea0003800000 */
[----:B------:R-:W1:Y:S01]  /*5130*/  S2R R0, SR_TID.X ;  /* 0x0000000000007919 */ /* 0x000e620000002100 */
[----:B------:R-:W2:Y:S01]  /*5140*/  S2UR UR5, SR_CgaCtaId ;  /* 0x00000000000579c3 */ /* 0x000ea20000008800 */
[----:B------:R-:W-:Y:S01]  /*5150*/  UMOV UR4, 0x400 ;  /* 0x0000040000047882 */ /* 0x000fe20000000000 */
[----:B------:R-:W-:-:S06]  /*5160*/  F2FP.F16.F32.PACK_AB R88, R89, R88 ;  /* 0x000000585958723e */ /* 0x000fcc00000000ff */
[----:B------:R-:W-:Y:S01]  /*5170*/  BAR.SYNC.DEFER_BLOCKING 0x1, 0x100 ;  /* 0x0044000000007b1d */ /* 0x000fe20000010000 */
        /* <DEDUP_REMOVED lines=10> */
[----:B--2---:R-:W-:Y:S01]  /*5220*/  ULEA UR6, UR5, UR4, 0x18 ;  /* 0x0000000405067291 */ /* 0x004fe2000f8ec03f */
[----:B------:R-:W-:Y:S02]  /*5230*/  F2FP.F16.F32.PACK_AB R106, R109, R108 ;  /* 0x0000006c6d6a723e */ /* 0x000fe400000000ff */
[----:B------:R-:W-:Y:S01]  /*5240*/  F2FP.F16.F32.PACK_AB R107, R111, R110 ;  /* 0x0000006e6f6b723e */ /* 0x000fe200000000ff */
[----:B------:R-:W-:Y:S01]  /*5250*/  ULDC.64 UR4, c[0x0][0x870] ;  /* 0x00021c0000047ab9 */ /* 0x000fe20000000a00 */
[----:B------:R-:W-:Y:S01]  /*5260*/  F2FP.F16.F32.PACK_AB R113, R115, R114 ;  /* 0x000000727371723e */ /* 0x000fe200000000ff */
[----:B------:R-:W-:Y:S01]  /*5270*/  UISETP.NE.U32.AND UP0, UPT, UR4, URZ, UPT ;  /* 0x0000003f0400728c */ /* 0x000fe2000bf05070 */
[----:B-1----:R-:W-:Y:S01]  /*5280*/  VIADD R20, R0, 0xffffff80 ;  /* 0xffffff8000147836 */ /* 0x002fe20000000000 */
[----:B------:R-:W-:-:S02]  /*5290*/  F2FP.F16.F32.PACK_AB R120, R121, R120 ;  /* 0x000000787978723e */ /* 0x000fc400000000ff */
[----:B------:R-:W-:Y:S01]  /*52a0*/  F2FP.F16.F32.PACK_AB R114, R117, R116 ;  /* 0x000000747572723e */ /* 0x000fe200000000ff */
[----:B------:R-:W-:Y:S01]  /*52b0*/  UISETP.NE.AND.EX UP0, UPT, UR5, URZ, UPT, UP0 ;  /* 0x0000003f0500728c */ /* 0x000fe2000bf05300 */
[----:B------:R-:W-:Y:S02]  /*52c0*/  SHF.R.S32.HI R19, RZ, 0x1f, R20 ;  /* 0x0000001fff137819 */ /* 0x000fe40000011414 */
[----:B------:R-:W-:Y:S01]  /*52d0*/  F2FP.F16.F32.PACK_AB R115, R119, R118 ;  /* 0x000000767773723e */ /* 0x000fe200000000ff */
[----:B------:R-:W-:Y:S01]  /*52e0*/  ULDC.64 UR4, c[0x0][0x870] ;  /* 0x00021c0000047ab9 */ /* 0x000fe20000000a00 */
[CC--:B------:R-:W-:Y:S01]  /*52f0*/  LEA.HI R15, R19.reuse, R20.reuse, RZ, 0x4 ;  /* 0x00000014130f7211 */ /* 0x0c0fe200078f20ff */
[----:B------:R-:W-:Y:S01]  /*5300*/  UIMAD.WIDE UR4, UR36, 0x4, UR4 ;  /* 0x00000004240478a5 */ /* 0x000fe2000f8e0204 */
[----:B------:R-:W-:Y:S02]  /*5310*/  LEA.HI R17, R19, R20, RZ, 0x5 ;  /* 0x0000001413117211 */ /* 0x000fe400078f28ff */
[----:B------:R-:W-:-:S02]  /*5320*/  LOP3.LUT R3, R15, 0xfffffff0, RZ, 0xc0, !PT ;  /* 0xfffffff00f037812 */ /* 0x000fc400078ec0ff */
[----:B------:R-:W-:Y:S01]  /*5330*/  F2FP.F16.F32.PACK_AB R121, R123, R122 ;  /* 0x0000007a7b79723e */ /* 0x000fe200000000ff */
[----:B------:R-:W-:Y:S01]  /*5340*/  IMAD.SHL.U32 R17, R17, 0x20, RZ ;  /* 0x0000002011117824 */ /* 0x000fe200078e00ff */
[----:B------:R-:W-:Y:S01]  /*5350*/  F2FP.F16.F32.PACK_AB R128, R129, R128 ;  /* 0x000000808180723e */ /* 0x000fe200000000ff */
[----:B------:R-:W-:Y:S01]  /*5360*/  IMAD.IADD R3, R20, 0x1, -R3 ;  /* 0x0000000114037824 */ /* 0x000fe200078e0a03 */
[----:B------:R-:W-:Y:S02]  /*5370*/  F2FP.F16.F32.PACK_AB R122, R125, R124 ;  /* 0x0000007c7d7a723e */ /* 0x000fe400000000ff */
[----:B------:R-:W-:Y:S01]  /*5380*/  LOP3.LUT R18, R17, 0x7ffffc00, RZ, 0xc0, !PT ;  /* 0x7ffffc0011127812 */ /* 0x000fe200078ec0ff */
[----:B------:R-:W-:Y:S01]  /*5390*/  IMAD.MOV.U32 R17, RZ, RZ, 0x40 ;  /* 0x00000040ff117424 */ /* 0x000fe200078e00ff */
[----:B------:R-:W-:Y:S02]  /*53a0*/  SHF.R.S32.HI R0, RZ, 0x1f, R3 ;  /* 0x0000001fff007819 */ /* 0x000fe40000011403 */
[----:B------:R-:W-:-:S02]  /*53b0*/  F2FP.F16.F32.PACK_AB R123, R127, R126 ;  /* 0x0000007e7f7b723e */ /* 0x000fc400000000ff */
[----:B------:R-:W-:Y:S02]  /*53c0*/  LEA.HI R13, R0, R3, RZ, 0x3 ;  /* 0x00000003000d7211 */ /* 0x000fe400078f18ff */
[----:B------:R-:W-:Y:S02]  /*53d0*/  F2FP.F16.F32.PACK_AB R129, R131, R130 ;  /* 0x000000828381723e */ /* 0x000fe400000000ff */
[----:B------:R-:W-:Y:S02]  /*53e0*/  LOP3.LUT R0, R13, 0xfffffff8, RZ, 0xc0, !PT ;  /* 0xfffffff80d007812 */ /* 0x000fe400078ec0ff */
[----:B------:R-:W-:Y:S02]  /*53f0*/  SHF.R.S32.HI R13, RZ, 0x3, R13 ;  /* 0x00000003ff0d7819 */ /* 0x000fe4000001140d */
[----:B------:R-:W-:Y:S01]  /*5400*/  F2FP.F16.F32.PACK_AB R136, R137, R136 ;  /* 0x000000888988723e */ /* 0x000fe200000000ff */
[----:B------:R-:W-:Y:S01]  /*5410*/  IMAD.IADD R14, R3, 0x1, -R0 ;  /* 0x00000001030e7824 */ /* 0x000fe200078e0a00 */
[----:B------:R-:W-:Y:S01]  /*5420*/  SHF.R.S32.HI R0, RZ, 0x4, R15 ;  /* 0x00000004ff007819 */ /* 0x000fe2000001140f */
[----:B------:R-:W-:Y:S01]  /*5430*/  IMAD R18, R13, 0x200, R18 ;  /* 0x000002000d127824 */ /* 0x000fe200078e0212 */
[----:B------:R-:W-:Y:S01]  /*5440*/  F2FP.F16.F32.PACK_AB R130, R133, R132 ;  /* 0x000000848582723e */ /* 0x000fe200000000ff */
[C---:B------:R-:W-:Y:S01]  /*5450*/  IMAD.SHL.U32 R15, R14.reuse, 0x40, RZ ;  /* 0x000000400e0f7824 */ /* 0x040fe200078e00ff */
[----:B------:R-:W-:Y:S01]  /*5460*/  R2P PR, R14, 0x6 ;  /* 0x000000060e007804 */ /* 0x000fe20000000000 */
[----:B------:R-:W-:Y:S01]  /*5470*/  IMAD.SHL.U32 R16, R0, 0x8, RZ ;  /* 0x0000000800107824 */ /* 0x000fe200078e00ff */
[----:B------:R-:W-:-:S02]  /*5480*/  F2FP.F16.F32.PACK_AB R131, R135, R134 ;  /* 0x000000868783723e */ /* 0x000fc400000000ff */
[----:B------:R-:W-:Y:S02]  /*5490*/  LOP3.LUT R15, R15, 0x1c0, RZ, 0xc0, !PT ;  /* 0x000001c00f0f7812 */ /* 0x000fe400078ec0ff */
[----:B------:R-:W-:Y:S02]  /*54a0*/  SEL R17, R17, 0xffffffc0, !P2 ;  /* 0xffffffc011117807 */ /* 0x000fe40005000000 */
[----:B------:R-:W-:Y:S02]  /*54b0*/  LOP3.LUT R16, R15, 0x8, R16, 0xf8, !PT ;  /* 0x000000080f107812 */ /* 0x000fe400078ef810 */
[----:B------:R-:W-:Y:S02]  /*54c0*/  SHF.R.U32.HI R15, RZ, 0x3, R15 ;  /* 0x00000003ff0f7819 */ /* 0x000fe4000001160f */
[----:B------:R-:W-:Y:S02]  /*54d0*/  F2FP.F16.F32.PACK_AB R137, R139, R138 ;  /* 0x0000008a8b89723e */ /* 0x000fe400000000ff */
[----:B------:R-:W-:Y:S01]  /*54e0*/  LOP3.LUT R15, R16, R15, RZ, 0x3c, !PT ;  /* 0x0000000f100f7212 */ /* 0x000fe200078e3cff */
[----:B------:R-:W-:Y:S01]  /*54f0*/  IMAD.MOV.U32 R16, RZ, RZ, 0x20 ;  /* 0x00000020ff107424 */ /* 0x000fe200078e00ff */
[----:B------:R-:W-:-:S02]  /*5500*/  F2FP.F16.F32.PACK_AB R144, R145, R144 ;  /* 0x000000909190723e */ /* 0x000fc400000000ff */
[----:B------:R-:W-:Y:S01]  /*5510*/  F2FP.F16.F32.PACK_AB R138, R141, R140 ;  /* 0x0000008c8d8a723e */ /* 0x000fe200000000ff */
[----:B------:R-:W-:Y:S01]  /*5520*/  IMAD.IADD R15, R15, 0x1, R18 ;  /* 0x000000010f0f7824 */ /* 0x000fe200078e0212 */
[----:B------:R-:W-:Y:S02]  /*5530*/  SEL R16, R16, 0xffffffe0, !P1 ;  /* 0xffffffe010107807 */ /* 0x000fe40004800000 */
[----:B------:R-:W-:Y:S02]  /*5540*/  F2FP.F16.F32.PACK_AB R139, R143, R142 ;  /* 0x0000008e8f8b723e */ /* 0x000fe400000000ff */
[----:B------:R-:W-:Y:S02]  /*5550*/  LEA R15, R15, UR6, 0x1 ;  /* 0x000000060f0f7c11 */ /* 0x000fe4000f8e08ff */
[----:B------:R-:W-:Y:S02]  /*5560*/  F2FP.F16.F32.PACK_AB R145, R147, R146 ;  /* 0x000000929391723e */ /* 0x000fe400000000ff */
[--C-:B------:R-:W-:Y:S01]  /*5570*/  IADD3 R16, R16, 0x8000, R15.reuse ;  /* 0x0000800010107810 */ /* 0x100fe20007ffe00f */
[----:B------:R-:W-:Y:S01]  /*5580*/  STSM.16.M88.4 [R15+0x8000], R88 ;  /* 0x008000580f007844 */ /* 0x000fe20000000200 */
[----:B------:R-:W-:-:S02]  /*5590*/  IADD3 R18, R17, 0x8000, R15 ;  /* 0x0000800011127810 */ /* 0x000fc40007ffe00f */
[----:B------:R-:W-:Y:S01]  /*55a0*/  F2FP.F16.F32.PACK_AB R146, R149, R148 ;  /* 0x000000949592723e */ /* 0x000fe200000000ff */
[----:B------:R-:W-:Y:S01]  /*55b0*/  IMAD.IADD R17, R16, 0x1, R17 ;  /* 0x0000000110117824 */ /* 0x000fe200078e0211 */
[----:B------:R-:W-:Y:S01]  /*55c0*/  STSM.16.M88.4 [R16], R96 ;  /* 0x0000006010007844 */ /* 0x000fe20000000200 */
[----:B------:R-:W-:Y:S02]  /*55d0*/  F2FP.F16.F32.PACK_AB R147, R151, R150 ;  /* 0x000000969793723e */ /* 0x000fe400000000ff */
[----:B------:R-:W-:Y:S01]  /*55e0*/  F2FP.F16.F32.PACK_AB R4, R25, R4 ;  /* 0x000000041904723e */ /* 0x000fe200000000ff */
[----:B------:R-:W-:Y:S01]  /*55f0*/  STSM.16.M88.4 [R18], R104 ;  /* 0x0000006812007844 */ /* 0x000fe20000000200 */
[----:B------:R-:W-:Y:S02]  /*5600*/  F2FP.F16.F32.PACK_AB R5, R2, R5 ;  /* 0x000000050205723e */ /* 0x000fe400000000ff */
[----:B------:R-:W-:Y:S01]  /*5610*/  F2FP.F16.F32.PACK_AB R6, R29, R6 ;  /* 0x000000061d06723e */ /* 0x000fe200000000ff */
[----:B------:R-:W-:Y:S01]  /*5620*/  STSM.16.M88.4 [R17], R112 ;  /* 0x0000007011007844 */ /* 0x000fe20000000200 */
[----:B------:R-:W-:-:S02]  /*5630*/  F2FP.F16.F32.PACK_AB R7, R8, R7 ;  /* 0x000000070807723e */ /* 0x000fc400000000ff */
[----:B------:R-:W-:Y:S01]  /*5640*/  F2FP.F16.F32.PACK_AB R9, R10, R9 ;  /* 0x000000090a09723e */ /* 0x000fe200000000ff */
[----:B------:R-:W-:Y:S01]  /*5650*/  STSM.16.M88.4 [R15+0xc000], R120 ;  /* 0x00c000780f007844 */ /* 0x000fe20000000200 */
        /* <DEDUP_REMOVED lines=20> */
[----:B------:R-:W-:Y:S01]  /*57a0*/  ULDC UR7, c[0x0][0x808] ;  /* 0x0002020000077ab9 */ /* 0x000fe20000000800 */
[----:B------:R-:W-:Y:S01]  /*57b0*/  F2FP.F16.F32.PACK_AB R51, R55, R54 ;  /* 0x000000363733723e */ /* 0x000fe200000000ff */
[----:B------:R-:W4:Y:S01]  /*57c0*/  S2UR UR9, SR_CTAID.Y ;  /* 0x00000000000979c3 */ /* 0x000f220000002600 */
[----:B------:R-:W-:Y:S01]  /*57d0*/  F2FP.F16.F32.PACK_AB R57, R59, R58 ;  /* 0x0000003a3b39723e */ /* 0x000fe200000000ff */
[----:B-1----:R-:W-:Y:S01]  /*57e0*/  IMAD.U32 R4, RZ, RZ, UR4 ;  /* 0x00000004ff047e24 */ /* 0x002fe2000f8e00ff */
[----:B------:R-:W-:Y:S01]  /*57f0*/  F2FP.F16.F32.PACK_AB R58, R61, R60 ;  /* 0x0000003c3d3a723e */ /* 0x000fe200000000ff */
[----:B------:R3:W-:Y:S01]  /*5800*/  STSM.16.M88.4 [R17+-0x8000], R48 ;  /* 0xff80003011007844 */ /* 0x0007e20000000200 */
[----:B------:R-:W-:Y:S01]  /*5810*/  F2FP.F16.F32.PACK_AB R59, R63, R62 ;  /* 0x0000003e3f3b723e */ /* 0x000fe200000000ff */
[----:B------:R-:W-:Y:S01]  /*5820*/  IMAD.U32 R5, RZ, RZ, UR5 ;  /* 0x00000005ff057e24 */ /* 0x000fe2000f8e00ff */
[----:B------:R-:W-:Y:S01]  /*5830*/  F2FP.F16.F32.PACK_AB R65, R67, R66 ;  /* 0x000000424341723e */ /* 0x000fe200000000ff */
[----:B------:R-:W-:Y:S01]  /*5840*/  ULDC.64 UR4, c[0x0][0x878] ;  /* 0x00021e0000047ab9 */ /* 0x000fe20000000a00 */
[----:B------:R-:W-:Y:S01]  /*5850*/  F2FP.F16.F32.PACK_AB R66, R69, R68 ;  /* 0x000000444542723e */ /* 0x000fe200000000ff */
[----:B------:R3:W-:Y:S01]  /*5860*/  STSM.16.M88.4 [R15+0x4000], R56 ;  /* 0x004000380f007844 */ /* 0x0007e20000000200 */
[----:B------:R-:W-:Y:S01]  /*5870*/  F2FP.F16.F32.PACK_AB R67, R71, R70 ;  /* 0x000000464743723e */ /* 0x000fe200000000ff */
[----:B------:R-:W1:Y:S01]  /*5880*/  LDC.64 R36, c[0x0][0x850] ;  /* 0x00021400ff247b82 */ /* 0x000e620000000a00 */
[----:B------:R-:W-:-:S02]  /*5890*/  F2FP.F16.F32.PACK_AB R73, R75, R74 ;  /* 0x0000004a4b49723e */ /* 0x000fc400000000ff */
[----:B------:R-:W-:Y:S01]  /*58a0*/  F2FP.F16.F32.PACK_AB R74, R77, R76 ;  /* 0x0000004c4d4a723e */ /* 0x000fe200000000ff */
[----:B------:R3:W-:Y:S01]  /*58b0*/  STSM.16.M88.4 [R16+-0x4000], R64 ;  /* 0xffc0004010007844 */ /* 0x0007e20000000200 */
[----:B------:R-:W-:Y:S02]  /*58c0*/  F2FP.F16.F32.PACK_AB R75, R79, R78 ;  /* 0x0000004e4f4b723e */ /* 0x000fe400000000ff */
[----:B------:R-:W-:Y:S02]  /*58d0*/  F2FP.F16.F32.PACK_AB R81, R83, R82 ;  /* 0x000000525351723e */ /* 0x000fe400000000ff */
[----:B------:R-:W-:Y:S01]  /*58e0*/  F2FP.F16.F32.PACK_AB R82, R85, R84 ;  /* 0x000000545552723e */ /* 0x000fe200000000ff */
[----:B------:R3:W-:Y:S01]  /*58f0*/  STSM.16.M88.4 [R18+-0x4000], R72 ;  /* 0xffc0004812007844 */ /* 0x0007e20000000200 */
[----:B------:R-:W-:Y:S02]  /*5900*/  F2FP.F16.F32.PACK_AB R83, R87, R86 ;  /* 0x000000565753723e */ /* 0x000fe400000000ff */
[----:B------:R-:W-:-:S03]  /*5910*/  PLOP3.LUT P0, PT, PT, PT, UP0, 0x80, 0x0 ;  /* 0x000000000000781c */ /* 0x000fc60003f0f008 */
[----:B------:R3:W-:Y:S01]  /*5920*/  STSM.16.M88.4 [R17+-0x4000], R80 ;  /* 0xffc0005011007844 */ /* 0x0007e20000000200 */
[----:B------:R-:W-:Y:S01]  /*5930*/  BAR.SYNC.DEFER_BLOCKING 0x1, 0x100 ;  /* 0x0044000000007b1d */ /* 0x000fe20000010000 */
[----:B------:R-:W-:-:S04]  /*5940*/  UISETP.NE.U32.AND UP1, UPT, UR4, URZ, UPT ;  /* 0x0000003f0400728c */ /* 0x000fc8000bf25070 */
[----:B------:R-:W-:-:S04]  /*5950*/  UISETP.NE.AND.EX UP1, UPT, UR5, URZ, UPT, UP1 ;  /* 0x0000003f0500728c */ /* 0x000fc8000bf25310 */
[----:B--2---:R-:W2:Y:S07]  /*5960*/  @P0 LDG.E R8, desc[UR46][R4.64] ;  /* 0x0000002e04080981 */ /* 0x004eae000c1e1900 */
[----:B------:R-:W-:Y:S01]  /*5970*/  @UP1 ULDC.64 UR4, c[0x0][0x878] ;  /* 0x00021e0000041ab9 */ /* 0x000fe20000000a00 */
[----:B------:R-:W-:Y:S01]  /*5980*/  PLOP3.LUT P1, PT, PT, PT, UP1, 0x80, 0x0 ;  /* 0x000000000000781c */ /* 0x000fe20003f2f018 */
[----:B------:R-:W-:Y:S01]  /*5990*/  @UP1 UIMAD.WIDE UR4, UR36, 0x4, UR4 ;  /* 0x00000004240418a5 */ /* 0x000fe2000f8e0204 */
[----:B------:R-:W-:-:S05]  /*59a0*/  IMAD.U32 R2, RZ, RZ, UR7 ;  /* 0x00000007ff027e24 */ /* 0x000fca000f8e00ff */
[----:B------:R-:W-:Y:S02]  /*59b0*/  IMAD.U32 R6, RZ, RZ, UR4 ;  /* 0x00000004ff067e24 */ /* 0x000fe4000f8e00ff */
[----:B------:R-:W-:-:S05]  /*59c0*/  IMAD.U32 R7, RZ, RZ, UR5 ;  /* 0x00000005ff077e24 */ /* 0x000fca000f8e00ff */
[----:B------:R3:W5:Y:S01]  /*59d0*/  @P1 LDG.E R2, desc[UR46][R6.64] ;  /* 0x0000002e06021981 */ /* 0x000762000c1e1900 */
[----:B------:R-:W-:Y:S01]  /*59e0*/  LEA.HI R10, R19, R20, RZ, 0x7 ;  /* 0x00000014130a7211 */ /* 0x000fe200078f38ff */
[----:B------:R-:W-:Y:S01]  /*59f0*/  IMAD.SHL.U32 R14, R14, 0x8, RZ ;  /* 0x000000080e0e7824 */ /* 0x000fe200078e00ff */
[----:B------:R-:W-:Y:S01]  /*5a00*/  UMOV UR4, URZ ;  /* 0x0000003f00047c82 */ /* 0x000fe20008000000 */
[----:B------:R-:W1:Y:S01]  /*5a10*/  S2R R39, SR_CTAID.X ;  /* 0x0000000000277919 */ /* 0x000e620000002500 */
[----:B------:R-:W-:Y:S01]  /*5a20*/  UMOV UR5, URZ ;  /* 0x0000003f00057c82 */ /* 0x000fe20008000000 */
[----:B------:R-:W-:Y:S01]  /*5a30*/  IMAD.SHL.U32 R10, R10, 0x4, RZ ;  /* 0x000000040a0a7824 */ /* 0x000fe200078e00ff */
[----:B----4-:R-:W-:-:S04]  /*5a40*/  USHF.R.S32.HI UR10, URZ, 0x1f, UR9 ;  /* 0x0000001f3f0a7899 */ /* 0x010fc80008011409 */
[----:B------:R-:W-:-:S05]  /*5a50*/  LOP3.LUT R10, R10, 0x7ffffe00, RZ, 0xc0, !PT ;  /* 0x7ffffe000a0a7812 */ /* 0x000fca00078ec0ff */
[----:B------:R-:W-:Y:S01]  /*5a60*/  IMAD R10, R13, 0x2000, R10 ;  /* 0x000020000d0a7824 */ /* 0x000fe200078e020a */
[----:B--2---:R-:W-:Y:S01]  /*5a70*/  @P0 R2UR UR7, R8 ;  /* 0x00000000080702ca */ /* 0x004fe200000e0000 */
[----:B------:R-:W-:-:S05]  /*5a80*/  IMAD.SHL.U32 R8, R0, 0x40, RZ ;  /* 0x0000004000087824 */ /* 0x000fca00078e00ff */
[----:B------:R-:W-:-:S04]  /*5a90*/  LOP3.LUT R9, R8, 0x1c0, RZ, 0xc0, !PT ;  /* 0x000001c008097812 */ /* 0x000fc800078ec0ff */
[----:B------:R-:W-:Y:S02]  /*5aa0*/  LOP3.LUT R14, R9, 0x38, R14, 0xf8, !PT ;  /* 0x00000038090e7812 */ /* 0x000fe400078ef80e */
[----:B------:R-:W-:Y:S01]  /*5ab0*/  SHF.R.U32.HI R9, RZ, 0x3, R9 ;  /* 0x00000003ff097819 */ /* 0x000fe20000011609 */
[----:B------:R-:W-:Y:S02]  /*5ac0*/  @UP0 USHF.R.S32.HI UR8, URZ, 0x1f, UR7 ;  /* 0x0000001f3f080899 */ /* 0x000fe40008011407 */
[----:B------:R-:W-:Y:S01]  /*5ad0*/  @UP0 UMOV UR4, UR7 ;  /* 0x0000000700040c82 */ /* 0x000fe20008000000 */
[----:B------:R-:W-:-:S04]  /*5ae0*/  LOP3.LUT R9, R14, R9, RZ, 0x3c, !PT ;  /* 0x000000090e097212 */ /* 0x000fc800078e3cff */
[----:B------:R-:W-:Y:S01]  /*5af0*/  @UP0 UMOV UR5, UR8 ;  /* 0x0000000800050c82 */ /* 0x000fe20008000000 */
[----:B------:R-:W-:Y:S01]  /*5b00*/  IMAD.IADD R9, R10, 0x1, R9 ;  /* 0x000000010a097824 */ /* 0x000fe200078e0209 */
[----:B-1-3--:R-:W-:Y:S06]  /*5b10*/  @P1 BRA `(.L_x_1706) ;  /* 0x0000000000101947 */ /* 0x00afec0003800000 */
[----:B------:R-:W-:Y:S05]  /*5b20*/  @!P0 BRA `(.L_x_1706) ;  /* 0x00000000000c8947 */ /* 0x000fea0003800000 */
[----:B------:R-:W2:Y:S04]  /*5b30*/  LDG.E R7, desc[UR46][R4.64] ;  /* 0x0000002e04077981 */ /* 0x000ea8000c1e1900 */
[----:B-----5:R-:W2:Y:S02]  /*5b40*/  LDG.E R2, desc[UR46][R4.64+0x4] ;  /* 0x0000042e04027981 */ /* 0x020ea4000c1e1900 */
[----:B--2---:R-:W-:-:S07]  /*5b50*/  IMAD.IADD R2, R2, 0x1, -R7 ;  /* 0x0000000102027824 */ /* 0x004fce00078e0a07 */
.L_x_1706:
[----:B------:R-:W-:Y:S01]  /*5b60*/  LEA R46, R9, UR6, 0x1 ;  /* 0x00000006092e7c11 */ /* 0x000fe2000f8e08ff */
[----:B------:R-:W-:Y:S01]  /*5b70*/  IMAD R30, R36, UR10, RZ ;  /* 0x0000000a241e7c24 */ /* 0x000fe2000f8e02ff */
[----:B------:R-:W-:Y:S01]  /*5b80*/  USHF.R.S32.HI UR6, URZ, 0x1f, UR36 ;  /* 0x0000001f3f067899 */ /* 0x000fe20008011424 */
[----:B-----5:R-:W-:Y:S01]  /*5b90*/  IMAD R2, R39, -0x80, R2 ;  /* 0xffffff8027027824 */ /* 0x020fe200078e0202 */
[----:B------:R-:W1:Y:S01]  /*5ba0*/  LDC.64 R48, c[0x0][0x820] ;  /* 0x00020800ff307b82 */ /* 0x000e620000000a00 */
[----:B------:R2:W3:Y:S01]  /*5bb0*/  LDS.128 R32, [R46+0x8800] ;  /* 0x008800002e207984 */ /* 0x0004e20000000c00 */
[----:B------:R-:W-:Y:S01]  /*5bc0*/  IMAD.SHL.U32 R28, R3, 0x8, RZ ;  /* 0x00000008031c7824 */ /* 0x000fe200078e00ff */
[----:B------:R-:W-:Y:S01]  /*5bd0*/  ULDC UR11, c[0x0][0x83c] ;  /* 0x00020f00000b7ab9 */ /* 0x000fe20000000800 */
[----:B------:R-:W-:Y:S01]  /*5be0*/  IMAD R37, R37, UR9, R30 ;  /* 0x0000000925257c24 */ /* 0x000fe2000f8e021e */
[----:B------:R2:W4:Y:S01]  /*5bf0*/  LDS.128 R24, [R46+0x1000] ;  /* 0x001000002e187984 */ /* 0x0005220000000c00 */
[----:B------:R-:W-:Y:S01]  /*5c00*/  VIADD R30, R0, 0x10 ;  /* 0x00000010001e7836 */ /* 0x000fe20000000000 */
[----:B------:R-:W-:Y:S01]  /*5c10*/  VIMNMX R47, R2, 0x80, PT ;  /* 0x00000080022f7848 */ /* 0x000fe20003fe0100 */
[----:B------:R-:W-:Y:S01]  /*5c20*/  VIADD R31, R0, 0x20 ;  /* 0x00000020001f7836 */ /* 0x000fe20000000000 */
[----:B------:R2:W1:Y:S01]  /*5c30*/  LDS.128 R20, [R46+0x1800] ;  /* 0x001800002e147984 */ /* 0x0004620000000c00 */
[--C-:B------:R-:W-:Y:S01]  /*5c40*/  SHF.R.S32.HI R29, RZ, 0x1f, R28.reuse ;  /* 0x0000001fff1d7819 */ /* 0x100fe2000001141c */
[----:B------:R-:W-:Y:S01]  /*5c50*/  USEL UR8, UR6, URZ, !UP0 ;  /* 0x0000003f06087287 */ /* 0x000fe2000c000000 */
[-C--:B------:R-:W-:Y:S01]  /*5c60*/  ISETP.GE.AND P6, PT, R30, R47.reuse, PT ;  /* 0x0000002f1e00720c */ /* 0x080fe20003fc6270 */
[----:B------:R2:W1:Y:S01]  /*5c70*/  LDS.128 R16, [R46+0x2000] ;  /* 0x002000002e107984 */ /* 0x0004620000000c00 */
[C---:B------:R-:W-:Y:S01]  /*5c80*/  VIADD R30, R0.reuse, 0x40 ;  /* 0x00000040001e7836 */ /* 0x040fe20000000000 */
[-C--:B------:R-:W-:Y:S01]  /*5c90*/  ISETP.GE.AND P2, PT, R0, R47.reuse, PT ;  /* 0x0000002f0000720c */ /* 0x080fe20003f46270 */
[----:B------:R-:W-:Y:S01]  /*5ca0*/  IMAD.WIDE.U32 R2, R36, UR9, R28 ;  /* 0x0000000924027c25 */ /* 0x000fe2000f8e001c */
[----:B------:R2:W1:Y:S01]  /*5cb0*/  LDS.128 R12, [R46+0x2800] ;  /* 0x002800002e0c7984 */ /* 0x0004620000000c00 */
[----:B------:R-:W-:Y:S01]  /*5cc0*/  ULDC.64 UR6, c[0x0][0x858] ;  /* 0x0002160000067ab9 */ /* 0x000fe20000000a00 */
[-C--:B------:R-:W-:Y:S01]  /*5cd0*/  ISETP.GE.AND P1, PT, R30, R47.reuse, PT ;  /* 0x0000002f1e00720c */ /* 0x080fe20003f26270 */
[----:B------:R-:W-:Y:S01]  /*5ce0*/  IMAD.MOV.U32 R30, RZ, RZ, R2 ;  /* 0x000000ffff1e7224 */ /* 0x000fe200078e0002 */
[----:B------:R2:W1:Y:S01]  /*5cf0*/  LDS.128 R8, [R46+0x3000] ;  /* 0x003000002e087984 */ /* 0x0004620000000c00 */
[----:B------:R-:W-:Y:S01]  /*5d00*/  ISETP.GE.OR P4, PT, R28, UR11, P2 ;  /* 0x0000000b1c007c0c */ /* 0x000fe20009786670 */
[----:B------:R-:W-:Y:S01]  /*5d10*/  USEL UR36, UR36, URZ, !UP0 ;  /* 0x0000003f24247287 */ /* 0x000fe2000c000000 */
[C---:B------:R-:W-:Y:S01]  /*5d20*/  IADD3 R2, P3, R0.reuse, UR4, RZ ;  /* 0x0000000400027c10 */ /* 0x040fe2000ff7e0ff */
[----:B------:R2:W1:Y:S01]  /*5d30*/  LDS.128 R4, [R46+0x3800] ;  /* 0x003800002e047984 */ /* 0x0004620000000c00 */
[----:B------:R-:W-:Y:S01]  /*5d40*/  UIMAD UR4, UR8, UR6, URZ ;  /* 0x00000006080472a4 */ /* 0x000fe2000f8e023f */
[----:B------:R-:W-:Y:S01]  /*5d50*/  ISETP.GE.AND P0, PT, R31, R47, PT ;  /* 0x0000002f1f00720c */ /* 0x000fe20003f06270 */
[----:B------:R-:W-:Y:S01]  /*5d60*/  IMAD.IADD R31, R3, 0x1, R37 ;  /* 0x00000001031f7824 */ /* 0x000fe200078e0225 */
[C---:B------:R-:W-:Y:S01]  /*5d70*/  LEA.HI.X.SX32 R3, R0.reuse, UR5, 0x1, P3 ;  /* 0x0000000500037c11 */ /* 0x040fe200098f0eff */
[----:B------:R-:W-:Y:S01]  /*5d80*/  IMAD.U32 R45, RZ, RZ, UR6 ;  /* 0x00000006ff2d7e24 */ /* 0x000fe2000f8e00ff */
[----:B------:R-:W-:Y:S01]  /*5d90*/  UIMAD UR4, UR36, UR7, UR4 ;  /* 0x00000007240472a4 */ /* 0x000fe2000f8e0204 */
[----:B------:R-:W-:Y:S01]  /*5da0*/  VIADD R36, R0, 0x30 ;  /* 0x0000003000247836 */ /* 0x000fe20000000000 */
[----:B------:R-:W-:Y:S01]  /*5db0*/  BSSY B0, `(.L_x_1707) ;  /* 0x0000014000007945 */ /* 0x000fe20003800000 */
[----:B------:R-:W-:Y:S01]  /*5dc0*/  IMAD.WIDE.U32 R44, R45, UR36, R30 ;  /* 0x000000242d2c7c25 */ /* 0x000fe2000f8e001e */
[----:B------:R-:W-:-:S02]  /*5dd0*/  P2R R50, PR, RZ, 0x40 ;  /* 0x00000040ff327803 */ /* 0x000fc40000000000 */
[----:B------:R-:W-:Y:S01]  /*5de0*/  ISETP.GE.AND P5, PT, R36, R47, PT ;  /* 0x0000002f2400720c */ /* 0x000fe20003fa6270 */
[----:B------:R-:W-:Y:S01]  /*5df0*/  VIADD R41, R45, UR4 ;  /* 0x000000042d297c36 */ /* 0x000fe20008000000 */
[----:B------:R-:W-:Y:S01]  /*5e00*/  ISETP.GE.OR P3, PT, R28, UR11, P6 ;  /* 0x0000000b1c007c0c */ /* 0x000fe2000b766670 */
[----:B------:R-:W-:Y:S01]  /*5e10*/  IMAD.WIDE R2, R39, 0x80, R2 ;  /* 0x0000008027027825 */ /* 0x000fe200078e0202 */
[----:B------:R-:W-:Y:S01]  /*5e20*/  P2R R51, PR, RZ, 0x20 ;  /* 0x00000020ff337803 */ /* 0x000fe20000000000 */
[----:B--23--:R-:W-:Y:S10]  /*5e30*/  @P4 BRA `(.L_x_1708) ;  /* 0x00000000002c4947 */ /* 0x00cff40003800000 */
        /* <DEDUP_REMOVED lines=11> */
.L_x_1708:
[----:B------:R-:W-:Y:S05]  /*5ef0*/  BSYNC B0 ;  /* 0x0000000000007941 */ /* 0x000fea0003800000 */
.L_x_1707:
        /* <DEDUP_REMOVED lines=15> */
.L_x_1710:
[----:B------:R-:W-:Y:S05]  /*5ff0*/  BSYNC B0 ;  /* 0x0000000000007941 */ /* 0x000fea0003800000 */
.L_x_1709:
        /* <DEDUP_REMOVED lines=18> */
.L_x_1712:
[----:B------:R-:W-:Y:S05]  /*6120*/  BSYNC B0 ;  /* 0x0000000000007941 */ /* 0x000fea0003800000 */
.L_x_1711:
        /* <DEDUP_REMOVED lines=17> */
.L_x_1714:
[----:B------:R-:W-:Y:S05]  /*6240*/  BSYNC B0 ;  /* 0x0000000000007941 */ /* 0x000fea0003800000 */
.L_x_1713:
        /* <DEDUP_REMOVED lines=18> */
.L_x_1716:
[----:B------:R-:W-:Y:S05]  /*6370*/  BSYNC B0 ;  /* 0x0000000000007941 */ /* 0x000fea0003800000 */
.L_x_1715:
        /* <DEDUP_REMOVED lines=18> */
.L_x_1718:
[----:B------:R-:W-:Y:S05]  /*64a0*/  BSYNC B0 ;  /* 0x0000000000007941 */ /* 0x000fea0003800000 */
.L_x_1717:
[----:B--23--:R2:W3:Y:S01]  /*64b0*/  LDS.128 R32, [R46+0xb000] ;  /* 0x00b000002e207984 */ /* 0x00c4e20000000c00 */
[----:B------:R-:W-:Y:S01]  /*64c0*/  ISETP.GE.AND P4, PT, R38, R47, PT ;  /* 0x0000002f2600720c */ /* 0x000fe20003f86270 */
[----:B------:R-:W-:Y:S01]  /*64d0*/  BSSY B0, `(.L_x_1719) ;  /* 0x0000011000007945 */ /* 0x000fe20003800000 */
[----:B------:R-:W-:Y:S02]  /*64e0*/  IMAD R38, R48, UR10, RZ ;  /* 0x0000000a30267c24 */ /* 0x000fe4000f8e02ff */
        /* <DEDUP_REMOVED lines=15> */
.L_x_1720:
[----:B------:R-:W-:Y:S05]  /*65e0*/  BSYNC B0 ;  /* 0x0000000000007941 */ /* 0x000fea0003800000 */
.L_x_1719:
        /* <DEDUP_REMOVED lines=21> */
.L_x_1722:
[----:B------:R-:W-:Y:S05]  /*6740*/  BSYNC B0 ;  /* 0x0000000000007941 */ /* 0x000fea0003800000 */
.L_x_1721:
[----:B------:R-:W-:Y:S01]  /*6750*/  P2R R0, PR, RZ, 0x20 ;  /* 0x00000020ff007803 */ /* 0x000fe20000000000 */
[----:B------:R-:W-:Y:S01]  /*6760*/  ULDC UR5, c[0x0][0x80c] ;  /* 0x0002030000057ab9 */ /* 0x000fe20000000800 */
[----:B------:R-:W-:Y:S01]  /*6770*/  ISETP.NE.AND P5, PT, R50, RZ, PT ;  /* 0x000000ff3200720c */ /* 0x000fe20003fa5270 */
[----:B------:R-:W-:Y:S01]  /*6780*/  ULDC.64 UR6, c[0x0][0x828] ;  /* 0x00020a0000067ab9 */ /* 0x000fe20000000a00 */
[----:B------:R-:W-:Y:S01]  /*6790*/  ISETP.NE.AND P6, PT, R51, RZ, PT ;  /* 0x000000ff3300720c */ /* 0x000fe20003fc5270 */
[----:B------:R-:W-:Y:S01]  /*67a0*/  IMAD.U32 R29, RZ, RZ, UR6 ;  /* 0x00000006ff1d7e24 */ /* 0x000fe2000f8e00ff */
[C---:B------:R-:W-:Y:S01]  /*67b0*/  ISETP.GE.OR P5, PT, R28.reuse, UR5, P5 ;  /* 0x000000051c007c0c */ /* 0x040fe2000afa6670 */
[----:B------:R-:W-:Y:S01]  /*67c0*/  IMAD.IADD R39, R39, 0x1, R43 ;  /* 0x0000000127277824 */ /* 0x000fe200078e022b */
[----:B------:R-:W-:Y:S01]  /*67d0*/  ISETP.GE.OR P2, PT, R28, UR5, P2 ;  /* 0x000000051c007c0c */ /* 0x000fe20009746670 */
[----:B------:R-:W-:Y:S01]  /*67e0*/  UIMAD UR4, UR8, UR6, URZ ;  /* 0x00000006080472a4 */ /* 0x000fe2000f8e023f */
[----:B------:R-:W-:Y:S01]  /*67f0*/  P2R R40, PR, RZ, 0x20 ;  /* 0x00000020ff287803 */ /* 0x000fe20000000000 */
[----:B------:R-:W-:Y:S01]  /*6800*/  IMAD.WIDE.U32 R38, R29, UR36, R38 ;  /* 0x000000241d267c25 */ /* 0x000fe2000f8e0026 */
[----:B------:R-:W-:Y:S01]  /*6810*/  ISETP.NE.AND P5, PT, R0, RZ, PT ;  /* 0x000000ff0000720c */ /* 0x000fe20003fa5270 */
[----:B------:R-:W-:Y:S01]  /*6820*/  UIMAD UR4, UR36, UR7, UR4 ;  /* 0x00000007240472a4 */ /* 0x000fe2000f8e0204 */
[C---:B------:R-:W-:Y:S01]  /*6830*/  ISETP.GE.OR P0, PT, R28.reuse, UR5, P0 ;  /* 0x000000051c007c0c */ /* 0x040fe20008706670 */
[----:B------:R-:W-:Y:S01]  /*6840*/  BSSY B0, `(.L_x_1723) ;  /* 0x0000013000007945 */ /* 0x000fe20003800000 */
[----:B------:R-:W-:-:S02]  /*6850*/  ISETP.GE.OR P6, PT, R28, UR5, P6 ;  /* 0x000000051c007c0c */ /* 0x000fc4000b7c6670 */
[C---:B------:R-:W-:Y:S01]  /*6860*/  ISETP.GE.OR P1, PT, R28.reuse, UR5, P1 ;  /* 0x000000051c007c0c */ /* 0x040fe20008f26670 */
[----:B--23--:R-:W-:Y:S01]  /*6870*/  VIADD R35, R39, UR4 ;  /* 0x0000000427237c36 */ /* 0x00cfe20008000000 */
[C---:B------:R-:W-:Y:S02]  /*6880*/  ISETP.GE.OR P3, PT, R28.reuse, UR5, P3 ;  /* 0x000000051c007c0c */ /* 0x040fe40009f66670 */
[C---:B------:R-:W-:Y:S02]  /*6890*/  ISETP.GE.OR P4, PT, R28.reuse, UR5, P4 ;  /* 0x000000051c007c0c */ /* 0x040fe4000a786670 */
        /* <DEDUP_REMOVED lines=13> */
.L_x_1724:
[----:B------:R-:W-:Y:S05]  /*6970*/  BSYNC B0 ;  /* 0x0000000000007941 */ /* 0x000fea0003800000 */
.L_x_1723:
[----:B---3--:R3:W1:Y:S01]  /*6980*/  LDS.128 R28, [R46+0x800] ;  /* 0x000800002e1c7984 */ /* 0x0086620000000c00 */
        /* <DEDUP_REMOVED lines=15> */
[----:B-1----:R1:W-:Y:S02]  /*6a80*/  STG.E.128 desc[UR46][R36.64], R28 ;  /* 0x0000001c24007986 */ /* 0x0023e4000c101d2e */
.L_x_1726:
[----:B------:R-:W-:Y:S05]  /*6a90*/  BSYNC B0 ;  /* 0x0000000000007941 */ /* 0x000fea0003800000 */
.L_x_1725:
        /* <DEDUP_REMOVED lines=15> */
.L_x_1728:
[----:B------:R-:W-:Y:S05]  /*6b90*/  BSYNC B0 ;  /* 0x0000000000007941 */ /* 0x000fea0003800000 */
.L_x_1727:
[----:B------:R-:W-:Y:S04]  /*6ba0*/  BSSY B0, `(.L_x_1729) ;  /* 0x000000f000007945 */ /* 0x000fe80003800000 */
[----:B------:R-:W-:Y:S05]  /*6bb0*/  @P6 BRA `(.L_x_1730) ;  /* 0x0000000000346947 */ /* 0x000fea0003800000 */
        /* <DEDUP_REMOVED lines=13> */
.L_x_1730:
[----:B------:R-:W-:Y:S05]  /*6c90*/  BSYNC B0 ;  /* 0x0000000000007941 */ /* 0x000fea0003800000 */
.L_x_1729:
        /* <DEDUP_REMOVED lines=15> */
.L_x_1732:
[----:B------:R-:W-:Y:S05]  /*6d90*/  BSYNC B0 ;  /* 0x0000000000007941 */ /* 0x000fea0003800000 */
.L_x_1731:
        /* <DEDUP_REMOVED lines=15> */
.L_x_1734:
[----:B------:R-:W-:Y:S05]  /*6e90*/  BSYNC B0 ;  /* 0x0000000000007941 */ /* 0x000fea0003800000 */
.L_x_1733:
        /* <DEDUP_REMOVED lines=15> */
.L_x_1736:
[----:B------:R-:W-:Y:S05]  /*6f90*/  BSYNC B0 ;  /* 0x0000000000007941 */ /* 0x000fea0003800000 */
.L_x_1735:
[----:B------:R-:W-:Y:S05]  /*6fa0*/  @P5 BRA `(.L_x_1680) ;  /* 0x0000005000c05947 */ /* 0x000fea0003800000 */
[----:B-1----:R-:W-:Y:S01]  /*6fb0*/  IADD3 R9, P0, R2, 0x70, RZ ;  /* 0x0000007002097810 */ /* 0x002fe20007f1e0ff */
        /* <DEDUP_REMOVED lines=13> */
.L_x_1705:
[----:B------:R-:W-:Y:S01]  /*7090*/  ULDC.64 UR4, c[0x0][0x870] ;  /* 0x00021c0000047ab9 */ /* 0x000fe20000000a00 */
[----:B------:R-:W1:Y:S01]  /*70a0*/  S2R R6, SR_TID.X ;  /* 0x0000000000067919 */ /* 0x000e620000002100 */
[----:B------:R-:W-:Y:S01]  /*70b0*/  UISETP.NE.U32.AND UP0, UPT, UR4, URZ, UPT ;  /* 0x0000003f0400728c */ /* 0x000fe2000bf05070 */
[----:B------:R-:W2:Y:S03]  /*70c0*/  S2UR UR10, SR_CTAID.Y ;  /* 0x00000000000a79c3 */ /* 0x000ea60000002600 */
[----:B------:R-:W-:-:S03]  /*70d0*/  UISETP.NE.AND.EX UP0, UPT, UR5, URZ, UPT, UP0 ;  /* 0x0000003f0500728c */ /* 0x000fc6000bf05300 */
[----:B------:R-:W-:Y:S02]  /*70e0*/  ULDC.64 UR4, c[0x0][0x870] ;  /* 0x00021c0000047ab9 */ /* 0x000fe40000000a00 */
[----:B------:R-:W-:Y:S01]  /*70f0*/  UIMAD.WIDE UR4, UR36, 0x4, UR4 ;  /* 0x00000004240478a5 */ /* 0x000fe2000f8e0204 */
[----:B------:R-:W-:Y:S01]  /*7100*/  PLOP3.LUT P0, PT, PT, PT, UP0, 0x80, 0x0 ;  /* 0x000000000000781c */ /* 0x000fe20003f0f008 */
[----:B------:R-:W-:Y:S01]  /*7110*/  ULDC UR6, c[0x0][0x808] ;  /* 0x0002020000067ab9 */ /* 0x000fe20000000800 */
[----:B------:R-:W3:Y:S03]  /*7120*/  LDC.64 R10, c[0x0][0x820] ;  /* 0x00020800ff0a7b82 */ /* 0x000ee60000000a00 */
[----:B------:R-:W-:Y:S02]  /*7130*/  IMAD.U32 R2, RZ, RZ, UR4 ;  /* 0x00000004ff027e24 */ /* 0x000fe4000f8e00ff */
[----:B------:R-:W-:Y:S01]  /*7140*/  IMAD.U32 R3, RZ, RZ, UR5 ;  /* 0x00000005ff037e24 */ /* 0x000fe2000f8e00ff */
[----:B------:R-:W-:-:S05]  /*7150*/  ULDC.64 UR4, c[0x0][0x878] ;  /* 0x00021e0000047ab9 */ /* 0x000fca0000000a00 */
[----:B------:R-:W4:Y:S01]  /*7160*/  @P0 LDG.E R8, desc[UR46][R2.64] ;  /* 0x0000002e02080981 */ /* 0x000f22000c1e1900 */
[----:B------:R-:W-:Y:S01]  /*7170*/  UISETP.NE.U32.AND UP1, UPT, UR4, URZ, UPT ;  /* 0x0000003f0400728c */ /* 0x000fe2000bf25070 */
[----:B------:R-:W-:-:S03]  /*7180*/  IMAD.U32 R0, RZ, RZ, UR6 ;  /* 0x00000006ff007e24 */ /* 0x000fc6000f8e00ff */
[----:B------:R-:W-:Y:S01]  /*7190*/  UISETP.NE.AND.EX UP1, UPT, UR5, URZ, UPT, UP1 ;  /* 0x0000003f0500728c */ /* 0x000fe2000bf25310 */
[----:B-1----:R-:W-:Y:S01]  /*71a0*/  VIADD R7, R6, 0xffffff80 ;  /* 0xffffff8006077836 */ /* 0x002fe20000000000 */
[----:B------:R-:W1:Y:S04]  /*71b0*/  S2R R9, SR_CTAID.X ;  /* 0x0000000000097919 */ /* 0x000e680000002500 */
[----:B------:R-:W-:Y:S02]  /*71c0*/  PLOP3.LUT P1, PT, PT, PT, UP1, 0x80, 0x0 ;  /* 0x000000000000781c */ /* 0x000fe40003f2f018 */
[----:B------:R-:W-:-:S03]  /*71d0*/  SHF.R.S32.HI R6, RZ, 0x1f, R7 ;  /* 0x0000001fff067819 */ /* 0x000fc60000011407 */
[----:B------:R-:W-:Y:S02]  /*71e0*/  @UP1 ULDC.64 UR4, c[0x0][0x878] ;  /* 0x00021e0000041ab9 */ /* 0x000fe40000000a00 */
[----:B------:R-:W-:-:S06]  /*71f0*/  @UP1 UIMAD.WIDE UR4, UR36, 0x4, UR4 ;  /* 0x00000004240418a5 */ /* 0x000fcc000f8e0204 */
[----:B------:R-:W-:Y:S02]  /*7200*/  IMAD.U32 R4, RZ, RZ, UR4 ;  /* 0x00000004ff047e24 */ /* 0x000fe4000f8e00ff */
[----:B------:R-:W-:Y:S01]  /*7210*/  IMAD.U32 R5, RZ, RZ, UR5 ;  /* 0x00000005ff057e24 */ /* 0x000fe2000f8e00ff */
[----:B--2---:R-:W-:Y:S01]  /*7220*/  USHF.R.S32.HI UR11, URZ, 0x1f, UR10 ;  /* 0x0000001f3f0b7899 */ /* 0x004fe2000801140a */
[----:B------:R-:W-:-:S03]  /*7230*/  UMOV UR4, URZ ;  /* 0x0000003f00047c82 */ /* 0x000fc60008000000 */
[----:B------:R2:W5:Y:S01]  /*7240*/  @P1 LDG.E R0, desc[UR46][R4.64] ;  /* 0x0000002e04001981 */ /* 0x000562000c1e1900 */
[----:B------:R-:W-:Y:S01]  /*7250*/  UMOV UR5, URZ ;  /* 0x0000003f00057c82 */ /* 0x000fe20008000000 */
[----:B----4-:R-:W-:Y:S02]  /*7260*/  @P0 R2UR UR6, R8 ;  /* 0x00000000080602ca */ /* 0x010fe400000e0000 */
[----:B------:R-:W-:-:S04]  /*7270*/  LEA.HI R8, R6, R7, RZ, 0x4 ;  /* 0x0000000706087211 */ /* 0x000fc800078f20ff */
[----:B------:R-:W-:Y:S02]  /*7280*/  LOP3.LUT R6, R8, 0x1ffffff0, RZ, 0xc0, !PT ;  /* 0x1ffffff008067812 */ /* 0x000fe400078ec0ff */
[----:B------:R-:W-:-:S03]  /*7290*/  SHF.R.S32.HI R17, RZ, 0x4, R8 ;  /* 0x00000004ff117819 */ /* 0x000fc60000011408 */
[----:B------:R-:W-:Y:S02]  /*72a0*/  IMAD.IADD R6, R7, 0x1, -R6 ;  /* 0x0000000107067824 */ /* 0x000fe400078e0a06 */
[----:B------:R-:W-:Y:S02]  /*72b0*/  @UP0 USHF.R.S32.HI UR7, URZ, 0x1f, UR6 ;  /* 0x0000001f3f070899 */ /* 0x000fe40008011406 */
[----:B--2---:R-:W-:Y:S01]  /*72c0*/  IMAD.SHL.U32 R4, R6, 0x8, RZ ;  /* 0x0000000806047824 */ /* 0x004fe200078e00ff */
[----:B------:R-:W-:Y:S01]  /*72d0*/  @UP0 UMOV UR4, UR6 ;  /* 0x0000000600040c82 */ /* 0x000fe20008000000 */
[----:B---3--:R-:W-:-:S03]  /*72e0*/  IMAD R6, R10, UR11, RZ ;  /* 0x0000000b0a067c24 */ /* 0x008fc6000f8e02ff */
[----:B------:R-:W-:Y:S01]  /*72f0*/  @UP0 UMOV UR5, UR7 ;  /* 0x0000000700050c82 */ /* 0x000fe20008000000 */
[----:B------:R-:W-:Y:S01]  /*7300*/  SHF.R.S32.HI R5, RZ, 0x1f, R4 ;  /* 0x0000001fff057819 */ /* 0x000fe20000011404 */
[----:B-1----:R-:W-:Y:S06]  /*7310*/  @P1 BRA `(.L_x_1737) ;  /* 0x0000000000101947 */ /* 0x002fec0003800000 */
[----:B------:R-:W-:Y:S05]  /*7320*/  @!P0 BRA `(.L_x_1737) ;  /* 0x00000000000c8947 */ /* 0x000fea0003800000 */
[----:B------:R-:W2:Y:S04]  /*7330*/  LDG.E R7, desc[UR46][R2.64] ;  /* 0x0000002e02077981 */ /* 0x000ea8000c1e1900 */
[----:B-----5:R-:W2:Y:S02]  /*7340*/  LDG.E R0, desc[UR46][R2.64+0x4] ;  /* 0x0000042e02007981 */ /* 0x020ea4000c1e1900 */
[----:B--2---:R-:W-:-:S07]  /*7350*/  IMAD.IADD R0, R0, 0x1, -R7 ;  /* 0x0000000100007824 */ /* 0x004fce00078e0a07 */
.L_x_1737:
[----:B-----5:R-:W-:Y:S01]  /*7360*/  IMAD R12, R9, -0x80, R0 ;  /* 0xffffff80090c7824 */ /* 0x020fe200078e0200 */
[----:B------:R-:W-:Y:S01]  /*7370*/  USHF.R.S32.HI UR6, URZ, 0x1f, UR36 ;  /* 0x0000001f3f067899 */ /* 0x000fe20008011424 */
[C---:B------:R-:W-:Y:S01]  /*7380*/  VIADD R19, R17.reuse, 0x40 ;  /* 0x0000004011137836 */ /* 0x040fe20000000000 */
[----:B------:R-:W-:Y:S01]  /*7390*/  ULDC UR7, c[0x0][0x80c] ;  /* 0x0002030000077ab9 */ /* 0x000fe20000000800 */
[----:B------:R-:W-:Y:S01]  /*73a0*/  IMAD.WIDE.U32 R2, R10, UR10, R4 ;  /* 0x0000000a0a027c25 */ /* 0x000fe2000f8e0004 */
[-C--:B------:R-:W-:Y:S01]  /*73b0*/  ISETP.GE.AND P5, PT, R17, R12.reuse, PT ;  /* 0x0000000c1100720c */ /* 0x080fe20003fa6270 */
[----:B------:R-:W-:Y:S01]  /*73c0*/  USEL UR6, UR6, URZ, !UP0 ;  /* 0x0000003f06067287 */ /* 0x000fe2000c000000 */
[-C--:B------:R-:W-:Y:S01]  /*73d0*/  ISETP.GE.AND P2, PT, R19, R12.reuse, PT ;  /* 0x0000000c1300720c */ /* 0x080fe20003f46270 */
[C---:B------:R-:W-:Y:S01]  /*73e0*/  VIADD R7, R17.reuse, 0x10 ;  /* 0x0000001011077836 */ /* 0x040fe20000000000 */
[----:B------:R-:W1:Y:S01]  /*73f0*/  LDC.64 R18, c[0x0][0x850] ;  /* 0x00021400ff127b82 */ /* 0x000e620000000a00 */
[----:B------:R-:W-:Y:S01]  /*7400*/  VIADD R15, R17, 0x30 ;  /* 0x00000030110f7836 */ /* 0x000fe20000000000 */
[----:B------:R-:W-:Y:S01]  /*7410*/  ULDC.64 UR8, c[0x0][0x828] ;  /* 0x00020a0000087ab9 */ /* 0x000fe20000000a00 */
[----:B------:R-:W-:Y:S01]  /*7420*/  IMAD R11, R11, UR10, R6 ;  /* 0x0000000a0b0b7c24 */ /* 0x000fe2000f8e0206 */
[----:B------:R-:W-:Y:S01]  /*7430*/  ISETP.GE.OR P4, PT, R4, UR7, P5 ;  /* 0x0000000704007c0c */ /* 0x000fe2000af86670 */
[----:B------:R-:W-:Y:S01]  /*7440*/  IMAD.MOV.U32 R6, RZ, RZ, R2 ;  /* 0x000000ffff067224 */ /* 0x000fe200078e0002 */
[----:B------:R-:W-:Y:S01]  /*7450*/  IADD3 R2, P3, R17, UR4, RZ ;  /* 0x0000000411027c10 */ /* 0x000fe2000ff7e0ff */
[----:B------:R-:W-:Y:S01]  /*7460*/  USEL UR36, UR36, URZ, !UP0 ;  /* 0x0000003f24247287 */ /* 0x000fe2000c000000 */
[-C--:B------:R-:W-:Y:S01]  /*7470*/  ISETP.GE.AND P6, PT, R7, R12.reuse, PT ;  /* 0x0000000c0700720c */ /* 0x080fe20003fc6270 */
        /* <DEDUP_REMOVED lines=11> */
[----:B------:R-:W-:Y:S01]  /*7530*/  IMAD.WIDE R2, R9, 0x80, R2 ;  /* 0x0000008009027825 */ /* 0x000fe200078e0202 */
[----:B------:R-:W-:-:S03]  /*7540*/  ISETP.GE.OR P3, PT, R4, UR7, P6 ;  /* 0x0000000704007c0c */ /* 0x000fc6000b766670 */
[----:B------:R-:W-:Y:S01]  /*7550*/  VIADD R9, R15, UR4 ;  /* 0x000000040f097c36 */ /* 0x000fe20008000000 */
[----:B------:R-:W-:Y:S09]  /*7560*/  @P4 BRA `(.L_x_1739) ;  /* 0x0000000000284947 */ /* 0x000ff20003800000 */
        /* <DEDUP_REMOVED lines=10> */
.L_x_1739:
[----:B------:R-:W-:Y:S05]  /*7610*/  BSYNC B0 ;  /* 0x0000000000007941 */ /* 0x000fea0003800000 */
.L_x_1738:
[----:B------:R-:W-:Y:S01]  /*7620*/  BSSY B0, `(.L_x_1740) ;  /* 0x0000010000007945 */ /* 0x000fe20003800000 */
[----:B------:R-:W-:-:S03]  /*7630*/  ISETP.GE.OR P4, PT, R4, UR7, P0 ;  /* 0x0000000704007c0c */ /* 0x000fc60008786670 */
[----:B------:R-:W-:Y:S10]  /*7640*/  @P3 BRA `(.L_x_1741) ;  /* 0x0000000000343947 */ /* 0x000ff40003800000 */
        /* <DEDUP_REMOVED lines=13> */
.L_x_1741:
[----:B------:R-:W-:Y:S05]  /*7720*/  BSYNC B0 ;  /* 0x0000000000007941 */ /* 0x000fea0003800000 */
.L_x_1740:
[----:B------:R-:W-:Y:S01]  /*7730*/  BSSY B0, `(.L_x_1742) ;  /* 0x0000010000007945 */ /* 0x000fe20003800000 */
[----:B------:R-:W-:-:S03]  /*7740*/  ISETP.GE.OR P3, PT, R4, UR7, P1 ;  /* 0x0000000704007c0c */ /* 0x000fc60008f66670 */
[----:B------:R-:W-:Y:S10]  /*7750*/  @P4 BRA `(.L_x_1743) ;  /* 0x0000000000344947 */ /* 0x000ff40003800000 */
        /* <DEDUP_REMOVED lines=13> */
.L_x_1743:
[----:B------:R-:W-:Y:S05]  /*7830*/  BSYNC B0 ;  /* 0x0000000000007941 */ /* 0x000fea0003800000 */
.L_x_1742:
[----:B------:R-:W-:Y:S01]  /*7840*/  BSSY B0, `(.L_x_1744) ;  /* 0x0000011000007945 */ /* 0x000fe20003800000 */
[----:B------:R-:W-:Y:S01]  /*7850*/  ISETP.GE.OR P4, PT, R4, UR7, P2 ;  /* 0x0000000704007c0c */ /* 0x000fe20009786670 */
[----:B------:R-:W-:Y:S02]  /*7860*/  VIADD R13, R17, 0x50 ;  /* 0x00000050110d7836 */ /* 0x000fe40000000000 */
[----:B------:R-:W-:Y:S10]  /*7870*/  @P3 BRA `(.L_x_1745) ;  /* 0x0000000000343947 */ /* 0x000ff40003800000 */
        /* <DEDUP_REMOVED lines=13> */
.L_x_1745:
[----:B------:R-:W-:Y:S05]  /*7950*/  BSYNC B0 ;  /* 0x0000000000007941 */ /* 0x000fea0003800000 */
.L_x_1744:
[----:B------:R-:W-:Y:S01]  /*7960*/  BSSY B0, `(.L_x_1746) ;  /* 0x0000010000007945 */ /* 0x000fe20003800000 */
[----:B------:R-:W-:-:S03]  /*7970*/  ISETP.GE.AND P3, PT, R13, R12, PT ;  /* 0x0000000c0d00720c */ /* 0x000fc60003f66270 */
        /* <DEDUP_REMOVED lines=14> */
.L_x_1747:
[----:B------:R-:W-:Y:S05]  /*7a60*/  BSYNC B0 ;  /* 0x0000000000007941 */ /* 0x000fea0003800000 */
.L_x_1746:
[----:B------:R-:W-:Y:S01]  /*7a70*/  ISETP.GE.OR P4, PT, R4, UR7, P3 ;  /* 0x0000000704007c0c */ /* 0x000fe20009f86670 */
[C---:B-1----:R-:W-:Y:S01]  /*7a80*/  IMAD R0, R18.reuse, UR11, RZ ;  /* 0x0000000b12007c24 */ /* 0x042fe2000f8e02ff */
[----:B------:R-:W-:Y:S01]  /*7a90*/  BSSY B0, `(.L_x_1748) ;  /* 0x0000012000007945 */ /* 0x000fe20003800000 */
[----:B--234-:R-:W-:-:S04]  /*7aa0*/  IMAD.WIDE.U32 R10, R18, UR10, R4 ;  /* 0x0000000a120a7c25 */ /* 0x01cfc8000f8e0004 */
[----:B------:R-:W-:Y:S02]  /*7ab0*/  IMAD R21, R19, UR10, R0 ;  /* 0x0000000a13157c24 */ /* 0x000fe4000f8e0200 */
[----:B------:R-:W-:-:S04]  /*7ac0*/  VIADD R19, R17, 0x60 ;  /* 0x0000006011137836 */ /* 0x000fc80000000000 */
        /* <DEDUP_REMOVED lines=14> */
.L_x_1749:
[----:B------:R-:W-:Y:S05]  /*7bb0*/  BSYNC B0 ;  /* 0x0000000000007941 */ /* 0x000fea0003800000 */
.L_x_1748:
[----:B------:R-:W-:Y:S01]  /*7bc0*/  ISETP.GE.AND P4, PT, R19, R12, PT ;  /* 0x0000000c1300720c */ /* 0x000fe20003f86270 */
[----:B------:R-:W-:Y:S01]  /*7bd0*/  ULDC UR12, c[0x0][0x83c] ;  /* 0x00020f00000c7ab9 */ /* 0x000fe20000000800 */
[----:B------:R-:W-:Y:S01]  /*7be0*/  BSSY B0, `(.L_x_1750) ;  /* 0x0000014000007945 */ /* 0x000fe20003800000 */
[C---:B------:R-:W-:Y:S01]  /*7bf0*/  ISETP.GE.OR P6, PT, R4.reuse, UR12, P5 ;  /* 0x0000000c04007c0c */ /* 0x040fe2000afc6670 */
[----:B------:R-:W-:Y:S01]  /*7c00*/  VIADD R19, R17, 0x70 ;  /* 0x0000007011137836 */ /* 0x000fe20000000000 */
[----:B------:R-:W-:Y:S01]  /*7c10*/  ISETP.GE.OR P5, PT, R4, UR7, P4 ;  /* 0x0000000704007c0c */ /* 0x000fe2000a7a6670 */
[----:B------:R-:W-:Y:S01]  /*7c20*/  IMAD.IADD R13, R21, 0x1, R11 ;  /* 0x00000001150d7824 */ /* 0x000fe200078e020b */
[----:B------:R-:W-:-:S11]  /*7c30*/  P2R R16, PR, RZ, 0x40 ;  /* 0x00000040ff107803 */ /* 0x000fd60000000000 */
        /* <DEDUP_REMOVED lines=10> */
[----:B-1----:R-:W-:Y:S01]  /*7ce0*/  LEA R22, P5, R6, UR4, 0x1 ;  /* 0x0000000406167c11 */ /* 0x002fe2000f8a08ff */
[----:B------:R-:W-:-:S05]  /*7cf0*/  IMAD.IADD R7, R7, 0x1, R17 ;  /* 0x0000000107077824 */ /* 0x000fca00078e0211 */
[----:B------:R-:W-:-:S05]  /*7d00*/  LEA.HI.X R23, R6, UR5, R7, 0x1, P5 ;  /* 0x0000000506177c11 */ /* 0x000fca000a8f0c07 */
[----:B------:R2:W-:Y:S02]  /*7d10*/  STG.E.128 desc[UR46][R22.64], RZ ;  /* 0x000000ff16007986 */ /* 0x0005e4000c101d2e */
.L_x_1751:
[----:B------:R-:W-:Y:S05]  /*7d20*/  BSYNC B0 ;  /* 0x0000000000007941 */ /* 0x000fea0003800000 */
.L_x_1750:
        /* <DEDUP_REMOVED lines=17> */
.L_x_1753:
[----:B------:R-:W-:Y:S05]  /*7e40*/  BSYNC B0 ;  /* 0x0000000000007941 */ /* 0x000fea0003800000 */
.L_x_1752:
[----:B------:R-:W-:Y:S01]  /*7e50*/  ISETP.NE.AND P6, PT, R16, RZ, PT ;  /* 0x000000ff1000720c */ /* 0x000fe20003fc5270 */
[----:B------:R-:W-:Y:S01]  /*7e60*/  ULDC.64 UR8, c[0x0][0x858] ;  /* 0x0002160000087ab9 */ /* 0x000fe20000000a00 */
[----:B------:R-:W-:Y:S01]  /*7e70*/  P2R R0, PR, RZ, 0x20 ;  /* 0x00000020ff007803 */ /* 0x000fe20000000000 */
[----:B------:R-:W-:Y:S01]  /*7e80*/  UIMAD UR4, UR6, UR8, URZ ;  /* 0x00000008060472a4 */ /* 0x000fe2000f8e023f */
[----:B------:R-:W-:Y:S01]  /*7e90*/  ISETP.NE.AND P5, PT, R20, RZ, PT ;  /* 0x000000ff1400720c */ /* 0x000fe20003fa5270 */
[----:B------:R-:W-:Y:S01]  /*7ea0*/  IMAD.U32 R5, RZ, RZ, UR8 ;  /* 0x00000008ff057e24 */ /* 0x000fe2000f8e00ff */
[----:B------:R-:W-:Y:S01]  /*7eb0*/  BSSY B0, `(.L_x_1754) ;  /* 0x0000019000007945 */ /* 0x000fe20003800000 */
[----:B------:R-:W-:Y:S01]  /*7ec0*/  IMAD.MOV.U32 R12, RZ, RZ, R10 ;  /* 0x000000ffff0c7224 */ /* 0x000fe200078e000a */
[C---:B------:R-:W-:Y:S01]  /*7ed0*/  ISETP.GE.OR P5, PT, R4.reuse, UR12, P5 ;  /* 0x0000000c04007c0c */ /* 0x040fe2000afa6670 */
[----:B------:R-:W-:Y:S01]  /*7ee0*/  UIMAD UR4, UR36, UR9, UR4 ;  /* 0x00000009240472a4 */ /* 0x000fe2000f8e0204 */
[----:B------:R-:W-:Y:S01]  /*7ef0*/  ISETP.GE.OR P0, PT, R4, UR12, P0 ;  /* 0x0000000c04007c0c */ /* 0x000fe20008706670 */
[----:B------:R-:W-:Y:S01]  /*7f00*/  IMAD.WIDE.U32 R12, R5, UR36, R12 ;  /* 0x00000024050c7c25 */ /* 0x000fe2000f8e000c */
[----:B---3--:R-:W-:-:S02]  /*7f10*/  P2R R8, PR, RZ, 0x20 ;  /* 0x00000020ff087803 */ /* 0x008fc40000000000 */
[----:B------:R-:W-:Y:S01]  /*7f20*/  ISETP.NE.AND P5, PT, R0, RZ, PT ;  /* 0x000000ff0000720c */ /* 0x000fe20003fa5270 */
[----:B------:R-:W-:Y:S01]  /*7f30*/  VIADD R7, R13, UR4 ;  /* 0x000000040d077c36 */ /* 0x000fe20008000000 */
[C---:B------:R-:W-:Y:S02]  /*7f40*/  ISETP.GE.OR P1, PT, R4.reuse, UR12, P1 ;  /* 0x0000000c04007c0c */ /* 0x040fe40008f26670 */
[C---:B------:R-:W-:Y:S02]  /*7f50*/  ISETP.GE.OR P2, PT, R4.reuse, UR12, P2 ;  /* 0x0000000c04007c0c */ /* 0x040fe40009746670 */
[C---:B------:R-:W-:Y:S02]  /*7f60*/  ISETP.GE.OR P3, PT, R4.reuse, UR12, P3 ;  /* 0x0000000c04007c0c */ /* 0x040fe40009f66670 */
[C---:B------:R-:W-:Y:S02]  /*7f70*/  ISETP.GE.OR P4, PT, R4.reuse, UR12, P4 ;  /* 0x0000000c04007c0c */ /* 0x040fe4000a786670 */
        /* <DEDUP_REMOVED lines=12> */
.L_x_1755:
[----:B------:R-:W-:Y:S05]  /*8040*/  BSYNC B0 ;  /* 0x0000000000007941 */ /* 0x000fea0003800000 */
.L_x_1754:
        /* <DEDUP_REMOVED lines=16> */
.L_x_1757:
[----:B------:R-:W-:Y:S05]  /*8150*/  BSYNC B0 ;  /* 0x0000000000007941 */ /* 0x000fea0003800000 */
.L_x_1756:
        /* <DEDUP_REMOVED lines=15> */
.L_x_1759:
[----:B------:R-:W-:Y:S05]  /*8250*/  BSYNC B0 ;  /* 0x0000000000007941 */ /* 0x000fea0003800000 */
.L_x_1758:
        /* <DEDUP_REMOVED lines=15> */
.L_x_1761:
[----:B------:R-:W-:Y:S05]  /*8350*/  BSYNC B0 ;  /* 0x0000000000007941 */ /* 0x000fea0003800000 */
.L_x_1760:
        /* <DEDUP_REMOVED lines=15> */
.L_x_1763:
[----:B------:R-:W-:Y:S05]  /*8450*/  BSYNC B0 ;  /* 0x0000000000007941 */ /* 0x000fea0003800000 */
.L_x_1762:
        /* <DEDUP_REMOVED lines=15> */
.L_x_1765:
[----:B------:R-:W-:Y:S05]  /*8550*/  BSYNC B0 ;  /* 0x0000000000007941 */ /* 0x000fea0003800000 */
.L_x_1764:
        /* <DEDUP_REMOVED lines=15> */
.L_x_1767:
[----:B------:R-:W-:Y:S05]  /*8650*/  BSYNC B0 ;  /* 0x0000000000007941 */ /* 0x000fea0003800000 */
.L_x_1766:
        /* <DEDUP_REMOVED lines=15> */
.L_x_1675:
[----:B------:R-:W-:-:S08]  /*8750*/  NOP ;  /* 0x0000000000007918 */ /* 0x000fd00000000000 */
[----:B------:R-:W1:-:S00]  /*8760*/  USETMAXREG.DEALLOC.CTAPOOL 0x18 ;  /* 0x00000018000079c8 */ /* 0x000e4000080e0500 */
        /* <DEDUP_REMOVED lines=19> */
.L_x_1769:
        /* <DEDUP_REMOVED lines=13> */
.L_x_1771:
[----:B------:R-:W-:-:S05]  /*8970*/  ULDC UR4, c[0x0][0x8bc] ;  /* 0x00022f0000047ab9 */ /* 0x000fca0000000800 */
.L_x_1770:
[----:B-1----:R-:W-:-:S04]  /*8980*/  USHF.L.U32 UR11, UR14, 0x7, URZ ;  /* 0x000000070e0b7899 */ /* 0x002fc8000800063f */
[----:B------:R-:W-:-:S04]  /*8990*/  UISETP.GE.AND UP0, UPT, UR11, UR4, UPT ;  /* 0x000000040b00728c */ /* 0x000fc8000bf06270 */
[----:B--2---:R-:W-:-:S06]  /*89a0*/  USEL UR12, UR12, 0xffffffff, !UP0 ;  /* 0xffffffff0c0c7887 */ /* 0x004fcc000c000000 */
[----:B------:R-:W-:-:S13]  /*89b0*/  ISETP.LE.AND P0, PT, RZ, UR12, PT ;  /* 0x0000000cff007c0c */ /* 0x000fda000bf03270 */
[----:B------:R-:W-:Y:S05]  /*89c0*/  @!P0 BRA `(.L_x_1680) ;  /* 0x0000003800388947 */ /* 0x000fea0003800000 */
[----:B------:R-:W-:Y:S01]  /*89d0*/  ULDC.64 UR4, c[0x0][0x770] ;  /* 0x0001dc0000047ab9 */ /* 0x000fe20000000a00 */
[----:B------:R-:W1:Y:S01]  /*89e0*/  S2UR UR13, SR_CTAID.Y ;  /* 0x00000000000d79c3 */ /* 0x000e620000002600 */
[----:B------:R-:W-:Y:S01]  /*89f0*/  UISETP.NE.U32.AND UP0, UPT, UR4, URZ, UPT ;  /* 0x0000003f0400728c */ /* 0x000fe2000bf05070 */
[----:B------:R-:W-:-:S03]  /*8a00*/  ULDC.64 UR8, c[0x0][0x788] ;  /* 0x0001e20000087ab9 */ /* 0x000fc60000000a00 */
        /* <DEDUP_REMOVED lines=8> */
[----:B------:R-:W-:-:S04]  /*8a90*/  UISETP.NE.U32.AND UP1, UPT, UR4, URZ, UPT ;  /* 0x0000003f0400728c */ /* 0x000fc8000bf25070 */
[----:B------:R-:W-:-:S06]  /*8aa0*/  UISETP.NE.AND.EX UP1, UPT, UR5, URZ, UPT, UP1 ;  /* 0x0000003f0500728c */ /* 0x000fcc000bf25310 */
[----:B------:R-:W-:-:S05]  /*8ab0*/  PLOP3.LUT P2, PT, PT, PT, UP1, 0x80, 0x0 ;  /* 0x000000000000781c */ /* 0x000fca0003f4f018 */
[----:B------:R-:W-:Y:S02]  /*8ac0*/  @UP1 ULDC.64 UR4, c[0x0][0x780] ;  /* 0x0001e00000041ab9 */ /* 0x000fe40000000a00 */
[----:B------:R-:W-:-:S06]  /*8ad0*/  @UP1 UIMAD.WIDE UR4, UR12, 0x4, UR4 ;  /* 0x000000040c0418a5 */ /* 0x000fcc000f8e0204 */
[----:B------:R-:W-:Y:S02]  /*8ae0*/  IMAD.U32 R4, RZ, RZ, UR4 ;  /* 0x00000004ff047e24 */ /* 0x000fe4000f8e00ff */
[----:B------:R-:W-:-:S05]  /*8af0*/  IMAD.U32 R5, RZ, RZ, UR5 ;  /* 0x00000005ff057e24 */ /* 0x000fca000f8e00ff */
[----:B------:R-:W3:Y:S01]  /*8b00*/  @P2 LDG.E R4, desc[UR46][R4.64] ;  /* 0x0000002e04042981 */ /* 0x000ee2000c1e1900 */
[----:B------:R-:W-:Y:S01]  /*8b10*/  PLOP3.LUT P0, PT, PT, PT, UP0, 0x80, 0x0 ;  /* 0x000000000000781c */ /* 0x000fe20003f0f008 */
[----:B-1----:R-:W-:-:S12]  /*8b20*/  USHF.R.S32.HI UR16, URZ, 0x1f, UR13 ;  /* 0x0000001f3f107899 */ /* 0x002fd8000801140d */
[----:B--2---:R-:W-:Y:S02]  /*8b30*/  @P0 R2UR UR4, R0 ;  /* 0x00000000000402ca */ /* 0x004fe400000e0000 */
[----:B------:R-:W-:Y:S01]  /*8b40*/  ISETP.NE.U32.AND P0, PT, RZ, UR8, PT ;  /* 0x00000008ff007c0c */ /* 0x000fe2000bf05070 */
[----:B------:R-:W-:-:S03]  /*8b50*/  ULDC UR8, c[0x0][0x280] ;  /* 0x0000a00000087ab9 */ /* 0x000fc60000000800 */
[----:B------:R-:W-:-:S07]  /*8b60*/  ISETP.NE.AND.EX P0, PT, RZ, UR9, PT, P0 ;  /* 0x00000009ff007c0c */ /* 0x000fce000bf05300 */
[----:B------:R-:W-:-:S04]  /*8b70*/  @UP0 ULEA UR4, UR12, UR4, 0x6 ;  /* 0x000000040c040291 */ /* 0x000fc8000f8e303f */
[----:B------:R-:W-:-:S04]  /*8b80*/  @UP0 USHF.R.S32.HI UR5, URZ, 0x1f, UR4 ;  /* 0x0000001f3f050899 */ /* 0x000fc80008011404 */
[----:B------:R-:W-:-:S04]  /*8b90*/  @UP0 ULEA.HI UR5, UR5, UR4, URZ, 0x6 ;  /* 0x0000000405050291 */ /* 0x000fc8000f8f303f */
[----:B------:R-:W-:-:S04]  /*8ba0*/  @UP0 USHF.L.U32 UR5, UR5, 0x7, URZ ;  /* 0x0000000705050899 */ /* 0x000fc8000800063f */
[----:B------:R-:W-:Y:S01]  /*8bb0*/  @UP0 ULOP3.LUT UR7, UR5, 0xffffe000, URZ, 0xc0, !UPT ;  /* 0xffffe00005070892 */ /* 0x000fe2000f8ec03f */
[----:B---3--:R-:W-:-:S03]  /*8bc0*/  @P2 R2UR UR8, R4 ;  /* 0x00000000040822ca */ /* 0x008fc600000e0000 */
[----:B------:R-:W-:Y:S01]  /*8bd0*/  @UP0 USHF.R.S32.HI UR9, URZ, 0x1f, UR7 ;  /* 0x0000001f3f090899 */ /* 0x000fe20008011407 */
[----:B------:R-:W-:Y:S11]  /*8be0*/  @P2 BRA `(.L_x_1772) ;  /* 0x0000000000142947 */ /* 0x000ff60003800000 */
[----:B------:R-:W-:Y:S05]  /*8bf0*/  @!P1 BRA `(.L_x_1772) ;  /* 0x0000000000109947 */ /* 0x000fea0003800000 */
[----:B------:R-:W2:Y:S04]  /*8c00*/  LDG.E R5, desc[UR46][R2.64] ;  /* 0x0000002e02057981 */ /* 0x000ea8000c1e1900 */
[----:B------:R-:W2:Y:S02]  /*8c10*/  LDG.E R0, desc[UR46][R2.64+0x4] ;  /* 0x0000042e02007981 */ /* 0x000ea4000c1e1900 */
[----:B--2---:R-:W-:-:S05]  /*8c20*/  IMAD.IADD R0, R0, 0x1, -R5 ;  /* 0x0000000100007824 */ /* 0x004fca00078e0a05 */
[----:B------:R-:W-:-:S15]  /*8c30*/  R2UR UR8, R0 ;  /* 0x00000000000872ca */ /* 0x000fde00000e0000 */
.L_x_1772:
[----:B------:R-:W-:Y:S01]  /*8c40*/  UMOV UR4, URZ ;  /* 0x0000003f00047c82 */ /* 0x000fe20008000000 */
[----:B------:R-:W-:Y:S01]  /*8c50*/  UMOV UR5, URZ ;  /* 0x0000003f00057c82 */ /* 0x000fe20008000000 */
[----:B------:R-:W-:Y:S01]  /*8c60*/  ULDC UR6, c[0x0][0x290] ;  /* 0x0000a40000067ab9 */ /* 0x000fe20000000800 */
[----:B------:R-:W-:Y:S01]  /*8c70*/  @UP0 UMOV UR4, UR7 ;  /* 0x0000000700040c82 */ /* 0x000fe20008000000 */
[----:B------:R-:W-:Y:S01]  /*8c80*/  @UP0 UMOV UR5, UR9 ;  /* 0x0000000900050c82 */ /* 0x000fe20008000000 */
        /* <DEDUP_REMOVED lines=8> */
.L_x_1773:
        /* <DEDUP_REMOVED lines=9> */
[----:B------:R-:W2:Y:S02]  /*8da0*/  LDG.E R5, desc[UR46][R2.64+0x4] ;  /* 0x0000042e02057981 */ /* 0x000ea4000c1e1900 */
[----:B--2---:R-:W-:-:S05]  /*8db0*/  IMAD.IADD R0, R5, 0x1, -R0 ;  /* 0x0000000105007824 */ /* 0x004fca00078e0a00 */
[----:B------:R-:W-:-:S15]  /*8dc0*/  R2UR UR6, R0 ;  /* 0x00000000000672ca */ /* 0x000fde00000e0000 */
.L_x_1774:
[----:B------:R-:W-:Y:S01]  /*8dd0*/  UIADD3 UR7, -UR6, UR8, UR11 ;  /* 0x0000000806077290 */ /* 0x000fe2000fffe10b */
[----:B------:R-:W-:Y:S01]  /*8de0*/  ISETP.LE.AND P0, PT, RZ, UR14, PT ;  /* 0x0000000eff007c0c */ /* 0x000fe2000bf03270 */
[----:B------:R-:W-:Y:S02]  /*8df0*/  ULDC UR9, c[0x0][0x74c] ;  /* 0x0001d30000097ab9 */ /* 0x000fe40000000800 */
[----:B------:R-:W-:Y:S02]  /*8e00*/  UIADD3 UR9, UR7, -UR9, URZ ;  /* 0x8000000907097290 */ /* 0x000fe4000fffe03f */
[----:B------:R-:W-:Y:S02]  /*8e10*/  UIADD3 UR7, UR8, 0x3f, URZ ;  /* 0x0000003f08077890 */ /* 0x000fe4000fffe03f */
[----:B------:R-:W-:-:S04]  /*8e20*/  USHF.R.S32.HI UR10, URZ, 0x1f, UR9 ;  /* 0x0000001f3f0a7899 */ /* 0x000fc80008011409 */
[----:B------:R-:W-:Y:S02]  /*8e30*/  ULEA.HI UR10, UR10, UR9, URZ, 0x6 ;  /* 0x000000090a0a7291 */ /* 0x000fe4000f8f303f */
[----:B------:R-:W-:Y:S02]  /*8e40*/  USHF.R.S32.HI UR9, URZ, 0x1f, UR7 ;  /* 0x0000001f3f097899 */ /* 0x000fe40008011407 */
[----:B------:R-:W-:Y:S02]  /*8e50*/  USHF.R.S32.HI UR10, URZ, 0x6, UR10 ;  /* 0x000000063f0a7899 */ /* 0x000fe4000801140a */
[----:B------:R-:W-:Y:S02]  /*8e60*/  ULEA.HI UR9, UR9, UR7, URZ, 0x6 ;  /* 0x0000000709097291 */ /* 0x000fe4000f8f303f */
[----:B------:R-:W-:Y:S02]  /*8e70*/  UISETP.LT.AND UP1, UPT, URZ, UR10, UPT ;  /* 0x0000000a3f00728c */ /* 0x000fe4000bf21270 */
[----:B------:R-:W-:-:S02]  /*8e80*/  USHF.R.S32.HI UR9, URZ, 0x6, UR9 ;  /* 0x000000063f097899 */ /* 0x000fc40008011409 */
[----:B------:R-:W-:-:S04]  /*8e90*/  USEL UR7, URZ, UR10, !UP1 ;  /* 0x0000000a3f077287 */ /* 0x000fc8000c800000 */
[----:B------:R-:W-:Y:S01]  /*8ea0*/  IMAD.U32 R2, RZ, RZ, UR9 ;  /* 0x00000009ff027e24 */ /* 0x000fe2000f8e00ff */
[----:B------:R-:W-:Y:S07]  /*8eb0*/  @!P0 BRA `(.L_x_1775) ;  /* 0x00000000001c8947 */ /* 0x000fee0003800000 */
[----:B------:R-:W-:Y:S01]  /*8ec0*/  UIADD3 UR8, UR11, 0xbf, UR8 ;  /* 0x000000bf0b087890 */ /* 0x000fe2000fffe008 */
[----:B------:R-:W-:-:S03]  /*8ed0*/  ULDC UR9, c[0x0][0x748] ;  /* 0x0001d20000097ab9 */ /* 0x000fc60000000800 */
[----:B------:R-:W-:-:S04]  /*8ee0*/  UIADD3 UR8, UR8, UR9, -UR6 ;  /* 0x0000000908087290 */ /* 0x000fc8000fffe806 */
[----:B------:R-:W-:-:S04]  /*8ef0*/  USHF.R.S32.HI UR6, URZ, 0x1f, UR8 ;  /* 0x0000001f3f067899 */ /* 0x000fc80008011408 */
[----:B------:R-:W-:-:S04]  /*8f00*/  ULEA.HI UR6, UR6, UR8, URZ, 0x6 ;  /* 0x0000000806067291 */ /* 0x000fc8000f8f303f */
[----:B------:R-:W-:-:S06]  /*8f10*/  USHF.R.S32.HI UR6, URZ, 0x6, UR6 ;  /* 0x000000063f067899 */ /* 0x000fcc0008011406 */
[----:B------:R-:W-:-:S07]  /*8f20*/  VIMNMX R2, R2, UR6, PT ;  /* 0x0000000602027c48 */ /* 0x000fce000bfe0100 */
.L_x_1775:
[----:B------:R-:W-:-:S13]  /*8f30*/  ISETP.GT.AND P0, PT, R2, UR7, PT ;  /* 0x0000000702007c0c */ /* 0x000fda000bf04270 */
[----:B------:R-:W-:Y:S05]  /*8f40*/  @!P0 BRA `(.L_x_1680) ;  /* 0x0000003000d88947 */ /* 0x000fea0003800000 */
[----:B------:R-:W-:Y:S01]  /*8f50*/  ULDC.64 UR14, c[0x0][0x2d8] ;  /* 0x0000b600000e7ab9 */ /* 0x000fe20000000a00 */
[----:B------:R-:W-:Y:S01]  /*8f60*/  VIADD R0, R2, -UR7 ;  /* 0x8000000702007c36 */ /* 0x000fe20008000000 */
[----:B------:R-:W-:Y:S02]  /*8f70*/  UIMAD UR10, UR16, UR14, URZ ;  /* 0x0000000e100a72a4 */ /* 0x000fe4000f8e023f */
[----:B------:R-:W-:Y:S02]  /*8f80*/  UIMAD.WIDE.U32 UR8, UR13, UR14, URZ ;  /* 0x0000000e0d0872a5 */ /* 0x000fe4000f8e003f */
[----:B------:R-:W-:Y:S01]  /*8f90*/  USHF.R.S32.HI UR6, URZ, 0x1f, UR12 ;  /* 0x0000001f3f067899 */ /* 0x000fe2000801140c */
[----:B------:R-:W-:Y:S01]  /*8fa0*/  LOP3.LUT R0, R0, 0x1, RZ, 0xc0, !PT ;  /* 0x0000000100007812 */ /* 0x000fe200078ec0ff */
[----:B------:R-:W-:Y:S02]  /*8fb0*/  UIMAD UR13, UR13, UR15, UR10 ;  /* 0x0000000f0d0d72a4 */ /* 0x000fe4000f8e020a */
[----:B------:R-:W-:Y:S01]  /*8fc0*/  UIADD3 UR10, UP1, UR4, UR8, URZ ;  /* 0x00000008040a7290 */ /* 0x000fe2000ff3e03f */
[----:B------:R-:W-:Y:S01]  /*8fd0*/  ISETP.NE.U32.AND P1, PT, R0, 0x1, PT ;  /* 0x000000010000780c */ /* 0x000fe20003f25070 */
[----:B------:R-:W-:-:S02]  /*8fe0*/  UIADD3 UR13, UR9, UR13, URZ ;  /* 0x0000000d090d7290 */ /* 0x000fc4000fffe03f */
[----:B------:R-:W-:Y:S01]  /*8ff0*/  USEL UR6, UR6, URZ, !UP0 ;  /* 0x0000003f06067287 */ /* 0x000fe2000c000000 */
[----:B------:R-:W-:Y:S01]  /*9000*/  ULDC.64 UR26, c[0x0][0x2e0] ;  /* 0x0000b800001a7ab9 */ /* 0x000fe20000000a00 */
[----:B------:R-:W-:Y:S02]  /*9010*/  USEL UR12, UR12, URZ, !UP0 ;  /* 0x0000003f0c0c7287 */ /* 0x000fe4000c000000 */
[----:B------:R-:W-:Y:S02]  /*9020*/  UIADD3.X UR11, UR5, UR13, URZ, UP1, !UPT ;  /* 0x0000000d050b7290 */ /* 0x000fe40008ffe43f */
[----:B------:R-:W-:Y:S02]  /*9030*/  UIMAD UR14, UR6, UR26, URZ ;  /* 0x0000001a060e72a4 */ /* 0x000fe4000f8e023f */
[----:B------:R-:W-:Y:S02]  /*9040*/  UIMAD.WIDE.U32 UR10, UR12, UR26, UR10 ;  /* 0x0000001a0c0a72a5 */ /* 0x000fe4000f8e000a */
[----:B------:R-:W-:Y:S01]  /*9050*/  UIMAD UR14, UR12, UR27, UR14 ;  /* 0x0000001b0c0e72a4 */ /* 0x000fe2000f8e020e */
[----:B------:R-:W-:-:S03]  /*9060*/  ELECT P0, URZ, PT ;  /* 0x00000000003f782f */ /* 0x000fc60003800000 */
        /* <DEDUP_REMOVED lines=20> */
.L_x_1778:
[----:B------:R-:W-:Y:S05]  /*91b0*/  BSYNC B0 ;  /* 0x0000000000007941 */ /* 0x000fea0003800000 */
.L_x_1777:
        /* <DEDUP_REMOVED lines=19> */
.L_x_1780:
[----:B------:R-:W-:Y:S05]  /*92f0*/  BSYNC B0 ;  /* 0x0000000000007941 */ /* 0x000fea0003800000 */
.L_x_1779:
[----:B------:R-:W-:Y:S06]  /*9300*/  BAR.ARV 0xa, 0xa0 ;  /* 0x0282800000007b1d */ /* 0x000fec0000002000 */
[----:B------:R-:W-:Y:S04]  /*9310*/  BSSY B0, `(.L_x_1781) ;  /* 0x0000003000007945 */ /* 0x000fe80003800000 */
[----:B------:R-:W-:Y:S05]  /*9320*/  @!P0 BRA `(.L_x_1782) ;  /* 0x0000000000048947 */ /* 0x000fea0003800000 */
[----:B------:R-:W-:-:S04]  /*9330*/  DEPBAR.LE SB0, 0x0 ;  /* 0x000080000000791a */ /* 0x000fc80000000000 */
.L_x_1782:
[----:B------:R-:W-:Y:S05]  /*9340*/  BSYNC B0 ;  /* 0x0000000000007941 */ /* 0x000fea0003800000 */
.L_x_1781:
[----:B------:R-:W-:Y:S06]  /*9350*/  BAR.ARV 0xb, 0xa0 ;  /* 0x02c2800000007b1d */ /* 0x000fec0000002000 */
[----:B------:R-:W-:Y:S01]  /*9360*/  UIADD3 UR15, UR7, 0x1, URZ ;  /* 0x00000001070f7890 */ /* 0x000fe2000fffe03f */
[----:B------:R-:W-:Y:S11]  /*9370*/  BRA `(.L_x_1783) ;  /* 0x0000000000047947 */ /* 0x000ff60003800000 */
.L_x_1776:
[----:B------:R-:W-:-:S05]  /*9380*/  UMOV UR15, UR7 ;  /* 0x00000007000f7c82 */ /* 0x000fca0008000000 */
.L_x_1783:
[----:B------:R-:W-:-:S06]  /*9390*/  UIADD3 UR6, UR7, 0x1, URZ ;  /* 0x0000000107067890 */ /* 0x000fcc000fffe03f */
[----:B------:R-:W-:-:S13]  /*93a0*/  ISETP.NE.AND P1, PT, R2, UR6, PT ;  /* 0x0000000602007c0c */ /* 0x000fda000bf25270 */
[----:B------:R-:W-:Y:S05]  /*93b0*/  @!P1 BRA `(.L_x_1680) ;  /* 0x0000002c00bc9947 */ /* 0x000fea0003800000 */
[----:B------:R-:W-:Y:S01]  /*93c0*/  UMOV UR16, UR8 ;  /* 0x0000000800107c82 */ /* 0x000fe20008000000 */
[----:B------:R-:W-:Y:S01]  /*93d0*/  UMOV UR17, UR13 ;  /* 0x0000000d00117c82 */ /* 0x000fe20008000000 */
[----:B------:R-:W-:Y:S01]  /*93e0*/  ULDC.64 UR18, c[0x0][0x2c0] ;  /* 0x0000b00000127ab9 */ /* 0x000fe20000000a00 */
[----:B------:R-:W-:Y:S01]  /*93f0*/  UIMAD.WIDE.U32 UR16, UR12, UR26, UR16 ;  /* 0x0000001a0c1072a5 */ /* 0x000fe2000f8e0010 */
[----:B------:R-:W-:Y:S01]  /*9400*/  UMOV UR6, URZ ;  /* 0x0000003f00067c82 */ /* 0x000fe20008000000 */
[----:B------:R-:W-:Y:S02]  /*9410*/  ULDC.64 UR30, c[0x0][0x2c0] ;  /* 0x0000b000001e7ab9 */ /* 0x000fe40000000a00 */
[----:B------:R-:W-:-:S04]  /*9420*/  UIADD3 UR25, UP0, UR4, UR16, URZ ;  /* 0x0000001004197290 */ /* 0x000fc8000ff1e03f */
[----:B------:R-:W-:Y:S02]  /*9430*/  UIADD3.X UR16, UR5, UR14, UR17, UP0, !UPT ;  /* 0x0000000e05107290 */ /* 0x000fe400087fe411 */
[----:B------:R-:W-:Y:S02]  /*9440*/  ULEA UR24, UP0, UR25, UR18, 0x2 ;  /* 0x0000001219187291 */ /* 0x000fe4000f80103f */
[----:B------:R-:W-:Y:S02]  /*9450*/  USHF.L.U32 UR18, UR15, 0xd, URZ ;  /* 0x0000000d0f127899 */ /* 0x000fe4000800063f */
        /* <DEDUP_REMOVED lines=8> */
.L_x_1796:
        /* <DEDUP_REMOVED lines=11> */
[----:B------:R-:W-:Y:S02]  /*9590*/  ULEA.HI.X.SX32 UR39, UR19, UR27, 0x1, UP0 ;  /* 0x0000001b13277291 */ /* 0x000fe400080f0e3f */
[----:B------:R-:W-:Y:S01]  /*95a0*/  ULEA UR36, UP0, UR37, UR30, 0x2 ;  /* 0x0000001e25247291 */ /* 0x000fe2000f80103f */
[----:B------:R-:W-:-:S03]  /*95b0*/  UMOV UR41, 0x14f00000 ;  /* 0x14f0000000297882 */ /* 0x000fc60000000000 */
[----:B------:R-:W-:Y:S02]  /*95c0*/  ULEA.HI.X UR37, UR37, UR31, UR39, 0x2, UP0 ;  /* 0x0000001f25257291 */ /* 0x000fe400080f1427 */
[----:B-1----:R-:W-:-:S03]  /*95d0*/  ULEA UR28, UR29, UR28, 0x18 ;  /* 0x0000001c1d1c7291 */ /* 0x002fc6000f8ec03f */
[----:B------:R-:W-:Y:S01]  /*95e0*/  UMOV UR29, 0x400 ;  /* 0x00000400001d7882 */ /* 0x000fe20000000000 */
[----:B------:R-:W-:-:S09]  /*95f0*/  UIADD3 UR28, UR28, 0x10000, URZ ;  /* 0x000100001c1c7890 */ /* 0x000fd2000fffe03f */
[----:B------:R1:W-:Y:S02]  /*9600*/  UBLKRED.G.S.ADD.F32.RN [UR36], [UR28], UR29, desc[UR40] ;  /* 0x000028241c0073bb */ /* 0x0003e400080a141d */
[----:B-1----:R0:W-:Y:S02]  /*9610*/  UTMACMDFLUSH ;  /* 0x00000000000079b7 */ /* 0x0021e40000000000 */
.L_x_1785:
[----:B------:R-:W-:Y:S05]  /*9620*/  BSYNC B0 ;  /* 0x0000000000007941 */ /* 0x000fea0003800000 */
.L_x_1784:
        /* <DEDUP_REMOVED lines=13> */
.L_x_1787:
[----:B------:R-:W-:Y:S05]  /*9700*/  BSYNC B0 ;  /* 0x0000000000007941 */ /* 0x000fea0003800000 */
.L_x_1786:
[----:B------:R-:W-:Y:S06]  /*9710*/  BAR.ARV 0xa, 0xa0 ;  /* 0x0282800000007b1d */ /* 0x000fec0000002000 */
[----:B------:R-:W-:Y:S04]  /*9720*/  BSSY B0, `(.L_x_1788) ;  /* 0x0000003000007945 */ /* 0x000fe80003800000 */
[----:B------:R-:W-:Y:S05]  /*9730*/  @!P0 BRA `(.L_x_1789) ;  /* 0x0000000000048947 */ /* 0x000fea0003800000 */
[----:B------:R-:W-:-:S04]  /*9740*/  DEPBAR.LE SB0, 0x0 ;  /* 0x000080000000791a */ /* 0x000fc80000000000 */
.L_x_1789:
[----:B------:R-:W-:Y:S05]  /*9750*/  BSYNC B0 ;  /* 0x0000000000007941 */ /* 0x000fea0003800000 */
.L_x_1788:
        /* <DEDUP_REMOVED lines=13> */
.L_x_1791:
[----:B------:R-:W-:Y:S05]  /*9830*/  BSYNC B0 ;  /* 0x0000000000007941 */ /* 0x000fea0003800000 */
.L_x_1790:
        /* <DEDUP_REMOVED lines=13> */
.L_x_1793:
[----:B------:R-:W-:Y:S05]  /*9910*/  BSYNC B0 ;  /* 0x0000000000007941 */ /* 0x000fea0003800000 */
.L_x_1792:
[----:B------:R-:W-:Y:S01]  /*9920*/  UIADD3 UR15, UR15, 0x2, URZ ;  /* 0x000000020f0f7890 */ /* 0x000fe2000fffe03f */
[----:B------:R-:W-:Y:S06]  /*9930*/  BAR.ARV 0xa, 0xa0 ;  /* 0x0282800000007b1d */ /* 0x000fec0000002000 */
[----:B------:R-:W-:Y:S01]  /*9940*/  BSSY B0, `(.L_x_1794) ;  /* 0x0000004000007945 */ /* 0x000fe20003800000 */
[----:B------:R-:W-:-:S03]  /*9950*/  ISETP.LE.AND P1, PT, R2, UR15, PT ;  /* 0x0000000f02007c0c */ /* 0x000fc6000bf23270 */
[----:B------:R-:W-:Y:S10]  /*9960*/  @!P0 BRA `(.L_x_1795) ;  /* 0x0000000000048947 */ /* 0x000ff40003800000 */
[----:B------:R-:W-:-:S04]  /*9970*/  DEPBAR.LE SB0, 0x0 ;  /* 0x000080000000791a */ /* 0x000fc80000000000 */
.L_x_1795:
[----:B------:R-:W-:Y:S05]  /*9980*/  BSYNC B0 ;  /* 0x0000000000007941 */ /* 0x000fea0003800000 */
.L_x_1794:
[----:B------:R-:W-:Y:S06]  /*9990*/  BAR.ARV 0xb, 0xa0 ;  /* 0x02c2800000007b1d */ /* 0x000fec0000002000 */
[----:B------:R-:W-:Y:S02]  /*99a0*/  UIADD3 UR19, UR19, 0x4000, URZ ;  /* 0x0000400013137890 */ /* 0x000fe4000fffe03f */
[----:B------:R-:W-:Y:S01]  /*99b0*/  UIADD3 UR6, UR6, 0x4000, URZ ;  /* 0x0000400006067890 */ /* 0x000fe2000fffe03f */
[----:B------:R-:W-:Y:S11]  /*99c0*/  @!P1 BRA `(.L_x_1796) ;  /* 0xfffffff800c49947 */ /* 0x000ff6000383ffff */
[----:B------:R-:W-:Y:S05]  /*99d0*/  BRA `(.L_x_1680) ;  /* 0x0000002800347947 */ /* 0x000fea0003800000 */
.L_x_1768:
[----:B------:R-:W-:Y:S01]  /*99e0*/  ULDC.64 UR4, c[0x0][0x8d8] ;  /* 0x0002360000047ab9 */ /* 0x000fe20000000a00 */
[----:B------:R-:W1:Y:S01]  /*99f0*/  S2UR UR21, SR_CTAID.X ;  /* 0x00000000001579c3 */ /* 0x000e620000002500 */
[----:B------:R-:W-:-:S04]  /*9a00*/  ISETP.NE.U32.AND P0, PT, RZ, UR4, PT ;  /* 0x00000004ff007c0c */ /* 0x000fc8000bf05070 */
[----:B------:R-:W-:-:S03]  /*9a10*/  ISETP.NE.AND.EX P0, PT, RZ, UR5, PT, P0 ;  /* 0x00000005ff007c0c */ /* 0x000fc6000bf05300 */
[----:B------:R-:W2:Y:S08]  /*9a20*/  S2UR UR13, SR_CTAID.Z ;  /* 0x00000000000d79c3 */ /* 0x000eb00000002700 */
[----:B------:R-:W3:Y:S02]  /*9a30*/  S2UR UR20, SR_CTAID.Y ;  /* 0x00000000001479c3 */ /* 0x000ee40000002600 */
        /* <DEDUP_REMOVED lines=8> */
.L_x_1797:
        /* <DEDUP_REMOVED lines=9> */
[----:B------:R-:W4:Y:S01]  /*9b50*/  LDG.E R4, desc[UR46][R2.64+0x4] ;  /* 0x0000042e02047981 */ /* 0x000f22000c1e1900 */
[----:B--2---:R-:W-:Y:S02]  /*9b60*/  R2UR UR4, R0 ;  /* 0x00000000000472ca */ /* 0x004fe400000e0000 */
[----:B----4-:R-:W-:-:S13]  /*9b70*/  R2UR UR5, R4 ;  /* 0x00000000040572ca */ /* 0x010fda00000e0000 */
[----:B------:R-:W-:Y:S01]  /*9b80*/  UIADD3 UR4, -UR4, UR5, URZ ;  /* 0x0000000504047290 */ /* 0x000fe2000fffe13f */
[----:B------:R-:W-:Y:S11]  /*9b90*/  BRA `(.L_x_1798) ;  /* 0x0000000000047947 */ /* 0x000ff60003800000 */
.L_x_1799:
[----:B------:R-:W-:-:S05]  /*9ba0*/  ULDC UR4, c[0x0][0x8bc] ;  /* 0x00022f0000047ab9 */ /* 0x000fca0000000800 */
.L_x_1798:
[----:B-1----:R-:W-:Y:S01]  /*9bb0*/  USHF.L.U32 UR8, UR21, 0x7, URZ ;  /* 0x0000000715087899 */ /* 0x002fe2000800063f */
[----:B------:R-:W-:Y:S02]  /*9bc0*/  IMAD.MOV.U32 R10, RZ, RZ, 0x1 ;  /* 0x00000001ff0a7424 */ /* 0x000fe400078e00ff */
[----:B------:R-:W-:Y:S01]  /*9bd0*/  IMAD.MOV.U32 R0, RZ, RZ, RZ ;  /* 0x000000ffff007224 */ /* 0x000fe200078e00ff */
[----:B------:R-:W-:-:S04]  /*9be0*/  UISETP.GE.AND UP0, UPT, UR8, UR4, UPT ;  /* 0x000000040800728c */ /* 0x000fc8000bf06270 */
[----:B--2---:R-:W-:-:S06]  /*9bf0*/  USEL UR13, UR13, 0xffffffff, !UP0 ;  /* 0xffffffff0d0d7887 */ /* 0x004fcc000c000000 */
[----:B------:R-:W-:-:S13]  /*9c00*/  ISETP.LE.AND P0, PT, RZ, UR13, PT ;  /* 0x0000000dff007c0c */ /* 0x000fda000bf03270 */
[----:B------:R-:W-:Y:S05]  /*9c10*/  @!P0 BRA `(.L_x_1800) ;  /* 0x0000002400108947 */ /* 0x000fea0003800000 */
[----:B------:R-:W-:Y:S01]  /*9c20*/  ULDC.64 UR18, c[0x0][0x770] ;  /* 0x0001dc0000127ab9 */ /* 0x000fe20000000a00 */
[----:B------:R-:W-:Y:S01]  /*9c30*/  ULDC.64 UR14, c[0x0][0x770] ;  /* 0x0001dc00000e7ab9 */ /* 0x000fe20000000a00 */
[----:B------:R-:W-:Y:S02]  /*9c40*/  UISETP.NE.U32.AND UP1, UPT, UR18, URZ, UPT ;  /* 0x0000003f1200728c */ /* 0x000fe4000bf25070 */
[----:B------:R-:W-:Y:S02]  /*9c50*/  UIMAD.WIDE UR14, UR13, 0x4, UR14 ;  /* 0x000000040d0e78a5 */ /* 0x000fe4000f8e020e */
[----:B------:R-:W-:Y:S01]  /*9c60*/  UISETP.NE.AND.EX UP1, UPT, UR19, URZ, UPT, UP1 ;  /* 0x0000003f1300728c */ /* 0x000fe2000bf25310 */
[----:B------:R-:W-:Y:S01]  /*9c70*/  ULDC.64 UR4, c[0x0][0x778] ;  /* 0x0001de0000047ab9 */ /* 0x000fe20000000a00 */
[----:B------:R-:W-:Y:S02]  /*9c80*/  ULDC.64 UR6, c[0x0][0x780] ;  /* 0x0001e00000067ab9 */ /* 0x000fe40000000a00 */
[----:B------:R-:W-:Y:S01]  /*9c90*/  IMAD.U32 R2, RZ, RZ, UR14 ;  /* 0x0000000eff027e24 */ /* 0x000fe2000f8e00ff */
[----:B------:R-:W-:Y:S01]  /*9ca0*/  ULDC.64 UR16, c[0x0][0x778] ;  /* 0x0001de0000107ab9 */ /* 0x000fe20000000a00 */
[----:B------:R-:W-:Y:S01]  /*9cb0*/  PLOP3.LUT P1, PT, PT, PT, UP1, 0x80, 0x0 ;  /* 0x000000000000781c */ /* 0x000fe20003f2f018 */
[----:B------:R-:W-:Y:S01]  /*9cc0*/  IMAD.U32 R3, RZ, RZ, UR15 ;  /* 0x0000000fff037e24 */ /* 0x000fe2000f8e00ff */
[----:B------:R-:W-:-:S02]  /*9cd0*/  UISETP.NE.U32.AND UP0, UPT, UR4, URZ, UPT ;  /* 0x0000003f0400728c */ /* 0x000fc4000bf05070 */
[----:B------:R-:W-:Y:S02]  /*9ce0*/  UISETP.NE.U32.AND UP2, UPT, UR6, URZ, UPT ;  /* 0x0000003f0600728c */ /* 0x000fe4000bf45070 */
[----:B------:R-:W-:Y:S02]  /*9cf0*/  UISETP.NE.AND.EX UP0, UPT, UR5, URZ, UPT, UP0 ;  /* 0x0000003f0500728c */ /* 0x000fe4000bf05300 */
[----:B------:R-:W-:Y:S01]  /*9d00*/  UISETP.NE.AND.EX UP2, UPT, UR7, URZ, UPT, UP2 ;  /* 0x0000003f0700728c */ /* 0x000fe2000bf45320 */
[----:B------:R-:W-:-:S04]  /*9d10*/  ULDC.64 UR22, c[0x0][0x788] ;  /* 0x0001e20000167ab9 */ /* 0x000fc80000000a00 */
[----:B------:R-:W2:Y:S01]  /*9d20*/  @P1 LDG.E R6, desc[UR46][R2.64] ;  /* 0x0000002e02061981 */ /* 0x000ea2000c1e1900 */
[----:B------:R-:W-:Y:S01]  /*9d30*/  PLOP3.LUT P2, PT, PT, PT, UP0, 0x80, 0x0 ;  /* 0x000000000000781c */ /* 0x000fe20003f4f008 */
[----:B------:R-:W-:Y:S01]  /*9d40*/  UIMAD.WIDE UR16, UR13, 0x4, UR16 ;  /* 0x000000040d1078a5 */ /* 0x000fe2000f8e0210 */
[----:B------:R-:W-:Y:S01]  /*9d50*/  PLOP3.LUT P3, PT, PT, PT, UP2, 0x80, 0x0 ;  /* 0x000000000000781c */ /* 0x000fe20003f6f028 */
[----:B------:R1:W4:Y:S02]  /*9d60*/  @P1 LDG.E R0, desc[UR46][R2.64] ;  /* 0x0000002e02001981 */ /* 0x000324000c1e1900 */
[----:B------:R-:W-:Y:S02]  /*9d70*/  @UP2 ULDC.64 UR4, c[0x0][0x780] ;  /* 0x0001e00000042ab9 */ /* 0x000fe40000000a00 */
[----:B------:R-:W-:Y:S01]  /*9d80*/  @UP2 UIMAD.WIDE UR4, UR13, 0x4, UR4 ;  /* 0x000000040d0428a5 */ /* 0x000fe2000f8e0204 */
[----:B-1----:R-:W-:Y:S02]  /*9d90*/  IMAD.U32 R2, RZ, RZ, UR16 ;  /* 0x00000010ff027e24 */ /* 0x002fe4000f8e00ff */
[----:B------:R-:W-:-:S05]  /*9da0*/  IMAD.U32 R3, RZ, RZ, UR17 ;  /* 0x00000011ff037e24 */ /* 0x000fca000f8e00ff */
[----:B------:R1:W5:Y:S02]  /*9db0*/  @P2 LDG.E R4, desc[UR46][R2.64] ;  /* 0x0000002e02042981 */ /* 0x000364000c1e1900 */
[----:B-1----:R-:W-:Y:S02]  /*9dc0*/  IMAD.U32 R2, RZ, RZ, UR4 ;  /* 0x00000004ff027e24 */ /* 0x002fe4000f8e00ff */
[----:B------:R-:W-:-:S05]  /*9dd0*/  IMAD.U32 R3, RZ, RZ, UR5 ;  /* 0x00000005ff037e24 */ /* 0x000fca000f8e00ff */
[----:B------:R-:W3:Y:S01]  /*9de0*/  @P3 LDG.E R5, desc[UR46][R2.64] ;  /* 0x0000002e02053981 */ /* 0x000ee2000c1e1900 */
[----:B------:R-:W-:Y:S01]  /*9df0*/  ISETP.NE.U32.AND P0, PT, RZ, UR22, PT ;  /* 0x00000016ff007c0c */ /* 0x000fe2000bf05070 */
[----:B------:R-:W-:Y:S01]  /*9e00*/  UMOV UR7, URZ ;  /* 0x0000003f00077c82 */ /* 0x000fe20008000000 */
[----:B------:R-:W-:Y:S01]  /*9e10*/  UMOV UR11, URZ ;  /* 0x0000003f000b7c82 */ /* 0x000fe20008000000 */
[----:B------:R-:W-:Y:S01]  /*9e20*/  ULDC UR9, c[0x0][0x280] ;  /* 0x0000a00000097ab9 */ /* 0x000fe20000000800 */
[----:B------:R-:W-:Y:S02]  /*9e30*/  ISETP.NE.AND.EX P0, PT, RZ, UR23, PT, P0 ;  /* 0x00000017ff007c0c */ /* 0x000fe4000bf05300 */
[----:B--2---:R-:W-:Y:S02]  /*9e40*/  @P1 R2UR UR4, R6 ;  /* 0x00000000060412ca */ /* 0x004fe400000e0000 */
[----:B----4-:R-:W-:-:S11]  /*9e50*/  @P1 R2UR UR7, R0 ;  /* 0x00000000000712ca */ /* 0x010fd600000e0000 */
[----:B------:R-:W-:-:S04]  /*9e60*/  @UP1 ULEA UR4, UR13, UR4, 0x6 ;  /* 0x000000040d041291 */ /* 0x000fc8000f8e303f */
[----:B------:R-:W-:-:S04]  /*9e70*/  @UP1 USHF.R.S32.HI UR5, URZ, 0x1f, UR4 ;  /* 0x0000001f3f051899 */ /* 0x000fc80008011404 */
[----:B------:R-:W-:Y:S01]  /*9e80*/  @UP1 ULEA.HI UR5, UR5, UR4, URZ, 0x6 ;  /* 0x0000000405051291 */ /* 0x000fe2000f8f303f */
[----:B-----5:R-:W-:-:S03]  /*9e90*/  @P2 R2UR UR11, R4 ;  /* 0x00000000040b22ca */ /* 0x020fc600000e0000 */
[----:B------:R-:W-:-:S04]  /*9ea0*/  @UP1 ULOP3.LUT UR6, UR5, 0xffffffc0, URZ, 0xc0, !UPT ;  /* 0xffffffc005061892 */ /* 0x000fc8000f8ec03f */
[----:B------:R-:W-:Y:S01]  /*9eb0*/  @UP1 USHF.R.S32.HI UR12, URZ, 0x1f, UR6 ;  /* 0x0000001f3f0c1899 */ /* 0x000fe20008011406 */
[----:B---3--:R-:W-:Y:S01]  /*9ec0*/  @P3 R2UR UR9, R5 ;  /* 0x00000000050932ca */ /* 0x008fe200000e0000 */
[----:B------:R-:W-:-:S14]  /*9ed0*/  @P3 BRA `(.L_x_1801) ;  /* 0x0000000000203947 */ /* 0x000fdc0003800000 */
[----:B------:R-:W-:Y:S05]  /*9ee0*/  @!P1 BRA `(.L_x_1801) ;  /* 0x00000000001c9947 */ /* 0x000fea0003800000 */
[----:B------:R-:W-:Y:S02]  /*9ef0*/  IMAD.U32 R2, RZ, RZ, UR14 ;  /* 0x0000000eff027e24 */ /* 0x000fe4000f8e00ff */
[----:B------:R-:W-:-:S05]  /*9f00*/  IMAD.U32 R3, RZ, RZ, UR15 ;  /* 0x0000000fff037e24 */ /* 0x000fca000f8e00ff */
[----:B------:R-:W2:Y:S04]  /*9f10*/  LDG.E R0, desc[UR46][R2.64] ;  /* 0x0000002e02007981 */ /* 0x000ea8000c1e1900 */
[----:B------:R-:W3:Y:S01]  /*9f20*/  LDG.E R4, desc[UR46][R2.64+0x4] ;  /* 0x0000042e02047981 */ /* 0x000ee2000c1e1900 */
[----:B--2---:R-:W-:Y:S02]  /*9f30*/  R2UR UR4, R0 ;  /* 0x00000000000472ca */ /* 0x004fe400000e0000 */
[----:B---3--:R-:W-:-:S13]  /*9f40*/  R2UR UR9, R4 ;  /* 0x00000000040972ca */ /* 0x008fda00000e0000 */
[----:B------:R-:W-:-:S12]  /*9f50*/  UIADD3 UR9, -UR4, UR9, URZ ;  /* 0x0000000904097290 */ /* 0x000fd8000fffe13f */
.L_x_1801:
        /* <DEDUP_REMOVED lines=13> */
.L_x_1802:
        /* <DEDUP_REMOVED lines=8> */
.L_x_1803:
        /* <DEDUP_REMOVED lines=9> */
[----:B------:R-:W-:-:S04]  /*a140*/  ULEA.HI UR6, UR12, UR6, URZ, 0x6 ;  /* 0x000000060c067291 */ /* 0x000fc8000f8f303f */
[----:B------:R-:W-:Y:S01]  /*a150*/  VIMNMX R4, RZ, UR14, !PT ;  /* 0x0000000eff047c48 */ /* 0x000fe2000ffe0100 */
[----:B------:R-:W-:Y:S01]  /*a160*/  USHF.R.S32.HI UR6, URZ, 0x6, UR6 ;  /* 0x000000063f067899 */ /* 0x000fe20008011406 */
[----:B------:R-:W-:Y:S11]  /*a170*/  @!P0 BRA `(.L_x_1804) ;  /* 0x0000000000208947 */ /* 0x000ff60003800000 */
[----:B------:R-:W-:Y:S01]  /*a180*/  UIADD3 UR9, UR8, 0xbf, UR9 ;  /* 0x000000bf08097890 */ /* 0x000fe2000fffe009 */
[----:B------:R-:W-:-:S03]  /*a190*/  ULDC UR12, c[0x0][0x748] ;  /* 0x0001d200000c7ab9 */ /* 0x000fc60000000800 */
[----:B------:R-:W-:-:S04]  /*a1a0*/  UIADD3 UR9, UR9, UR12, -UR10 ;  /* 0x0000000c09097290 */ /* 0x000fc8000fffe80a */
[----:B------:R-:W-:-:S04]  /*a1b0*/  USHF.R.S32.HI UR10, URZ, 0x1f, UR9 ;  /* 0x0000001f3f0a7899 */ /* 0x000fc80008011409 */
[----:B------:R-:W-:-:S04]  /*a1c0*/  ULEA.HI UR10, UR10, UR9, URZ, 0x6 ;  /* 0x000000090a0a7291 */ /* 0x000fc8000f8f303f */
[----:B------:R-:W-:-:S04]  /*a1d0*/  USHF.R.S32.HI UR10, URZ, 0x6, UR10 ;  /* 0x000000063f0a7899 */ /* 0x000fc8000801140a */
[----:B------:R-:W-:-:S04]  /*a1e0*/  UISETP.LT.AND UP1, UPT, UR6, UR10, UPT ;  /* 0x0000000a0600728c */ /* 0x000fc8000bf21270 */
[----:B------:R-:W-:-:S12]  /*a1f0*/  USEL UR6, UR6, UR10, UP1 ;  /* 0x0000000a06067287 */ /* 0x000fd80008800000 */
.L_x_1804:
[----:B------:R-:W-:Y:S01]  /*a200*/  ISETP.LT.AND P0, PT, R4, UR6, PT ;  /* 0x0000000604007c0c */ /* 0x000fe2000bf01270 */
[----:B------:R-:W-:-:S12]  /*a210*/  IMAD.MOV.U32 R0, RZ, RZ, RZ ;  /* 0x000000ffff007224 */ /* 0x000fd800078e00ff */
[----:B------:R-:W-:Y:S05]  /*a220*/  @!P0 BRA `(.L_x_1800) ;  /* 0x0000001c008c8947 */ /* 0x000fea0003800000 */
[----:B------:R-:W-:Y:S01]  /*a230*/  USHF.R.S32.HI UR10, URZ, 0x1f, UR20 ;  /* 0x0000001f3f0a7899 */ /* 0x000fe20008011414 */
[----:B------:R-:W-:Y:S01]  /*a240*/  BSSY B0, `(.L_x_1800) ;  /* 0x00001e1000007945 */ /* 0x000fe20003800000 */
[----:B------:R-:W-:Y:S01]  /*a250*/  ULDC.64 UR16, c[0x0][0x718] ;  /* 0x0001c60000107ab9 */ /* 0x000fe20000000a00 */
[----:B------:R-:W-:Y:S01]  /*a260*/  UISETP.NE.U32.AND UP1, UPT, UR18, URZ, UPT ;  /* 0x0000003f1200728c */ /* 0x000fe2000bf25070 */
[----:B------:R-:W-:Y:S01]  /*a270*/  IMAD.MOV.U32 R0, RZ, RZ, RZ ;  /* 0x000000ffff007224 */ /* 0x000fe200078e00ff */
[----:B------:R-:W-:Y:S01]  /*a280*/  UIMAD UR9, UR10, UR16, URZ ;  /* 0x000000100a0972a4 */ /* 0x000fe2000f8e023f */
[----:B------:R-:W-:Y:S01]  /*a290*/  ULDC UR12, c[0x0][0x2e8] ;  /* 0x0000ba00000c7ab9 */ /* 0x000fe20000000800 */
[----:B------:R-:W-:Y:S01]  /*a2a0*/  UMOV UR14, UR4 ;  /* 0x00000004000e7c82 */ /* 0x000fe20008000000 */
[----:B------:R-:W-:Y:S01]  /*a2b0*/  UMOV UR15, UR5 ;  /* 0x00000005000f7c82 */ /* 0x000fe20008000000 */
[----:B------:R-:W-:Y:S02]  /*a2c0*/  UIMAD UR22, UR20, UR17, UR9 ;  /* 0x00000011141672a4 */ /* 0x000fe4000f8e0209 */
[----:B------:R-:W-:-:S02]  /*a2d0*/  UISETP.NE.AND.EX UP1, UPT, UR19, URZ, UPT, UP1 ;  /* 0x0000003f1300728c */ /* 0x000fc4000bf25310 */
[----:B------:R-:W-:Y:S02]  /*a2e0*/  USHF.R.S32.HI UR9, URZ, 0x1f, UR13 ;  /* 0x0000001f3f097899 */ /* 0x000fe4000801140d */
[----:B------:R-:W-:Y:S02]  /*a2f0*/  UISETP.NE.AND UP2, UPT, UR12, 0x1, UPT ;  /* 0x000000010c00788c */ /* 0x000fe4000bf45270 */
[----:B------:R-:W-:Y:S01]  /*a300*/  UIMAD.WIDE.U32 UR4, UR20, UR16, UR14 ;  /* 0x00000010140472a5 */ /* 0x000fe2000f8e000e */
[----:B------:R-:W-:Y:S01]  /*a310*/  ULDC.64 UR18, c[0x0][0x730] ;  /* 0x0001cc0000127ab9 */ /* 0x000fe20000000a00 */
[----:B------:R-:W-:Y:S02]  /*a320*/  USEL UR9, UR9, URZ, !UP1 ;  /* 0x0000003f09097287 */ /* 0x000fe4000c800000 */
[----:B------:R-:W-:Y:S01]  /*a330*/  UIMAD UR10, UR10, UR18, URZ ;  /* 0x000000120a0a72a4 */ /* 0x000fe2000f8e023f */
[----:B------:R-:W-:Y:S01]  /*a340*/  ELECT P0, URZ, PT ;  /* 0x00000000003f782f */ /* 0x000fe20003800000 */
[----:B------:R-:W-:Y:S01]  /*a350*/  ULDC.64 UR16, c[0x0][0x720] ;  /* 0x0001c80000107ab9 */ /* 0x000fe20000000a00 */
[----:B------:R-:W-:-:S02]  /*a360*/  USEL UR21, UR13, URZ, !UP1 ;  /* 0x0000003f0d157287 */ /* 0x000fc4000c800000 */
[----:B------:R-:W-:Y:S02]  /*a370*/  UIADD3 UR23, UR5, UR22, URZ ;  /* 0x0000001605177290 */ /* 0x000fe4000fffe03f */
[----:B------:R-:W-:Y:S01]  /*a380*/  UIMAD UR5, UR9, UR16, URZ ;  /* 0x00000010090572a4 */ /* 0x000fe2000f8e023f */
[----:B------:R-:W-:Y:S01]  /*a390*/  UMOV UR22, UR4 ;  /* 0x0000000400167c82 */ /* 0x000fe20008000000 */
[----:B------:R-:W-:Y:S02]  /*a3a0*/  UIMAD.WIDE.U32 UR14, UR20, UR18, UR14 ;  /* 0x00000012140e72a5 */ /* 0x000fe4000f8e000e */
[----:B------:R-:W-:Y:S02]  /*a3b0*/  UIMAD UR10, UR20, UR19, UR10 ;  /* 0x00000013140a72a4 */ /* 0x000fe4000f8e020a */
[----:B------:R-:W-:Y:S01]  /*a3c0*/  UIMAD.WIDE.U32 UR22, UR16, UR21, UR22 ;  /* 0x00000015101672a5 */ /* 0x000fe2000f8e0016 */
[----:B------:R-:W-:Y:S02]  /*a3d0*/  ULDC.64 UR18, c[0x0][0x738] ;  /* 0x0001ce0000127ab9 */ /* 0x000fe40000000a00 */
[----:B------:R-:W-:Y:S01]  /*a3e0*/  @UP2 ULDC UR16, c[0x0][0x2ec] ;  /* 0x0000bb0000102ab9 */ /* 0x000fe20000000800 */
[----:B------:R-:W-:-:S02]  /*a3f0*/  UIMAD UR5, UR17, UR21, UR5 ;  /* 0x00000015110572a4 */ /* 0x000fc4000f8e0205 */
[----:B------:R-:W-:Y:S02]  /*a400*/  UIADD3 UR15, UR15, UR10, URZ ;  /* 0x0000000a0f0f7290 */ /* 0x000fe4000fffe03f */
[----:B------:R-:W-:Y:S02]  /*a410*/  UIMAD UR9, UR9, UR18, URZ ;  /* 0x00000012090972a4 */ /* 0x000fe4000f8e023f */
[----:B------:R-:W-:Y:S02]  /*a420*/  UIMAD.WIDE.U32 UR16, UR20, UR16, URZ ;  /* 0x00000010141072a5 */ /* 0x000fe4000f8e003f */
[----:B------:R-:W-:Y:S01]  /*a430*/  UIADD3 UR11, UR8, UR11, URZ ;  /* 0x0000000b080b7290 */ /* 0x000fe2000fffe03f */
[----:B------:R-:W-:Y:S02]  /*a440*/  UMOV UR12, UR20 ;  /* 0x00000014000c7c82 */ /* 0x000fe40008000000 */
[----:B------:R-:W-:Y:S01]  /*a450*/  @UP2 ULDC UR8, c[0x0][0x2f0] ;  /* 0x0000bc0000082ab9 */ /* 0x000fe20000000800 */
[----:B------:R-:W-:-:S02]  /*a460*/  UIMAD UR4, UR19, UR21, UR9 ;  /* 0x00000015130472a4 */ /* 0x000fc4000f8e0209 */
[----:B------:R-:W-:Y:S02]  /*a470*/  UIMAD.WIDE.U32 UR14, UR18, UR21, UR14 ;  /* 0x00000015120e72a5 */ /* 0x000fe4000f8e000e */
[----:B------:R-:W-:Y:S02]  /*a480*/  USEL UR13, UR13, URZ, !UP0 ;  /* 0x0000003f0d0d7287 */ /* 0x000fe4000c000000 */
        /* <DEDUP_REMOVED lines=9> */
.L_x_1834:
        /* <DEDUP_REMOVED lines=15> */
.L_x_1807:
[----:B------:R-:W-:Y:S01]  /*a610*/  R2UR UR19, R4 ;  /* 0x00000000041372ca */ /* 0x000fe200000e0000 */
[----:B------:R-:W2:Y:S01]  /*a620*/  LDC.64 R12, c[0x0][0x198] ;  /* 0x00006600ff0c7b82 */ /* 0x000ea20000000a00 */
        /* <DEDUP_REMOVED lines=9> */
[----:B------:R-:W-:Y:S01]  /*a6c0*/  UMOV UR10, 0x10 ;  /* 0x00000010000a7882 */ /* 0x000fe20000000000 */
[----:B------:R-:W-:Y:S01]  /*a6d0*/  UMOV UR50, 0x0 ;  /* 0x0000000000327882 */ /* 0x000fe20000000000 */
[----:B------:R-:W-:Y:S01]  /*a6e0*/  USHF.L.U32 UR19, UR19, 0x6, URZ ;  /* 0x0000000613137899 */ /* 0x000fe2000800063f */
[----:B------:R-:W-:Y:S01]  /*a6f0*/  IMAD.MOV.U32 R16, RZ, RZ, RZ ;  /* 0x000000ffff107224 */ /* 0x000fe200078e00ff */
[----:B------:R-:W-:Y:S01]  /*a700*/  UMOV UR51, 0x10000000 ;  /* 0x1000000000337882 */ /* 0x000fe20000000000 */
[----:B------:R-:W-:Y:S01]  /*a710*/  UMOV UR42, 0x40 ;  /* 0x00000040002a7882 */ /* 0x000fe20000000000 */
[----:B------:R-:W-:-:S02]  /*a720*/  UIADD3 UR8, UP0, UR19, UR22, URZ ;  /* 0x0000001613087290 */ /* 0x000fc4000ff1e03f */
[----:B------:R-:W-:Y:S01]  /*a730*/  IMAD.U32 R3, RZ, RZ, UR19 ;  /* 0x00000013ff037e24 */ /* 0x000fe2000f8e00ff */
[----:B------:R-:W-:Y:S01]  /*a740*/  UIADD3 UR19, UR19, UR7, URZ ;  /* 0x0000000713137290 */ /* 0x000fe2000fffe03f */
[----:B------:R-:W-:Y:S02]  /*a750*/  UMOV UR43, UR11 ;  /* 0x0000000b002b7c82 */ /* 0x000fe40008000000 */
[----:B------:R-:W-:Y:S01]  /*a760*/  PLOP3.LUT P1, PT, PT, PT, UP0, 0x80, 0x0 ;  /* 0x000000000000781c */ /* 0x000fe20003f2f008 */
[----:B-1----:R-:W-:Y:S01]  /*a770*/  IMAD.U32 R0, RZ, RZ, UR8 ;  /* 0x00000008ff007e24 */ /* 0x002fe2000f8e00ff */
[----:B------:R-:W-:Y:S01]  /*a780*/  R2UR UR8, R15 ;  /* 0x000000000f0872ca */ /* 0x000fe200000e0000 */
[----:B--2---:R-:W-:Y:S01]  /*a790*/  IMAD.MOV.U32 R7, RZ, RZ, R12 ;  /* 0x000000ffff077224 */ /* 0x004fe200078e000c */
[----:B------:R-:W-:Y:S01]  /*a7a0*/  LEA.HI.X.SX32 R3, R3, R14, 0x1, P1 ;  /* 0x0000000e03037211 */ /* 0x000fe200008f0eff */
[----:B------:R-:W-:Y:S01]  /*a7b0*/  IMAD.MOV.U32 R6, RZ, RZ, R13 ;  /* 0x000000ffff067224 */ /* 0x000fe200078e000d */
[C---:B------:R-:W-:Y:S01]  /*a7c0*/  LEA R2, P1, R0.reuse, R9, 0x2 ;  /* 0x0000000900027211 */ /* 0x040fe200078210ff */
[----:B------:R-:W-:Y:S01]  /*a7d0*/  UMOV UR27, UR19 ;  /* 0x00000013001b7c82 */ /* 0x000fe20008000000 */
[----:B------:R-:W-:Y:S01]  /*a7e0*/  UMOV UR44, UR12 ;  /* 0x0000000c002c7c82 */ /* 0x000fe20008000000 */
[----:B------:R-:W-:Y:S01]  /*a7f0*/  UMOV UR45, UR13 ;  /* 0x0000000d002d7c82 */ /* 0x000fe20008000000 */
[----:B------:R-:W-:-:S02]  /*a800*/  LEA.HI.X R0, R0, R8, R3, 0x2, P1 ;  /* 0x0000000800007211 */ /* 0x000fc400008f1403 */
[----:B------:R-:W-:Y:S02]  /*a810*/  R2UR UR32, R2 ;  /* 0x00000000022072ca */ /* 0x000fe400000e0000 */
[----:B------:R-:W-:Y:S01]  /*a820*/  R2UR UR33, R0 ;  /* 0x00000000002172ca */ /* 0x000fe200000e0000 */
[----:B------:R-:W-:Y:S01]  /*a830*/  UIADD3 UR16, UR8, 0x18000, URZ ;  /* 0x0001800008107890 */ /* 0x000fe2000fffe03f */
[C---:B------:R-:W-:Y:S01]  /*a840*/  IADD3 R0, P1, R7.reuse, 0x2f0, RZ ;  /* 0x000002f007007810 */ /* 0x040fe20007f3e0ff */
[----:B------:R-:W-:Y:S02]  /*a850*/  UIADD3 UR17, UR8, 0x30810, URZ ;  /* 0x0003081008117890 */ /* 0x000fe4000fffe03f */
[----:B------:R-:W-:Y:S01]  /*a860*/  UIADD3 UR24, UR8, 0x1a000, URZ ;  /* 0x0001a00008187890 */ /* 0x000fe2000fffe03f */
[----:B------:R-:W-:Y:S01]  /*a870*/  R2UR UR30, R0 ;  /* 0x00000000001e72ca */ /* 0x000fe200000e0000 */
[----:B------:R-:W-:Y:S01]  /*a880*/  UIADD3 UR52, UR8, 0x28000, URZ ;  /* 0x0002800008347890 */ /* 0x000fe2000fffe03f */
[----:B------:R-:W-:Y:S01]  /*a890*/  IADD3 R0, P2, R7, 0x3f0, RZ ;  /* 0x000003f007007810 */ /* 0x000fe20007f5e0ff */
[----:B------:R-:W-:Y:S01]  /*a8a0*/  UIADD3 UR9, UR8, 0x30800, URZ ;  /* 0x0003080008097890 */ /* 0x000fe2000fffe03f */
[----:B------:R-:W-:-:S02]  /*a8b0*/  UMOV UR25, UR17 ;  /* 0x0000001100197c82 */ /* 0x000fc40008000000 */
[----:B------:R-:W-:Y:S01]  /*a8c0*/  R2UR UR48, R0 ;  /* 0x00000000003072ca */ /* 0x000fe200000e0000 */
[--C-:B------:R-:W-:Y:S01]  /*a8d0*/  IMAD.X R0, RZ, RZ, R6.reuse, P1 ;  /* 0x000000ffff007224 */ /* 0x100fe200008e0606 */
[----:B------:R-:W-:Y:S01]  /*a8e0*/  IADD3 R2, P1, R7, 0xf0, RZ ;  /* 0x000000f007027810 */ /* 0x000fe20007f3e0ff */
[----:B------:R-:W-:Y:S01]  /*a8f0*/  UMOV UR53, UR17 ;  /* 0x0000001100357c82 */ /* 0x000fe20008000000 */
[----:B------:R-:W-:Y:S02]  /*a900*/  UIADD3 UR40, UR8, 0x4000, URZ ;  /* 0x0000400008287890 */ /* 0x000fe4000fffe03f */
[----:B------:R-:W-:Y:S01]  /*a910*/  R2UR UR34, R2 ;  /* 0x00000000022272ca */ /* 0x000fe200000e0000 */
[--C-:B------:R-:W-:Y:S01]  /*a920*/  IMAD.X R3, RZ, RZ, R6.reuse, P1 ;  /* 0x000000ffff037224 */ /* 0x100fe200008e0606 */
[----:B------:R-:W-:Y:S01]  /*a930*/  R2UR UR31, R0 ;  /* 0x00000000001f72ca */ /* 0x000fe200000e0000 */
[----:B------:R-:W-:Y:S01]  /*a940*/  IMAD.X R0, RZ, RZ, R6, P2 ;  /* 0x000000ffff007224 */ /* 0x000fe200010e0606 */
[----:B------:R-:W-:-:S02]  /*a950*/  UMOV UR41, UR9 ;  /* 0x0000000900297c82 */ /* 0x000fc40008000000 */
[----:B------:R-:W-:Y:S02]  /*a960*/  R2UR UR35, R3 ;  /* 0x00000000032372ca */ /* 0x000fe400000e0000 */
[----:B------:R-:W-:Y:S01]  /*a970*/  R2UR UR49, R0 ;  /* 0x00000000003172ca */ /* 0x000fe200000e0000 */
[----:B------:R-:W-:-:S10]  /*a980*/  IMAD.MOV.U32 R0, RZ, RZ, 0x10000 ;  /* 0x00010000ff007424 */ /* 0x000fd400078e00ff */
[----:B------:R-:W-:Y:S01]  /*a990*/  UTMALDG.4D [UR16], [UR34], desc[UR36] ;  /* 0x00002410220075b4 */ /* 0x000fe20008019000 */
[----:B------:R-:W-:Y:S01]  /*a9a0*/  UTMALDG.4D [UR24], [UR34], desc[UR36] ;  /* 0x00002418220075b4 */ /* 0x000fe20008019000 */
[----:B------:R1:W-:Y:S01]  /*a9b0*/  UBLKCP.S.G [UR52], [UR32], UR10 ;  /* 0x00000034200073ba */ /* 0x0003e2000800020a */
[----:B------:R2:W-:Y:S02]  /*a9c0*/  SYNCS.ARRIVE.TRANS64 RZ, [R15+URZ+0x30800], R0 ;  /* 0x030800000fff79a7 */ /* 0x0005e4000800003f */
[----:B--2---:R-:W-:-:S04]  /*a9d0*/  IMAD.U32 R0, RZ, RZ, UR6 ;  /* 0x00000006ff007e24 */ /* 0x004fc8000f8e00ff */
[----:B------:R-:W-:Y:S01]  /*a9e0*/  VIADD R5, R0, 0xffffffff ;  /* 0xffffffff00057836 */ /* 0x000fe20000000000 */
[----:B-1----:R-:W-:Y:S02]  /*a9f0*/  UIADD3 UR32, UR8, 0x8000, URZ ;  /* 0x0000800008207890 */ /* 0x002fe4000fffe03f */
[----:B------:R-:W-:Y:S02]  /*aa00*/  UIADD3 UR24, UR8, 0xc000, URZ ;  /* 0x0000c00008187890 */ /* 0x000fe4000fffe03f */
[----:B------:R1:W-:Y:S01]  /*aa10*/  STL [R1], R5 ;  /* 0x0000000501007387 */ /* 0x0003e20000100800 */
[----:B------:R-:W-:Y:S01]  /*aa20*/  ISETP.GE.AND P1, PT, R4, R5, PT ;  /* 0x000000050400720c */ /* 0x000fe20003f26270 */
[----:B------:R-:W-:Y:S01]  /*aa30*/  UMOV UR10, UR18 ;  /* 0x00000012000a7c82 */ /* 0x000fe20008000000 */
[----:B------:R-:W-:Y:S01]  /*aa40*/  UMOV UR35, UR11 ;  /* 0x0000000b00237c82 */ /* 0x000fe20008000000 */
[----:B------:R-:W-:Y:S01]  /*aa50*/  UMOV UR36, UR12 ;  /* 0x0000000c00247c82 */ /* 0x000fe20008000000 */
[----:B------:R-:W-:Y:S01]  /*aa60*/  UMOV UR37, UR13 ;  /* 0x0000000d00257c82 */ /* 0x000fe20008000000 */
[----:B------:R1:W-:Y:S01]  /*aa70*/  UTMALDG.4D [UR8], [UR30], desc[UR50] ;  /* 0x000032081e0075b4 */ /* 0x0003e20008019000 */
[----:B------:R-:W-:Y:S01]  /*aa80*/  UMOV UR34, UR18 ;  /* 0x0000001200227c82 */ /* 0x000fe20008000000 */
[----:B------:R-:W-:Y:S01]  /*aa90*/  UMOV UR33, UR9 ;  /* 0x0000000900217c82 */ /* 0x000fe20008000000 */
[----:B------:R-:W-:Y:S01]  /*aaa0*/  UMOV UR27, UR11 ;  /* 0x0000000b001b7c82 */ /* 0x000fe20008000000 */
[----:B------:R-:W-:Y:S01]  /*aab0*/  UMOV UR28, UR12 ;  /* 0x0000000c001c7c82 */ /* 0x000fe20008000000 */
[----:B------:R-:W-:Y:S01]  /*aac0*/  UMOV UR29, UR13 ;  /* 0x0000000d001d7c82 */ /* 0x000fe20008000000 */
[----:B------:R-:W-:Y:S01]  /*aad0*/  UMOV UR25, UR9 ;  /* 0x0000000900197c82 */ /* 0x000fe20008000000 */
[----:B------:R1:W-:Y:S01]  /*aae0*/  UTMALDG.4D [UR40], [UR30], desc[UR50] ;  /* 0x000032281e0075b4 */ /* 0x0003e20008019000 */
[----:B------:R1:W-:Y:S01]  /*aaf0*/  UTMALDG.4D [UR32], [UR48], desc[UR50] ;  /* 0x00003220300075b4 */ /* 0x0003e20008019000 */
[----:B------:R1:W-:Y:S02]  /*ab00*/  UTMALDG.4D [UR24], [UR48], desc[UR50] ;  /* 0x00003218300075b4 */ /* 0x0003e40008019000 */
[----:B-1----:R-:W-:Y:S05]  /*ab10*/  @P1 BRA `(.L_x_1808) ;  /* 0x0000001000701947 */ /* 0x002fea0003800000 */
[----:B------:R-:W-:Y:S01]  /*ab20*/  R2UR UR8, R4 ;  /* 0x00000000040872ca */ /* 0x000fe200000e0000 */
[----:B------:R-:W-:Y:S01]  /*ab30*/  UIADD3 UR9, UR6, -0x2, URZ ;  /* 0xfffffffe06097890 */ /* 0x000fe2000fffe03f */
[----:B------:R-:W-:-:S05]  /*ab40*/  IMAD.MOV.U32 R10, RZ, RZ, 0x1 ;  /* 0x00000001ff0a7424 */ /* 0x000fca00078e00ff */
[----:B------:R-:W-:-:S06]  /*ab50*/  ISETP.NE.AND P1, PT, R4, UR9, PT ;  /* 0x0000000904007c0c */ /* 0x000fcc000bf25270 */
[----:B------:R-:W-:-:S04]  /*ab60*/  ULOP3.LUT UR8, URZ, UR8, URZ, 0x33, !UPT ;  /* 0x000000083f087292 */ /* 0x000fc8000f8e333f */
[----:B------:R-:W-:-:S06]  /*ab70*/  UIADD3 UR8, UR8, UR6, URZ ;  /* 0x0000000608087290 */ /* 0x000fcc000fffe03f */
[----:B------:R-:W-:-:S05]  /*ab80*/  IMAD.U32 R0, RZ, RZ, UR8 ;  /* 0x00000008ff007e24 */ /* 0x000fca000f8e00ff */
[----:B------:R-:W-:Y:S01]  /*ab90*/  LOP3.LUT R5, R0, 0x1, RZ, 0xc0, !PT ;  /* 0x0000000100057812 */ /* 0x000fe200078ec0ff */
[----:B------:R-:W-:-:S04]  /*aba0*/  IMAD.MOV.U32 R0, RZ, RZ, R4 ;  /* 0x000000ffff007224 */ /* 0x000fc800078e0004 */
[----:B------:R1:W-:Y:S01]  /*abb0*/  STL [R1+0x4], R5 ;  /* 0x0000040501007387 */ /* 0x0003e20000100800 */
[----:B------:R-:W-:Y:S05]  /*abc0*/  @!P1 BRA `(.L_x_1809) ;  /* 0x0000000800d89947 */ /* 0x000fea0003800000 */
[----:B------:R-:W-:Y:S01]  /*abd0*/  R2UR UR9, R5 ;  /* 0x00000000050972ca */ /* 0x000fe200000e0000 */
[----:B------:R-:W-:Y:S02]  /*abe0*/  IMAD.MOV.U32 R0, RZ, RZ, R4 ;  /* 0x000000ffff007224 */ /* 0x000fe400078e0004 */
[----:B------:R-:W-:-:S10]  /*abf0*/  IMAD.MOV.U32 R10, RZ, RZ, 0x1 ;  /* 0x00000001ff0a7424 */ /* 0x000fd400078e00ff */
[----:B------:R-:W-:-:S06]  /*ac00*/  UIADD3 UR8, UR8, -UR9, URZ ;  /* 0x8000000908087290 */ /* 0x000fcc000fffe03f */
[----:B------:R-:W-:-:S07]  /*ac10*/  IMAD.U32 R17, RZ, RZ, UR8 ;  /* 0x00000008ff117e24 */ /* 0x000fce000f8e00ff */
.L_x_1818:
[----:B-123--:R-:W-:-:S04]  /*ac20*/  SHF.L.U32 R18, R10, 0x1f, RZ ;  /* 0x0000001f0a127819 */ /* 0x00efc800000006ff */
[----:B------:R-:W2:Y:S02]  /*ac30*/  SYNCS.PHASECHK.TRANS64.TRYWAIT P1, [R15+URZ+0x30840], R18 ;  /* 0x030840120f0075a7 */ /* 0x000ea4000802017f */
[----:B--2---:R-:W-:Y:S05]  /*ac40*/  @!P1 BRA `(.L_x_1810) ;  /* 0x0000001800189947 */ /* 0x004fea0003800000 */
.L_x_1835:
[----:B------:R-:W-:Y:S05]  /*ac50*/  @P0 BRA `(.L_x_1811) ;  /* 0x00000000001c0947 */ /* 0x000fea0003800000 */
[----:B------:R-:W3:Y:S02]  /*ac60*/  S2R R2, SR_TID.X ;  /* 0x0000000000027919 */ /* 0x000ee40000002100 */
[----:B---3--:R-:W-:Y:S01]  /*ac70*/  LOP3.LUT R3, R2, 0x1f, RZ, 0xc0, !PT ;  /* 0x0000001f02037812 */ /* 0x008fe200078ec0ff */
[----:B------:R-:W-:-:S03]  /*ac80*/  IMAD.MOV.U32 R2, RZ, RZ, 0x4100 ;  /* 0x00004100ff027424 */ /* 0x000fc600078e00ff */
[----:B------:R-:W-:Y:S01]  /*ac90*/  ISETP.NE.AND P1, PT, R3, RZ, PT ;  /* 0x000000ff0300720c */ /* 0x000fe20003f25270 */
[----:B------:R3:W-:-:S12]  /*aca0*/  SYNCS.ARRIVE.TRANS64 RZ, [R15+URZ+0x30830], R2 ;  /* 0x030830020fff79a7 */ /* 0x0007d8000800003f */
[----:B---3--:R-:W-:Y:S05]  /*acb0*/  @!P1 BRA `(.L_x_1811) ;  /* 0x0000000000049947 */ /* 0x008fea0003800000 */
[----:B------:R-:W-:Y:S01]  /*acc0*/  BPT.TRAP 0x1 ;  /* 0x000000040000795c */ /* 0x000fe20000300000 */
.L_x_1811:
        /* <DEDUP_REMOVED lines=8> */
[----:B-1----:R-:W1:Y:S01]  /*ad50*/  LDC.64 R4, c[0x0][0x198] ;  /* 0x00006600ff047b82 */ /* 0x002e620000000a00 */
        /* <DEDUP_REMOVED lines=9> */
[----:B---3--:R-:W-:Y:S01]  /*adf0*/  LEA R3, P2, R2, R12, 0x2 ;  /* 0x0000000c02037211 */ /* 0x008fe200078410ff */
[----:B------:R-:W-:Y:S01]  /*ae00*/  UMOV UR25, UR17 ;  /* 0x0000001100197c82 */ /* 0x000fe20008000000 */
[----:B------:R-:W-:-:S02]  /*ae10*/  UMOV UR33, UR17 ;  /* 0x0000001100217c82 */ /* 0x000fc40008000000 */
[----:B------:R-:W-:Y:S02]  /*ae20*/  R2UR UR34, R3 ;  /* 0x00000000032272ca */ /* 0x000fe400000e0000 */
[----:B------:R-:W-:Y:S01]  /*ae30*/  LEA.HI.X.SX32 R3, R19, R11, 0x1, P1 ;  /* 0x0000000b13037211 */ /* 0x000fe200008f0eff */
[----:B------:R-:W-:Y:S01]  /*ae40*/  UMOV UR27, UR19 ;  /* 0x00000013001b7c82 */ /* 0x000fe20008000000 */
[----:B-1----:R-:W-:Y:S02]  /*ae50*/  IMAD.MOV.U32 R7, RZ, RZ, R4 ;  /* 0x000000ffff077224 */ /* 0x002fe400078e0004 */
        /* <DEDUP_REMOVED lines=11> */
[----:B-1-3--:R-:W-:Y:S05]  /*af10*/  @!P1 BRA `(.L_x_1812) ;  /* 0x0000001400789947 */ /* 0x00afea0003800000 */
.L_x_1836:
        /* <DEDUP_REMOVED lines=8> */
.L_x_1813:
[----:B------:R-:W-:Y:S01]  /*afa0*/  VIADD R19, R19, 0x40 ;  /* 0x0000004013137836 */ /* 0x000fe20000000000 */
[----:B------:R-:W-:Y:S01]  /*afb0*/  ULDC.64 UR8, c[0x0][0x700] ;  /* 0x0001c00000087ab9 */ /* 0x000fe20000000a00 */
[----:B------:R-:W-:Y:S01]  /*afc0*/  R2UR UR32, R15 ;  /* 0x000000000f2072ca */ /* 0x000fe200000e0000 */
[----:B------:R-:W-:Y:S01]  /*afd0*/  IMAD.U32 R9, RZ, RZ, UR8 ;  /* 0x00000008ff097e24 */ /* 0x000fe2000f8e00ff */
[----:B------:R-:W-:Y:S01]  /*afe0*/  UMOV UR30, 0x0 ;  /* 0x00000000001e7882 */ /* 0x000fe20000000000 */
[C---:B------:R-:W-:Y:S01]  /*aff0*/  IADD3 R2, P1, R19.reuse, UR22, RZ ;  /* 0x0000001613027c10 */ /* 0x040fe2000ff3e0ff */
[----:B------:R-:W-:Y:S01]  /*b000*/  IMAD.U32 R8, RZ, RZ, UR9 ;  /* 0x00000009ff087e24 */ /* 0x000fe2000f8e00ff */
[----:B------:R-:W-:Y:S01]  /*b010*/  SHF.R.S32.HI R20, RZ, 0x1f, R19 ;  /* 0x0000001fff147819 */ /* 0x000fe20000011413 */
[----:B------:R-:W-:Y:S01]  /*b020*/  VIADD R21, R19, UR7 ;  /* 0x0000000713157c36 */ /* 0x000fe20008000000 */
[----:B------:R-:W-:Y:S01]  /*b030*/  LEA R3, P2, R2, R9, 0x2 ;  /* 0x0000000902037211 */ /* 0x000fe200078410ff */
[----:B------:R-:W-:Y:S01]  /*b040*/  UMOV UR31, 0x14f00000 ;  /* 0x14f00000001f7882 */ /* 0x000fe20000000000 */
[----:B------:R-:W-:Y:S01]  /*b050*/  UMOV UR26, URZ ;  /* 0x0000003f001a7c82 */ /* 0x000fe20008000000 */
[----:B------:R-:W-:Y:S01]  /*b060*/  UMOV UR28, UR20 ;  /* 0x00000014001c7c82 */ /* 0x000fe20008000000 */
[----:B------:R-:W-:Y:S01]  /*b070*/  R2UR UR34, R3 ;  /* 0x00000000032272ca */ /* 0x000fe200000e0000 */
[----:B------:R-:W-:Y:S01]  /*b080*/  IMAD.X R3, R20, 0x1, R14, P1 ;  /* 0x0000000114037824 */ /* 0x000fe200008e060e */
[----:B------:R-:W-:Y:S01]  /*b090*/  R2UR UR27, R21 ;  /* 0x00000000151b72ca */ /* 0x000fe200000e0000 */
[----:B------:R-:W-:-:S02]  /*b0a0*/  UIADD3 UR24, UR32, 0x1c000, URZ ;  /* 0x0001c00020187890 */ /* 0x000fc4000fffe03f */
[----:B------:R-:W-:Y:S01]  /*b0b0*/  UIADD3 UR25, UR32, 0x30818, URZ ;  /* 0x0003081820197890 */ /* 0x000fe2000fffe03f */
        /* <DEDUP_REMOVED lines=19> */
.L_x_1837:
[----:B------:R-:W-:Y:S05]  /*b1f0*/  @P0 BRA `(.L_x_1815) ;  /* 0x00000000001c0947 */ /* 0x000fea0003800000 */
[----:B-123--:R-:W-:-:S04]  /*b200*/  IMAD.MOV.U32 R18, RZ, RZ, 0x4100 ;  /* 0x00004100ff127424 */ /* 0x00efc800078e00ff */
[----:B------:R1:W-:Y:S02]  /*b210*/  SYNCS.ARRIVE.TRANS64 RZ, [R15+URZ+0x30838], R18 ;  /* 0x030838120fff79a7 */ /* 0x0003e4000800003f */
[----:B-1----:R-:W1:Y:S02]  /*b220*/  S2R R18, SR_TID.X ;  /* 0x0000000000127919 */ /* 0x002e640000002100 */
[----:B-1----:R-:W-:-:S04]  /*b230*/  LOP3.LUT R18, R18, 0x1f, RZ, 0xc0, !PT ;  /* 0x0000001f12127812 */ /* 0x002fc800078ec0ff */
[----:B------:R-:W-:-:S13]  /*b240*/  ISETP.NE.AND P1, PT, R18, RZ, PT ;  /* 0x000000ff1200720c */ /* 0x000fda0003f25270 */
[----:B------:R-:W-:Y:S05]  /*b250*/  @!P1 BRA `(.L_x_1815) ;  /* 0x0000000000049947 */ /* 0x000fea0003800000 */
[----:B------:R-:W-:Y:S01]  /*b260*/  BPT.TRAP 0x1 ;  /* 0x000000040000795c */ /* 0x000fe20000300000 */
.L_x_1815:
[----:B------:R-:W-:Y:S01]  /*b270*/  IADD3 R19, P1, R19, UR14, RZ ;  /* 0x0000000e13137c10 */ /* 0x000fe2000ff3e0ff */
[----:B------:R-:W-:Y:S01]  /*b280*/  UMOV UR30, 0x0 ;  /* 0x00000000001e7882 */ /* 0x000fe20000000000 */
[----:B------:R-:W-:Y:S01]  /*b290*/  R2UR UR32, R15 ;  /* 0x000000000f2072ca */ /* 0x000fe200000e0000 */
[----:B------:R-:W-:Y:S01]  /*b2a0*/  UMOV UR31, 0x14f00000 ;  /* 0x14f00000001f7882 */ /* 0x000fe20000000000 */
[----:B------:R-:W-:Y:S01]  /*b2b0*/  R2UR UR27, R21 ;  /* 0x00000000151b72ca */ /* 0x000fe200000e0000 */
[----:B------:R-:W-:Y:S01]  /*b2c0*/  IMAD.X R20, R20, 0x1, R11, P1 ;  /* 0x0000000114147824 */ /* 0x000fe200008e060b */
[C---:B------:R-:W-:Y:S01]  /*b2d0*/  LEA R12, P1, R19.reuse, R12, 0x2 ;  /* 0x0000000c130c7211 */ /* 0x040fe200078210ff */
        /* <DEDUP_REMOVED lines=22> */
[----:B------:R-:W5:Y:S02]  /*b440*/  SYNCS.PHASECHK.TRANS64.TRYWAIT P1, [R15+URZ+0x30820], R4 ;  /* 0x030820040f0075a7 */ /* 0x000f64000802017f */
[----:B----45:R-:W-:Y:S05]  /*b450*/  @!P1 BRA `(.L_x_1816) ;  /* 0x0000001000509947 */ /* 0x030fea0003800000 */
.L_x_1839:
[----:B------:R-:W-:Y:S05]  /*b460*/  @P0 BRA `(.L_x_1817) ;  /* 0x00000000001c0947 */ /* 0x000fea0003800000 */
[----:B------:R-:W5:Y:S01]  /*b470*/  S2R R5, SR_TID.X ;  /* 0x0000000000057919 */ /* 0x000f620000002100 */
[----:B----4-:R-:W-:-:S04]  /*b480*/  IMAD.MOV.U32 R4, RZ, RZ, 0x4100 ;  /* 0x00004100ff047424 */ /* 0x010fc800078e00ff */
[----:B------:R4:W-:Y:S01]  /*b490*/  SYNCS.ARRIVE.TRANS64 RZ, [R15+URZ+0x30810], R4 ;  /* 0x030810040fff79a7 */ /* 0x0009e2000800003f */
[----:B-----5:R-:W-:-:S04]  /*b4a0*/  LOP3.LUT R5, R5, 0x1f, RZ, 0xc0, !PT ;  /* 0x0000001f05057812 */ /* 0x020fc800078ec0ff */
[----:B------:R-:W-:-:S13]  /*b4b0*/  ISETP.NE.AND P1, PT, R5, RZ, PT ;  /* 0x000000ff0500720c */ /* 0x000fda0003f25270 */
[----:B----4-:R-:W-:Y:S05]  /*b4c0*/  @!P1 BRA `(.L_x_1817) ;  /* 0x0000000000049947 */ /* 0x010fea0003800000 */
[----:B------:R-:W-:Y:S01]  /*b4d0*/  BPT.TRAP 0x1 ;  /* 0x000000040000795c */ /* 0x000fe20000300000 */
.L_x_1817:
        /* <DEDUP_REMOVED lines=11> */
[----:B------:R-:W-:Y:S02]  /*b590*/  UIADD3 UR10, UR10, 0x2, URZ ;  /* 0x000000020a0a7890 */ /* 0x000fe4000fffe03f */
[----:B------:R-:W-:Y:S02]  /*b5a0*/  UIADD3 UR24, UR32, 0x18000, URZ ;  /* 0x0001800020187890 */ /* 0x000fe4000fffe03f */
[----:B------:R-:W-:Y:S02]  /*b5b0*/  USHF.L.U32 UR27, UR10, 0x6, URZ ;  /* 0x000000060a1b7899 */ /* 0x000fe4000800063f */
[----:B------:R-:W-:Y:S02]  /*b5c0*/  UIADD3 UR25, UR32, 0x30810, URZ ;  /* 0x0003081020197890 */ /* 0x000fe4000fffe03f */
[----:B------:R-:W-:Y:S02]  /*b5d0*/  UIADD3 UR8, UP0, UR27, UR22, URZ ;  /* 0x000000161b087290 */ /* 0x000fe4000ff1e03f */
[----:B------:R-:W-:Y:S01]  /*b5e0*/  IMAD.U32 R5, RZ, RZ, UR27 ;  /* 0x0000001bff057e24 */ /* 0x000fe2000f8e00ff */
[----:B------:R-:W-:-:S02]  /*b5f0*/  UIADD3 UR27, UR27, UR7, URZ ;  /* 0x000000071b1b7290 */ /* 0x000fc4000fffe03f */
[----:B------:R-:W-:Y:S01]  /*b600*/  UIADD3 UR16, UR32, 0x1a000, URZ ;  /* 0x0001a00020107890 */ /* 0x000fe2000fffe03f */
[----:B------:R-:W-:Y:S01]  /*b610*/  IMAD.U32 R0, RZ, RZ, UR8 ;  /* 0x00000008ff007e24 */ /* 0x000fe2000f8e00ff */
[----:B------:R-:W-:Y:S01]  /*b620*/  PLOP3.LUT P2, PT, PT, PT, UP0, 0x80, 0x0 ;  /* 0x000000000000781c */ /* 0x000fe20003f4f008 */
[----:B------:R-:W-:Y:S01]  /*b630*/  UIADD3 UR32, UR32, 0x28000, URZ ;  /* 0x0002800020207890 */ /* 0x000fe2000fffe03f */
[----:B------:R-:W-:Y:S01]  /*b640*/  R2UR UR8, R2 ;  /* 0x00000000020872ca */ /* 0x000fe200000e0000 */
[----:B------:R-:W-:Y:S01]  /*b650*/  UMOV UR17, UR25 ;  /* 0x0000001900117c82 */ /* 0x000fe20008000000 */
[----:B----4-:R-:W-:Y:S01]  /*b660*/  LEA R4, P1, R0, R9, 0x2 ;  /* 0x0000000900047211 */ /* 0x010fe200078210ff */
[----:B------:R-:W-:Y:S01]  /*b670*/  UMOV UR19, UR27 ;  /* 0x0000001b00137c82 */ /* 0x000fe20008000000 */
[----:B------:R-:W-:Y:S01]  /*b680*/  LEA.HI.X.SX32 R5, R5, R14, 0x1, P2 ;  /* 0x0000000e05057211 */ /* 0x000fe200010f0eff */
[----:B------:R-:W-:Y:S01]  /*b690*/  UMOV UR33, UR25 ;  /* 0x0000001900217c82 */ /* 0x000fe20008000000 */
[----:B------:R-:W-:-:S02]  /*b6a0*/  R2UR UR36, R4 ;  /* 0x00000000042472ca */ /* 0x000fc400000e0000 */
[----:B------:R-:W-:Y:S02]  /*b6b0*/  LEA.HI.X R0, R0, R8, R5, 0x2, P1 ;  /* 0x0000000800007211 */ /* 0x000fe400008f1405 */
[----:B------:R-:W-:Y:S02]  /*b6c0*/  ISETP.NE.AND P1, PT, R17, RZ, PT ;  /* 0x000000ff1100720c */ /* 0x000fe40003f25270 */
[----:B------:R-:W-:Y:S01]  /*b6d0*/  R2UR UR37, R0 ;  /* 0x00000000002572ca */ /* 0x000fe200000e0000 */
[----:B------:R4:W-:Y:S01]  /*b6e0*/  UTMALDG.4D [UR24], [UR8], desc[UR30] ;  /* 0x00001e18080075b4 */ /* 0x0009e20008019000 */
[----:B------:R-:W-:Y:S01]  /*b6f0*/  IMAD.U32 R0, RZ, RZ, UR10 ;  /* 0x0000000aff007e24 */ /* 0x000fe2000f8e00ff */
[----:B------:R4:W-:Y:S10]  /*b700*/  UTMALDG.4D [UR16], [UR8], desc[UR30] ;  /* 0x00001e10080075b4 */ /* 0x0009f40008019000 */
[----:B------:R4:W-:Y:S02]  /*b710*/  UBLKCP.S.G [UR32], [UR36], UR34 ;  /* 0x00000020240073ba */ /* 0x0009e40008000222 */
[----:B----4-:R-:W-:Y:S05]  /*b720*/  @P1 BRA `(.L_x_1818) ;  /* 0xfffffff4003c1947 */ /* 0x010fea000383ffff */
.L_x_1809:
[----:B------:R-:W4:Y:S02]  /*b730*/  LDL.LU R4, [R1+0x4] ;  /* 0x0000040001047983 */ /* 0x000f240000300800 */
[----:B----4-:R-:W-:Y:S02]  /*b740*/  ISETP.NE.AND P1, PT, R4, RZ, PT ;  /* 0x000000ff0400720c */ /* 0x010fe40003f25270 */
[----:B------:R4:W5:Y:S11]  /*b750*/  LDL R4, [R1] ;  /* 0x0000000001047983 */ /* 0x0009760000100800 */
[----:B----4-:R-:W-:Y:S05]  /*b760*/  @!P1 BRA `(.L_x_1808) ;  /* 0x00000004005c9947 */ /* 0x010fea0003800000 */
[----:B------:R-:W-:-:S04]  /*b770*/  SHF.L.U32 R12, R10, 0x1f, RZ ;  /* 0x0000001f0a0c7819 */ /* 0x000fc800000006ff */
[----:B------:R-:W4:Y:S02]  /*b780*/  SYNCS.PHASECHK.TRANS64.TRYWAIT P1, [R15+URZ+0x30840], R12 ;  /* 0x0308400c0f0075a7 */ /* 0x000f24000802017f */
[----:B----4-:R-:W-:Y:S05]  /*b790*/  @!P1 BRA `(.L_x_1819) ;  /* 0x0000000c00989947 */ /* 0x010fea0003800000 */
.L_x_1840:
[----:B------:R-:W-:Y:S05]  /*b7a0*/  @P0 BRA `(.L_x_1820) ;  /* 0x00000000001c0947 */ /* 0x000fea0003800000 */
[----:B-----5:R-:W1:Y:S02]  /*b7b0*/  S2R R4, SR_TID.X ;  /* 0x0000000000047919 */ /* 0x020e640000002100 */
[----:B-1----:R-:W-:Y:S01]  /*b7c0*/  LOP3.LUT R5, R4, 0x1f, RZ, 0xc0, !PT ;  /* 0x0000001f04057812 */ /* 0x002fe200078ec0ff */
[----:B------:R-:W-:-:S03]  /*b7d0*/  IMAD.MOV.U32 R4, RZ, RZ, 0x4100 ;  /* 0x00004100ff047424 */ /* 0x000fc600078e00ff */
[----:B------:R-:W-:Y:S01]  /*b7e0*/  ISETP.NE.AND P1, PT, R5, RZ, PT ;  /* 0x000000ff0500720c */ /* 0x000fe20003f25270 */
[----:B------:R1:W-:-:S12]  /*b7f0*/  SYNCS.ARRIVE.TRANS64 RZ, [R15+URZ+0x30830], R4 ;  /* 0x030830040fff79a7 */ /* 0x0003d8000800003f */
[----:B-1----:R-:W-:Y:S05]  /*b800*/  @!P1 BRA `(.L_x_1820) ;  /* 0x0000000000049947 */ /* 0x002fea0003800000 */
[----:B------:R-:W-:Y:S01]  /*b810*/  BPT.TRAP 0x1 ;  /* 0x000000040000795c */ /* 0x000fe20000300000 */
.L_x_1820:
[----:B-1---5:R-:W1:Y:S01]  /*b820*/  LDC.64 R4, c[0x0][0x728] ;  /* 0x0001ca00ff047b82 */ /* 0x022e620000000a00 */
        /* <DEDUP_REMOVED lines=16> */
[----:B-1----:R-:W-:Y:S01]  /*b930*/  LEA R4, P2, R13, R4, 0x2 ;  /* 0x000000040d047211 */ /* 0x002fe200078410ff */
        /* <DEDUP_REMOVED lines=16> */
.L_x_1841:
[----:B------:R-:W-:Y:S05]  /*ba40*/  @P0 BRA `(.L_x_1822) ;  /* 0x00000000001c0947 */ /* 0x000fea0003800000 */
[----:B------:R-:W2:Y:S02]  /*ba50*/  S2R R4, SR_TID.X ;  /* 0x0000000000047919 */ /* 0x000ea40000002100 */
[----:B--2---:R-:W-:Y:S01]  /*ba60*/  LOP3.LUT R5, R4, 0x1f, RZ, 0xc0, !PT ;  /* 0x0000001f04057812 */ /* 0x004fe200078ec0ff */
[----:B------:R-:W-:-:S03]  /*ba70*/  IMAD.MOV.U32 R4, RZ, RZ, 0x4100 ;  /* 0x00004100ff047424 */ /* 0x000fc600078e00ff */
[----:B------:R-:W-:Y:S01]  /*ba80*/  ISETP.NE.AND P0, PT, R5, RZ, PT ;  /* 0x000000ff0500720c */ /* 0x000fe20003f05270 */
[----:B------:R2:W-:-:S12]  /*ba90*/  SYNCS.ARRIVE.TRANS64 RZ, [R15+URZ+0x30818], R4 ;  /* 0x030818040fff79a7 */ /* 0x0005d8000800003f */
[----:B--2---:R-:W-:Y:S05]  /*baa0*/  @!P0 BRA `(.L_x_1822) ;  /* 0x0000000000048947 */ /* 0x004fea0003800000 */
[----:B------:R-:W-:Y:S01]  /*bab0*/  BPT.TRAP 0x1 ;  /* 0x000000040000795c */ /* 0x000fe20000300000 */
.L_x_1822:
[----:B------:R2:W5:Y:S01]  /*bac0*/  LDL.LU R4, [R1] ;  /* 0x0000000001047983 */ /* 0x0005620000300800 */
[----:B------:R-:W-:Y:S01]  /*bad0*/  R2UR UR27, R0 ;  /* 0x00000000001b72ca */ /* 0x000fe200000e0000 */
[----:B------:R-:W-:Y:S01]  /*bae0*/  UMOV UR30, 0x0 ;  /* 0x00000000001e7882 */ /* 0x000fe20000000000 */
[----:B------:R-:W-:Y:S01]  /*baf0*/  R2UR UR32, R15 ;  /* 0x000000000f2072ca */ /* 0x000fe200000e0000 */
[----:B------:R-:W-:Y:S01]  /*bb00*/  UMOV UR31, 0x14f00000 ;  /* 0x14f00000001f7882 */ /* 0x000fe20000000000 */
[----:B------:R-:W-:Y:S01]  /*bb10*/  R2UR UR9, R3 ;  /* 0x00000000030972ca */ /* 0x000fe200000e0000 */
[----:B------:R-:W-:Y:S01]  /*bb20*/  UMOV UR26, URZ ;  /* 0x0000003f001a7c82 */ /* 0x000fe20008000000 */
[----:B------:R-:W-:Y:S01]  /*bb30*/  UMOV UR28, UR20 ;  /* 0x00000014001c7c82 */ /* 0x000fe20008000000 */
[----:B------:R-:W-:Y:S01]  /*bb40*/  UMOV UR29, UR21 ;  /* 0x00000015001d7c82 */ /* 0x000fe20008000000 */
[----:B------:R-:W-:Y:S01]  /*bb50*/  UMOV UR18, 0x40 ;  /* 0x0000004000127882 */ /* 0x000fe20000000000 */
[----:B------:R-:W-:-:S04]  /*bb60*/  UMOV UR10, 0x10 ;  /* 0x00000010000a7882 */ /* 0x000fc80000000000 */
[----:B------:R-:W-:Y:S02]  /*bb70*/  UIADD3 UR27, UR27, 0x40, URZ ;  /* 0x000000401b1b7890 */ /* 0x000fe4000fffe03f */
[----:B------:R-:W-:Y:S02]  /*bb80*/  UIADD3 UR24, UR32, 0x1c000, URZ ;  /* 0x0001c00020187890 */ /* 0x000fe4000fffe03f */
[----:B------:R-:W-:Y:S02]  /*bb90*/  UIADD3 UR8, UP0, UR27, UR22, URZ ;  /* 0x000000161b087290 */ /* 0x000fe4000ff1e03f */
[----:B------:R-:W-:Y:S01]  /*bba0*/  IMAD.U32 R5, RZ, RZ, UR27 ;  /* 0x0000001bff057e24 */ /* 0x000fe2000f8e00ff */
[----:B------:R-:W-:Y:S02]  /*bbb0*/  UIADD3 UR25, UR32, 0x30818, URZ ;  /* 0x0003081820197890 */ /* 0x000fe4000fffe03f */
[----:B------:R-:W-:Y:S01]  /*bbc0*/  UIADD3 UR27, UR27, UR7, URZ ;  /* 0x000000071b1b7290 */ /* 0x000fe2000fffe03f */
[----:B------:R-:W-:Y:S01]  /*bbd0*/  PLOP3.LUT P0, PT, PT, PT, UP0, 0x80, 0x0 ;  /* 0x000000000000781c */ /* 0x000fe20003f0f008 */
[----:B------:R-:W-:Y:S01]  /*bbe0*/  IMAD.U32 R0, RZ, RZ, UR8 ;  /* 0x00000008ff007e24 */ /* 0x000fe2000f8e00ff */
[----:B------:R-:W-:Y:S01]  /*bbf0*/  R2UR UR8, R2 ;  /* 0x00000000020872ca */ /* 0x000fe200000e0000 */
[----:B------:R-:W-:Y:S01]  /*bc00*/  UIADD3 UR16, UR32, 0x1e000, URZ ;  /* 0x0001e00020107890 */ /* 0x000fe2000fffe03f */
[----:B------:R-:W-:Y:S01]  /*bc10*/  LEA.HI.X.SX32 R5, R5, R14, 0x1, P0 ;  /* 0x0000000e05057211 */ /* 0x000fe200000f0eff */
[----:B------:R-:W-:Y:S01]  /*bc20*/  UIADD3 UR32, UR32, 0x28100, URZ ;  /* 0x0002810020207890 */ /* 0x000fe2000fffe03f */
[C---:B------:R-:W-:Y:S01]  /*bc30*/  LEA R9, P0, R0.reuse, R9, 0x2 ;  /* 0x0000000900097211 */ /* 0x040fe200078010ff */
[----:B------:R-:W-:Y:S01]  /*bc40*/  UMOV UR17, UR25 ;  /* 0x0000001900117c82 */ /* 0x000fe20008000000 */
[----:B------:R-:W-:Y:S01]  /*bc50*/  UMOV UR19, UR27 ;  /* 0x0000001b00137c82 */ /* 0x000fe20008000000 */
[----:B------:R-:W-:Y:S01]  /*bc60*/  UMOV UR33, UR25 ;  /* 0x0000001900217c82 */ /* 0x000fe20008000000 */
[----:B------:R-:W-:-:S02]  /*bc70*/  LEA.HI.X R8, R0, R8, R5, 0x2, P0 ;  /* 0x0000000800087211 */ /* 0x000fc400000f1405 */
[----:B------:R-:W-:Y:S02]  /*bc80*/  R2UR UR34, R9 ;  /* 0x00000000092272ca */ /* 0x000fe400000e0000 */
[----:B------:R-:W-:Y:S01]  /*bc90*/  R2UR UR35, R8 ;  /* 0x00000000082372ca */ /* 0x000fe200000e0000 */
[----:B------:R2:W-:Y:S01]  /*bca0*/  UTMALDG.4D [UR24], [UR8], desc[UR30] ;  /* 0x00001e18080075b4 */ /* 0x0005e20008019000 */
[----:B------:R2:W-:Y:S11]  /*bcb0*/  UTMALDG.4D [UR16], [UR8], desc[UR30] ;  /* 0x00001e10080075b4 */ /* 0x0005f60008019000 */
[----:B------:R2:W-:Y:S02]  /*bcc0*/  UBLKCP.S.G [UR32], [UR34], UR10 ;  /* 0x00000020220073ba */ /* 0x0005e4000800020a */
[----:B--2---:R-:W-:-:S07]  /*bcd0*/  IMAD.MOV.U32 R16, RZ, RZ, 0x1 ;  /* 0x00000001ff107424 */ /* 0x004fce00078e00ff */
.L_x_1808:
[----:B------:R-:W1:Y:S01]  /*bce0*/  S2R R0, SR_TID.X ;  /* 0x0000000000007919 */ /* 0x000e620000002100 */
[----:B------:R-:W-:Y:S01]  /*bcf0*/  IMAD R3, R16, 0x8, R15 ;  /* 0x0000000810037824 */ /* 0x000fe200078e020f */
[----:B-1----:R-:W-:Y:S02]  /*bd00*/  LOP3.LUT R2, R0, 0x7f, RZ, 0xc0, !PT ;  /* 0x0000007f00027812 */ /* 0x002fe400078ec0ff */
[----:B------:R-:W-:Y:S02]  /*bd10*/  SHF.L.U32 R0, R10, 0x1f, RZ ;  /* 0x0000001f0a007819 */ /* 0x000fe400000006ff */
[----:B------:R-:W-:Y:S02]  /*bd20*/  ISETP.NE.AND P1, PT, R2, RZ, PT ;  /* 0x000000ff0200720c */ /* 0x000fe40003f25270 */
[----:B------:R-:W1:Y:S02]  /*bd30*/  SYNCS.PHASECHK.TRANS64.TRYWAIT P0, [R3+URZ+0x30840], R0 ;  /* 0x03084000030075a7 */ /* 0x000e64000800017f */
[----:B-1----:R-:W-:Y:S09]  /*bd40*/  @!P0 BRA `(.L_x_1823) ;  /* 0x0000000800548947 */ /* 0x002ff20003800000 */
.L_x_1842:
[----:B------:R-:W-:Y:S05]  /*bd50*/  @P1 BRA `(.L_x_1824) ;  /* 0x0000000000181947 */ /* 0x000fea0003800000 */
[----:B------:R-:W1:Y:S01]  /*bd60*/  S2R R2, SR_TID.X ;  /* 0x0000000000027919 */ /* 0x000e620000002100 */
[----:B------:R-:W-:-:S04]  /*bd70*/  IMAD.MOV.U32 R0, RZ, RZ, 0x4100 ;  /* 0x00004100ff007424 */ /* 0x000fc800078e00ff */
[----:B------:R1:W-:Y:S02]  /*bd80*/  SYNCS.ARRIVE.TRANS64 RZ, [R3+URZ+0x30830], R0 ;  /* 0x0308300003ff79a7 */ /* 0x0003e4000800003f */
[----:B-1----:R-:W-:-:S13]  /*bd90*/  LOP3.LUT P0, RZ, R2, 0x1f, RZ, 0xc0, !PT ;  /* 0x0000001f02ff7812 */ /* 0x002fda000780c0ff */
[----:B------:R-:W-:Y:S05]  /*bda0*/  @!P0 BRA `(.L_x_1824) ;  /* 0x0000000000048947 */ /* 0x000fea0003800000 */
[----:B------:R-:W-:Y:S01]  /*bdb0*/  BPT.TRAP 0x1 ;  /* 0x000000040000795c */ /* 0x000fe20000300000 */
.L_x_1824:
[----:B-----5:R-:W-:Y:S01]  /*bdc0*/  R2UR UR27, R4 ;  /* 0x00000000041b72ca */ /* 0x020fe200000e0000 */
[C-C-:B------:R-:W-:Y:S01]  /*bdd0*/  IMAD R0, R16.reuse, 0x4000, R15.reuse ;  /* 0x0000400010007824 */ /* 0x140fe200078e020f */
[----:B------:R-:W-:Y:S01]  /*bde0*/  R2UR UR17, R11 ;  /* 0x000000000b1172ca */ /* 0x000fe200000e0000 */
[----:B--234-:R-:W-:Y:S01]  /*bdf0*/  IMAD R15, R16, 0x100, R15 ;  /* 0x00000100100f7824 */ /* 0x01cfe200078e020f */
        /* <DEDUP_REMOVED lines=16> */
[----:B------:R-:W-:Y:S02]  /*bf00*/  ULEA.HI.X.SX32 UR17, UR27, UR17, 0x1, UP0 ;  /* 0x000000111b117291 */ /* 0x000fe400080f0e3f */
[----:B------:R-:W-:Y:S01]  /*bf10*/  ULEA UR30, UP0, UR18, UR30, 0x2 ;  /* 0x0000001e121e7291 */ /* 0x000fe2000f80103f */
[C---:B------:R-:W-:Y:S01]  /*bf20*/  ISETP.NE.AND P0, PT, R0.reuse, 0x2, PT ;  /* 0x000000020000780c */ /* 0x040fe20003f05270 */
[----:B------:R-:W-:Y:S02]  /*bf30*/  UIADD3 UR27, UR27, UR7, URZ ;  /* 0x000000071b1b7290 */ /* 0x000fe4000fffe03f */
[----:B------:R-:W-:Y:S01]  /*bf40*/  UIADD3 UR24, UR16, 0x20000, URZ ;  /* 0x0002000010187890 */ /* 0x000fe2000fffe03f */
[----:B------:R-:W-:Y:S01]  /*bf50*/  SEL R3, RZ, 0x1, P0 ;  /* 0x00000001ff037807 */ /* 0x000fe20000000000 */
[----:B------:R-:W-:Y:S01]  /*bf60*/  UIADD3 UR16, UR16, 0x22000, URZ ;  /* 0x0002200010107890 */ /* 0x000fe2000fffe03f */
[----:B------:R-:W-:Y:S01]  /*bf70*/  SEL R0, R0, RZ, P0 ;  /* 0x000000ff00007207 */ /* 0x000fe20000000000 */
[----:B------:R-:W-:Y:S01]  /*bf80*/  ULEA.HI.X UR31, UR18, UR31, UR17, 0x2, UP0 ;  /* 0x0000001f121f7291 */ /* 0x000fe200080f1411 */
[----:B------:R-:W-:Y:S01]  /*bf90*/  LOP3.LUT R10, R10, R3, RZ, 0x3c, !PT ;  /* 0x000000030a0a7212 */ /* 0x000fe200078e3cff */
[----:B------:R-:W-:Y:S01]  /*bfa0*/  UIADD3 UR34, UR10, 0x28200, URZ ;  /* 0x000282000a227890 */ /* 0x000fe2000fffe03f */
        /* <DEDUP_REMOVED lines=10> */
.L_x_1805:
[----:B------:R-:W-:Y:S05]  /*c050*/  BSYNC B0 ;  /* 0x0000000000007941 */ /* 0x000fea0003800000 */
.L_x_1800:
[----:B------:R-:W-:-:S03]  /*c060*/  UMOV UR8, 0xffffffff ;  /* 0xffffffff00087882 */ /* 0x000fc60000000000 */
[----:B------:R-:W-:Y:S05]  /*c070*/  BRA.DIV UR8, `(.L_x_1825) ;  /* 0x00000006089c7947 */ /* 0x000fea000b800000 */
[----:B------:R-:W-:-:S13]  /*c080*/  ELECT P6, URZ, PT ;  /* 0x00000000003f782f */ /* 0x000fda00038c0000 */
.L_x_1845:
[----:B------:R-:W-:Y:S05]  /*c090*/  @!P6 BRA `(.L_x_1680) ;  /* 0x000000000084e947 */ /* 0x000fea0003800000 */
[----:B------:R-:W-:-:S06]  /*c0a0*/  ULOP3.LUT UR8, UR38, 0x2, URZ, 0xfc, !UPT ;  /* 0x0000000226087892 */ /* 0x000fcc000f8efc3f */
[----:B------:R-:W-:-:S05]  /*c0b0*/  IMAD.U32 R2, RZ, RZ, UR8 ;  /* 0x00000008ff027e24 */ /* 0x000fca000f8e00ff */
[----:B------:R-:W-:-:S13]  /*c0c0*/  ISETP.NE.AND P2, PT, R2, 0x3, PT ;  /* 0x000000030200780c */ /* 0x000fda0003f45270 */
[----:B------:R-:W-:Y:S05]  /*c0d0*/  @!P2 BRA `(.L_x_1826) ;  /* 0x000000000004a947 */ /* 0x000fea0003800000 */
[----:B---3--:R-:W-:Y:S01]  /*c0e0*/  BPT.TRAP 0x1 ;  /* 0x000000040000795c */ /* 0x008fe20000300000 */
.L_x_1826:
        /* <DEDUP_REMOVED lines=15> */
.L_x_1846:
[----:B------:R-:W2:Y:S02]  /*c1e0*/  SYNCS.PHASECHK.TRANS64.TRYWAIT P0, [R3+URZ], R2 ;  /* 0x00000002030075a7 */ /* 0x000ea4000800017f */
[----:B--2---:R-:W-:Y:S05]  /*c1f0*/  @!P0 BRA `(.L_x_1828) ;  /* 0x0000000400708947 */ /* 0x004fea0003800000 */
.L_x_1847:
[----:B------:R-:W-:Y:S05]  /*c200*/  @!P2 BRA `(.L_x_1829) ;  /* 0x000000000004a947 */ /* 0x000fea0003800000 */
[----:B---3--:R-:W-:Y:S01]  /*c210*/  BPT.TRAP 0x1 ;  /* 0x000000040000795c */ /* 0x008fe20000300000 */
.L_x_1829:
[----:B--2---:R-:W-:-:S04]  /*c220*/  VIADD R3, R8, 0x30840 ;  /* 0x0003084008037836 */ /* 0x004fc80000000000 */
[----:B------:R-:W-:-:S04]  /*c230*/  IMAD R5, R0, 0x8, R3 ;  /* 0x0000000800057824 */ /* 0x000fc800078e0203 */
[----:B------:R-:W2:Y:S02]  /*c240*/  SYNCS.PHASECHK.TRANS64.TRYWAIT P0, [R5+URZ], R4 ;  /* 0x00000004050075a7 */ /* 0x000ea4000800017f */
[----:B--2---:R-:W-:Y:S05]  /*c250*/  @!P0 BRA `(.L_x_1830) ;  /* 0x00000004006c8947 */ /* 0x004fea0003800000 */
.L_x_1848:
[----:B------:R-:W-:-:S07]  /*c260*/  IMAD R3, R6, 0x8, R3 ;  /* 0x0000000806037824 */ /* 0x000fce00078e0203 */
.L_x_1831:
[----:B----4-:R4:W1:Y:S02]  /*c270*/  SYNCS.PHASECHK.TRANS64.TRYWAIT P0, [R3+URZ], R2 ;  /* 0x00000002030075a7 */ /* 0x010864000800017f */
[----:B-1----:R-:W-:Y:S05]  /*c280*/  @!P0 NANOSLEEP.SYNCS 0x989680 ;  /* 0x009896800000895d */ /* 0x002fea0003900000 */
[----:B------:R-:W1:Y:S02]  /*c290*/  @!P0 SYNCS.PHASECHK.TRANS64 P0, [R3+URZ], R2 ;  /* 0x00000002030085a7 */ /* 0x000e64000800007f */
[----:B-1----:R-:W-:Y:S05]  /*c2a0*/  @!P0 BRA `(.L_x_1831) ;  /* 0xfffffffc00f08947 */ /* 0x002fea000383ffff */
.L_x_1680:
[----:B---3--:R-:W-:Y:S05]  /*c2b0*/  BSYNC B6 ;  /* 0x0000000000067941 */ /* 0x008fea0003800000 */
.L_x_1674:
[----:B------:R-:W-:Y:S05]  /*c2c0*/  EXIT ;  /* 0x000000000000794d */ /* 0x000fea0003800000 */
.L_x_1691:
[----:B------:R-:W-:Y:S02]  /*c2d0*/  IMAD.MOV.U32 R12, RZ, RZ, RZ ;  /* 0x000000ffff0c7224 */ /* 0x000fe400078e00ff */
[----:B------:R-:W-:Y:S02]  /*c2e0*/  IMAD.MOV.U32 R11, RZ, RZ, 0x1f ;  /* 0x0000001fff0b7424 */ /* 0x000fe400078e00ff */
[----:B------:R-:W-:-:S07]  /*c2f0*/  IMAD.MOV.U32 R15, RZ, RZ, -0x1 ;  /* 0xffffffffff0f7424 */ /* 0x000fce00078e00ff */
[----:B------:R-:W-:Y:S05]  /*c300*/  WARPSYNC.COLLECTIVE R15, `(.L_x_1832) ;  /* 0x000000000f087348 */ /* 0x000fea0003c00000 */
[----:B------:R1:W2:Y:S02]  /*c310*/  SHFL.IDX P6, R14, R13, R12, R11 ;  /* 0x0000000c0d0e7389 */ /* 0x0002a400000c000b */
[----:B-12---:R-:W-:Y:S01]  /*c320*/  ENDCOLLECTIVE ;  /* 0x000000000000791b */ /* 0x006fe20003800000 */
.L_x_1832:
[----:B------:R-:W-:Y:S05]  /*c330*/  BRA `(.L_x_1833) ;  /* 0xffffff5000c87947 */ /* 0x000fea000383ffff */
.L_x_1693:
        /* <DEDUP_REMOVED lines=8> */
.L_x_1697:
[----:B---3--:R3:W4:Y:S02]  /*c3c0*/  SYNCS.PHASECHK.TRANS64.TRYWAIT P0, [R0+URZ+0x30810], R191 ;  /* 0x030810bf000075a7 */ /* 0x008724000800017f */
[----:B----4-:R-:W-:Y:S05]  /*c3d0*/  @!P0 NANOSLEEP.SYNCS 0x989680 ;  /* 0x009896800000895d */ /* 0x010fea0003900000 */
[----:B------:R-:W4:Y:S02]  /*c3e0*/  @!P0 SYNCS.PHASECHK.TRANS64 P0, [R0+URZ+0x30810], R191 ;  /* 0x030810bf000085a7 */ /* 0x000f24000800007f */
[----:B----4-:R-:W-:Y:S05]  /*c3f0*/  @!P0 BRA `(.L_x_1697) ;  /* 0xfffffffc00f08947 */ /* 0x010fea000383ffff */
[----:B------:R-:W-:Y:S05]  /*c400*/  BRA `(.L_x_1696) ;  /* 0xffffff5800b07947 */ /* 0x000fea000383ffff */
.L_x_1701:
[----:B--2---:R2:W1:Y:S02]  /*c410*/  SYNCS.PHASECHK.TRANS64.TRYWAIT P0, [R0+URZ+0x30830], R191 ;  /* 0x030830bf000075a7 */ /* 0x004464000800017f */
[----:B-1----:R-:W-:Y:S05]  /*c420*/  @!P0 NANOSLEEP.SYNCS 0x989680 ;  /* 0x009896800000895d */ /* 0x002fea0003900000 */
[----:B------:R-:W1:Y:S02]  /*c430*/  @!P0 SYNCS.PHASECHK.TRANS64 P0, [R0+URZ+0x30830], R191 ;  /* 0x030830bf000085a7 */ /* 0x000e64000800007f */
[----:B-1----:R-:W-:Y:S05]  /*c440*/  @!P0 BRA `(.L_x_1701) ;  /* 0xfffffffc00f08947 */ /* 0x002fea000383ffff */
[----:B------:R-:W-:Y:S05]  /*c450*/  BRA `(.L_x_1700) ;  /* 0xffffff6000c87947 */ /* 0x000fea000383ffff */
.L_x_1806:
[----:B-1----:R1:W2:Y:S02]  /*c460*/  SYNCS.PHASECHK.TRANS64.TRYWAIT P0, [R15+URZ+0x30820], R0 ;  /* 0x030820000f0075a7 */ /* 0x0022a4000800017f */
[----:B--2---:R-:W-:Y:S05]  /*c470*/  @!P0 NANOSLEEP.SYNCS 0x989680 ;  /* 0x009896800000895d */ /* 0x004fea0003900000 */
[----:B------:R-:W2:Y:S02]  /*c480*/  @!P0 SYNCS.PHASECHK.TRANS64 P0, [R15+URZ+0x30820], R0 ;  /* 0x030820000f0085a7 */ /* 0x000ea4000800007f */
[----:B--2---:R-:W-:Y:S05]  /*c490*/  @!P0 BRA `(.L_x_1806) ;  /* 0xfffffffc00f08947 */ /* 0x004fea000383ffff */
[----:B------:R-:W-:Y:S05]  /*c4a0*/  BRA `(.L_x_1834) ;  /* 0xffffffe0001c7947 */ /* 0x000fea000383ffff */
.L_x_1810:
[----:B--2---:R2:W3:Y:S02]  /*c4b0*/  SYNCS.PHASECHK.TRANS64.TRYWAIT P1, [R15+URZ+0x30840], R18 ;  /* 0x030840120f0075a7 */ /* 0x0044e4000802017f */
[----:B---3--:R-:W-:Y:S05]  /*c4c0*/  @!P1 NANOSLEEP.SYNCS 0x989680 ;  /* 0x009896800000995d */ /* 0x008fea0003900000 */
[----:B------:R-:W3:Y:S02]  /*c4d0*/  @!P1 SYNCS.PHASECHK.TRANS64 P1, [R15+URZ+0x30840], R18 ;  /* 0x030840120f0095a7 */ /* 0x000ee4000802007f */
[----:B---3--:R-:W-:Y:S05]  /*c4e0*/  @!P1 BRA `(.L_x_1810) ;  /* 0xfffffffc00f09947 */ /* 0x008fea000383ffff */
[----:B------:R-:W-:Y:S05]  /*c4f0*/  BRA `(.L_x_1835) ;  /* 0xffffffe400d47947 */ /* 0x000fea000383ffff */
.L_x_1812:
[----:B-1----:R1:W3:Y:S02]  /*c500*/  SYNCS.PHASECHK.TRANS64.TRYWAIT P1, [R15+URZ+0x30828], R18 ;  /* 0x030828120f0075a7 */ /* 0x0022e4000802017f */
[----:B---3--:R-:W-:Y:S05]  /*c510*/  @!P1 NANOSLEEP.SYNCS 0x989680 ;  /* 0x009896800000995d */ /* 0x008fea0003900000 */
[----:B------:R-:W3:Y:S02]  /*c520*/  @!P1 SYNCS.PHASECHK.TRANS64 P1, [R15+URZ+0x30828], R18 ;  /* 0x030828120f0095a7 */ /* 0x000ee4000802007f */
[----:B---3--:R-:W-:Y:S05]  /*c530*/  @!P1 BRA `(.L_x_1812) ;  /* 0xfffffffc00f09947 */ /* 0x008fea000383ffff */
[----:B------:R-:W-:Y:S05]  /*c540*/  BRA `(.L_x_1836) ;  /* 0xffffffe800747947 */ /* 0x000fea000383ffff */
.L_x_1814:
[----:B---3--:R3:W4:Y:S02]  /*c550*/  SYNCS.PHASECHK.TRANS64.TRYWAIT P1, [R15+URZ+0x30848], R18 ;  /* 0x030848120f0075a7 */ /* 0x008724000802017f */
[----:B----4-:R-:W-:Y:S05]  /*c560*/  @!P1 NANOSLEEP.SYNCS 0x989680 ;  /* 0x009896800000995d */ /* 0x010fea0003900000 */
[----:B------:R-:W4:Y:S02]  /*c570*/  @!P1 SYNCS.PHASECHK.TRANS64 P1, [R15+URZ+0x30848], R18 ;  /* 0x030848120f0095a7 */ /* 0x000f24000802007f */
[----:B----4-:R-:W-:Y:S05]  /*c580*/  @!P1 BRA `(.L_x_1814) ;  /* 0xfffffffc00f09947 */ /* 0x010fea000383ffff */
[----:B------:R-:W-:Y:S05]  /*c590*/  BRA `(.L_x_1837) ;  /* 0xffffffec00147947 */ /* 0x000fea000383ffff */
.L_x_1816:
[----:B------:R-:W-:-:S07]  /*c5a0*/  SHF.L.U32 R4, R10, 0x1f, RZ ;  /* 0x0000001f0a047819 */ /* 0x000fce00000006ff */
.L_x_1838:
[----:B----4-:R4:W1:Y:S02]  /*c5b0*/  SYNCS.PHASECHK.TRANS64.TRYWAIT P1, [R15+URZ+0x30820], R4 ;  /* 0x030820040f0075a7 */ /* 0x010864000802017f */
[----:B-1----:R-:W-:Y:S05]  /*c5c0*/  @!P1 NANOSLEEP.SYNCS 0x989680 ;  /* 0x009896800000995d */ /* 0x002fea0003900000 */
[----:B------:R-:W1:Y:S02]  /*c5d0*/  @!P1 SYNCS.PHASECHK.TRANS64 P1, [R15+URZ+0x30820], R4 ;  /* 0x030820040f0095a7 */ /* 0x000e64000802007f */
[----:B-1----:R-:W-:Y:S05]  /*c5e0*/  @!P1 BRA `(.L_x_1838) ;  /* 0xfffffffc00f09947 */ /* 0x002fea000383ffff */
[----:B------:R-:W-:Y:S05]  /*c5f0*/  BRA `(.L_x_1839) ;  /* 0xffffffec00987947 */ /* 0x000fea000383ffff */
.L_x_1819:
[----:B----4-:R4:W1:Y:S02]  /*c600*/  SYNCS.PHASECHK.TRANS64.TRYWAIT P1, [R15+URZ+0x30840], R12 ;  /* 0x0308400c0f0075a7 */ /* 0x010864000802017f */
[----:B-1----:R-:W-:Y:S05]  /*c610*/  @!P1 NANOSLEEP.SYNCS 0x989680 ;  /* 0x009896800000995d */ /* 0x002fea0003900000 */
[----:B------:R-:W1:Y:S02]  /*c620*/  @!P1 SYNCS.PHASECHK.TRANS64 P1, [R15+URZ+0x30840], R12 ;  /* 0x0308400c0f0095a7 */ /* 0x000e64000802007f */
[----:B-1----:R-:W-:Y:S05]  /*c630*/  @!P1 BRA `(.L_x_1819) ;  /* 0xfffffffc00f09947 */ /* 0x002fea000383ffff */
[----:B------:R-:W-:Y:S05]  /*c640*/  BRA `(.L_x_1840) ;  /* 0xfffffff000547947 */ /* 0x000fea000383ffff */
.L_x_1821:
[----:B-1----:R1:W2:Y:S02]  /*c650*/  SYNCS.PHASECHK.TRANS64.TRYWAIT P1, [R15+URZ+0x30828], R12 ;  /* 0x0308280c0f0075a7 */ /* 0x0022a4000802017f */
[----:B--2---:R-:W-:Y:S05]  /*c660*/  @!P1 NANOSLEEP.SYNCS 0x989680 ;  /* 0x009896800000995d */ /* 0x004fea0003900000 */
[----:B------:R-:W2:Y:S02]  /*c670*/  @!P1 SYNCS.PHASECHK.TRANS64 P1, [R15+URZ+0x30828], R12 ;  /* 0x0308280c0f0095a7 */ /* 0x000ea4000802007f */
[----:B--2---:R-:W-:Y:S05]  /*c680*/  @!P1 BRA `(.L_x_1821) ;  /* 0xfffffffc00f09947 */ /* 0x004fea000383ffff */
[----:B------:R-:W-:Y:S05]  /*c690*/  BRA `(.L_x_1841) ;  /* 0xfffffff000e87947 */ /* 0x000fea000383ffff */
.L_x_1823:
[----:B------:R1:W1:Y:S02]  /*c6a0*/  SYNCS.PHASECHK.TRANS64.TRYWAIT P0, [R3+URZ+0x30840], R0 ;  /* 0x03084000030075a7 */ /* 0x000264000800017f */
[----:B-1----:R-:W-:Y:S05]  /*c6b0*/  @!P0 NANOSLEEP.SYNCS 0x989680 ;  /* 0x009896800000895d */ /* 0x002fea0003900000 */
[----:B------:R-:W1:Y:S02]  /*c6c0*/  @!P0 SYNCS.PHASECHK.TRANS64 P0, [R3+URZ+0x30840], R0 ;  /* 0x03084000030085a7 */ /* 0x000e64000800007f */
[----:B-1----:R-:W-:Y:S05]  /*c6d0*/  @!P0 BRA `(.L_x_1823) ;  /* 0xfffffffc00f08947 */ /* 0x002fea000383ffff */
[----:B------:R-:W-:Y:S05]  /*c6e0*/  BRA `(.L_x_1842) ;  /* 0xfffffff400987947 */ /* 0x000fea000383ffff */
.L_x_1825:
[----:B------:R-:W-:Y:S01]  /*c6f0*/  BSSY B0, `(.L_x_1843) ;  /* 0x0000006000007945 */ /* 0x000fe20003800000 */
[----:B------:R-:W-:-:S07]  /*c700*/  IMAD.MOV.U32 R15, RZ, RZ, -0x1 ;  /* 0xffffffffff0f7424 */ /* 0x000fce00078e00ff */
[----:B---3--:R-:W-:Y:S05]  /*c710*/  WARPSYNC.COLLECTIVE R15, `(.L_x_1844) ;  /* 0x000000000f0c7348 */ /* 0x008fea0003c00000 */
[----:B------:R-:W-:Y:S02]  /*c720*/  ELECT P6, UR62, PT ;  /* 0x00000000003e782f */ /* 0x000fe400038c0000 */
[----:B------:R-:W-:Y:S01]  /*c730*/  MOV R14, UR62 ;  /* 0x0000003e000e7c02 */ /* 0x000fe20008000f00 */
[----:B---3--:R-:W-:Y:S10]  /*c740*/  ENDCOLLECTIVE ;  /* 0x000000000000791b */ /* 0x008ff40003800000 */
.L_x_1844:
[----:B------:R-:W-:Y:S05]  /*c750*/  BSYNC B0 ;  /* 0x0000000000007941 */ /* 0x000fea0003800000 */
.L_x_1843:
[----:B------:R-:W-:Y:S05]  /*c760*/  BRA `(.L_x_1845) ;  /* 0xfffffff800487947 */ /* 0x000fea000383ffff */
.L_x_1827:
[----:B-1----:R1:W2:Y:S02]  /*c770*/  SYNCS.PHASECHK.TRANS64.TRYWAIT P0, [R7+URZ], R4 ;  /* 0x00000004070075a7 */ /* 0x0022a4000800017f */
[----:B--2---:R-:W-:Y:S05]  /*c780*/  @!P0 NANOSLEEP.SYNCS 0x989680 ;  /* 0x009896800000895d */ /* 0x004fea0003900000 */
[----:B------:R-:W2:Y:S02]  /*c790*/  @!P0 SYNCS.PHASECHK.TRANS64 P0, [R7+URZ], R4 ;  /* 0x00000004070085a7 */ /* 0x000ea4000800007f */
[----:B--2---:R-:W-:Y:S05]  /*c7a0*/  @!P0 BRA `(.L_x_1827) ;  /* 0xfffffffc00f08947 */ /* 0x004fea000383ffff */
[----:B------:R-:W-:Y:S05]  /*c7b0*/  BRA `(.L_x_1846) ;  /* 0xfffffff800887947 */ /* 0x000fea000383ffff */
.L_x_1828:
[----:B--2---:R2:W4:Y:S02]  /*c7c0*/  SYNCS.PHASECHK.TRANS64.TRYWAIT P0, [R3+URZ], R2 ;  /* 0x00000002030075a7 */ /* 0x004524000800017f */
[----:B----4-:R-:W-:Y:S05]  /*c7d0*/  @!P0 NANOSLEEP.SYNCS 0x989680 ;  /* 0x009896800000895d */ /* 0x010fea0003900000 */
[----:B------:R-:W4:Y:S02]  /*c7e0*/  @!P0 SYNCS.PHASECHK.TRANS64 P0, [R3+URZ], R2 ;  /* 0x00000002030085a7 */ /* 0x000f24000800007f */
[----:B----4-:R-:W-:Y:S05]  /*c7f0*/  @!P0 BRA `(.L_x_1828) ;  /* 0xfffffffc00f08947 */ /* 0x010fea000383ffff */
[----:B------:R-:W-:Y:S05]  /*c800*/  BRA `(.L_x_1847) ;  /* 0xfffffff8007c7947 */ /* 0x000fea000383ffff */
.L_x_1830:
[----:B--2---:R2:W4:Y:S02]  /*c810*/  SYNCS.PHASECHK.TRANS64.TRYWAIT P0, [R5+URZ], R4 ;  /* 0x00000004050075a7 */ /* 0x004524000800017f */
[----:B----4-:R-:W-:Y:S05]  /*c820*/  @!P0 NANOSLEEP.SYNCS 0x989680 ;  /* 0x009896800000895d */ /* 0x010fea0003900000 */
[----:B------:R-:W4:Y:S02]  /*c830*/  @!P0 SYNCS.PHASECHK.TRANS64 P0, [R5+URZ], R4 ;  /* 0x00000004050085a7 */ /* 0x000f24000800007f */
[----:B----4-:R-:W-:Y:S05]  /*c840*/  @!P0 BRA `(.L_x_1830) ;  /* 0xfffffffc00f08947 */ /* 0x010fea000383ffff */
[----:B------:R-:W-:Y:S05]  /*c850*/  BRA `(.L_x_1848) ;  /* 0xfffffff800807947 */ /* 0x000fea000383ffff */
.L_x_1849:
        /* <DEDUP_REMOVED lines=10> */
.L_x_3665:


//--------------------- .text._ZN7cutlass13device_kernelIN5flash11enable_sm90INS1_16FlashAttnBwdSm90INS1_25CollectiveMainloopBwdSm90ILi2ELi2ELi2EN4cute5tupleIJNS5_1CILi1EEES8_S8_EEENS6_IJNS7_ILi64EEENS7_ILi128EEESB_EEENS_6half_tEfNS_4arch4Sm90ELb0ELb1ELb1ELb1ELb1ELb1ELb0ELb0ELi2ELi1ELi2ELi1ELb0EEENS1_21CollectiveEpilogueBwdISC_SD_SF_Li256ELb1ELb0ELi1EEENS1_19SingleTileSchedulerILb1ELb0ELb0ELi128EEEEEEEEEvNT_6ParamsE --------------------------
	.section	.text._ZN7cutlass13device_kernelIN5flash11enable_sm90INS1_16FlashAttnBwdSm90INS1_25CollectiveMainloopBwdSm90ILi2ELi2ELi2EN4cute5tupleIJNS5_1CILi1EEES8_S8_EEENS6_IJNS7_ILi64EEENS7_ILi128EEESB_EEENS_6half_tEfNS_4arch4Sm90ELb0ELb1ELb1ELb1ELb1ELb1ELb0ELb0ELi2ELi1ELi2ELi1ELb0EEENS1_21CollectiveEpilogueBwdISC_SD_SF_Li256ELb1ELb0ELi1EEENS1_19SingleTileSchedulerILb1ELb0ELb0ELi128EEEEEEEEEvNT_6ParamsE,"ax",@progbits
	.align	128
.text._ZN7cutlass13device_kernelIN5flash11enable_sm90INS1_16FlashAttnBwdSm90INS1_25CollectiveMainloopBwdSm90ILi2ELi2ELi2EN4cute5tupleIJNS5_1CILi1EEES8_S8_EEENS6_IJNS7_ILi64EEENS7_ILi128EEESB_EEENS_6half_tEfNS_4arch4Sm90ELb0ELb1ELb1ELb1ELb1ELb1ELb0ELb0ELi2ELi1ELi2ELi1ELb0EEENS1_21CollectiveEpilogueBwdISC_SD_SF_Li256ELb1ELb0ELi1EEENS1_19SingleTileSchedulerILb1ELb0ELb0ELi128EEEEEEEEEvNT_6ParamsE:
        .type           _ZN7cutlass13device_kernelIN5flash11enable_sm90INS1_16FlashAttnBwdSm90INS1_25CollectiveMainloopBwdSm90ILi2ELi2ELi2EN4cute5tupleIJNS5_1CILi1EEES8_S8_EEENS6_IJNS7_ILi64EEENS7_ILi128EEESB_EEENS_6half_tEfNS_4arch4Sm90ELb0ELb1ELb1ELb1ELb1ELb1ELb0ELb0ELi2ELi1ELi2ELi1ELb0EEENS1_21CollectiveEpilogueBwdISC_SD_SF_Li256ELb1ELb0ELi1EEENS1_19SingleTileSchedulerILb1ELb0ELb0ELi128EEEEEEEEEvNT_6ParamsE,@function
        .size           _ZN7cutlass13device_kernelIN5flash11enable_sm90INS1_16FlashAttnBwdSm90INS1_25CollectiveMainloopBwdSm90ILi2ELi2ELi2EN4cute5tupleIJNS5_1CILi1EEES8_S8_EEENS6_IJNS7_ILi64EEENS7_ILi128EEESB_EEENS_6half_tEfNS_4arch4Sm90ELb0ELb1ELb1ELb1ELb1ELb1ELb0ELb0ELi2ELi1ELi2ELi1ELb0EEENS1_21CollectiveEpilogueBwdISC_SD_SF_Li256ELb1ELb0ELi1EEENS1_19SingleTileSchedulerILb1ELb0ELb0ELi128EEEEEEEEEvNT_6ParamsE,(.L_x_3666 - _ZN7cutlass13device_kernelIN5flash11enable_sm90INS1_16FlashAttnBwdSm90INS1_25CollectiveMainloopBwdSm90ILi2ELi2ELi2EN4cute5tupleIJNS5_1CILi1EEES8_S8_EEENS6_IJNS7_ILi64EEENS7_ILi128EEESB_EEENS_6half_tEfNS_4arch4Sm90ELb0ELb1ELb1ELb1ELb1ELb1ELb0ELb0ELi2ELi1ELi2ELi1ELb0EEENS1_21CollectiveEpilogueBwdISC_SD_SF_Li256ELb1ELb0ELi1EEENS1_19SingleTileSchedulerILb1ELb0ELb0ELi128EEEEEEEEEvNT_6ParamsE)
        .other          _ZN7cutlass13device_kernelIN5flash11enable_sm90INS1_16FlashAttnBwdSm90INS1_25CollectiveMainloopBwdSm90ILi2ELi2ELi2EN4cute5tupleIJNS5_1CILi1EEES8_S8_EEENS6_IJNS7_ILi64EEENS7_ILi128EEESB_EEENS_6half_tEfNS_4arch4Sm90ELb0ELb1ELb1ELb1ELb1ELb1ELb0ELb0ELi2ELi1ELi2ELi1ELb0EEENS1_21CollectiveEpilogueBwdISC_SD_SF_Li256ELb1ELb0ELi1EEENS1_19SingleTileSchedulerILb1ELb0ELb0ELi128EEEEEEEEEvNT_6ParamsE,@"STO_CUDA_ENTRY STV_DEFAULT"
_ZN7cutlass13device_kernelIN5flash11enable_sm90INS1_16FlashAttnBwdSm90INS1_25CollectiveMainloopBwdSm90ILi2ELi2ELi2EN4cute5tupleIJNS5_1CILi1EEES8_S8_EEENS6_IJNS7_ILi64EEENS7_ILi128EEESB_EEENS_6half_tEfNS_4arch4Sm90ELb0ELb1ELb1ELb1ELb1ELb1ELb0ELb0ELi2ELi1ELi2ELi1ELb0EEENS1_21CollectiveEpilogueBwdISC_SD_SF_Li256ELb1ELb0ELi1EEENS1_19SingleTileSchedulerILb1ELb0ELb0ELi128EEEEEEEEEvNT_6ParamsE:
        /* <DEDUP_REMOVED lines=24> */
.L_x_1851:
[----:B------:R-:W-:Y:S05]  /*0180*/  BSYNC B0 ;  /* 0x0000000000007941 */ /* 0x000fea0003800000 */
.L_x_1850:
        /* <DEDUP_REMOVED lines=37> */
.L_x_1852:
        /* <DEDUP_REMOVED lines=22> */
.L_x_1853:
[----:B------:R-:W-:Y:S01]  /*0540*/  PLOP3.LUT P0, PT, PT, PT, UP0, 0x80, 0x0 ;  /* 0x000000000000781c */ /* 0x000fe20003f0f008 */
[----:B------:R-:W-:Y:S01]  /*0550*/  NOP ;  /* 0x0000000000007918 */ /* 0x000fe20000000000 */
[----:B------:R-:W-:Y:S01]  /*0560*/  ULDC.64 UR46, c[0x0][0x208] ;  /* 0x00008200002e7ab9 */ /* 0x000fe20000000a00 */
[----:B------:R-:W-:Y:S01]  /*0570*/  BSSY B6, `(.L_x_1854) ;  /* 0x0000cc5000067945 */ /* 0x000fe20003800000 */
[----:B-12-4-:R-:W-:Y:S09]  /*0580*/  BAR.SYNC.DEFER_BLOCKING 0x0 ;  /* 0x0000000000007b1d */ /* 0x016ff20000010000 */
[----:B------:R-:W-:Y:S05]  /*0590*/  @!P0 BRA `(.L_x_1855) ;  /* 0x00000080006c8947 */ /* 0x000fea0003800000 */
.L_x_1856:
        /* <DEDUP_REMOVED lines=24> */
.L_x_1857:
        /* <DEDUP_REMOVED lines=14> */
.L_x_1859:
[----:B------:R-:W-:-:S05]  /*0800*/  ULDC UR4, c[0x0][0x8bc] ;  /* 0x00022f0000047ab9 */ /* 0x000fca0000000800 */
.L_x_1858:
        /* <DEDUP_REMOVED lines=17> */
.L_x_1861:
        /* <DEDUP_REMOVED lines=14> */
.L_x_1862:
        /* <DEDUP_REMOVED lines=11> */
.L_x_1863:
        /* <DEDUP_REMOVED lines=13> */
.L_x_1864:
        /* <DEDUP_REMOVED lines=84> */
.L_x_1865:
        /* <DEDUP_REMOVED lines=30> */
.L_x_1868:
        /* <DEDUP_REMOVED lines=15> */
.L_x_1867:
        /* <DEDUP_REMOVED lines=22> */
.L_x_1870:
        /* <DEDUP_REMOVED lines=15> */
.L_x_1869:
        /* <DEDUP_REMOVED lines=8> */
.L_x_2041:
        /* <DEDUP_REMOVED lines=23> */
.L_x_1872:
        /* <DEDUP_REMOVED lines=96> */
.L_x_1884:
[----:B------:R-:W-:-:S05]  /*1dd0*/  IMAD.U32 R0, RZ, RZ, UR38 ;  /* 0x00000026ff007e24 */ /* 0x000fca000f8e00ff */
[----:B------:R-:W-:-:S04]  /*1de0*/  LOP3.LUT R0, R0, 0x1, RZ, 0xfc, !PT ;  /* 0x0000000100007812 */ /* 0x000fc800078efcff */
[----:B------:R-:W-:-:S13]  /*1df0*/  ISETP.NE.AND P6, PT, R0, 0x3, PT ;  /* 0x000000030000780c */ /* 0x000fda0003fc5270 */
[----:B-1----:R-:W-:Y:S05]  /*1e00*/  @!P6 BRA `(.L_x_1874) ;  /* 0x000000000004e947 */ /* 0x002fea0003800000 */
[----:B------:R-:W-:Y:S01]  /*1e10*/  BPT.TRAP 0x1 ;  /* 0x000000040000795c */ /* 0x000fe20000300000 */
.L_x_1874:
        /* <DEDUP_REMOVED lines=8> */
.L_x_1875:
[----:B---3--:R-:W-:Y:S05]  /*1ea0*/  @P0 BRA `(.L_x_1876) ;  /* 0x0000000000080947 */ /* 0x008fea0003800000 */
[----:B------:R-:W3:Y:S02]  /*1eb0*/  SYNCS.PHASECHK.TRANS64.TRYWAIT P0, [R0+URZ+0x30810], R191 ;  /* 0x030810bf000075a7 */ /* 0x000ee4000800017f */
[----:B---3--:R-:W-:Y:S05]  /*1ec0*/  @!P0 BRA `(.L_x_1877) ;  /* 0x000000b400008947 */ /* 0x008fea0003800000 */
.L_x_1876:
        /* <DEDUP_REMOVED lines=84> */
.L_x_1878:
[----:B------:R1:W1:Y:S01]  /*2410*/  SYNCS.PHASECHK.TRANS64.TRYWAIT P0, [R0+URZ+0x30830], R191 ;  /* 0x030830bf000075a7 */ /* 0x000262000800017f */
[----:B------:R-:W-:Y:S05]  /*2420*/  @!P6 BRA `(.L_x_1879) ;  /* 0x000000000004e947 */ /* 0x000fea0003800000 */
[----:B------:R-:W-:Y:S01]  /*2430*/  BPT.TRAP 0x1 ;  /* 0x000000040000795c */ /* 0x000fe20000300000 */
.L_x_1879:
        /* <DEDUP_REMOVED lines=52> */
.L_x_1880:
        /* <DEDUP_REMOVED lines=539> */
.L_x_1882:
        /* <DEDUP_REMOVED lines=49> */
.L_x_1883:
        /* <DEDUP_REMOVED lines=78> */
.L_x_1866:
        /* <DEDUP_REMOVED lines=164> */
.L_x_1886:
        /* <DEDUP_REMOVED lines=57> */
.L_x_1888:
[----:B------:R-:W-:Y:S05]  /*5ef0*/  BSYNC B0 ;  /* 0x0000000000007941 */ /* 0x000fea0003800000 */
.L_x_1887:
        /* <DEDUP_REMOVED lines=15> */
.L_x_1890:
[----:B------:R-:W-:Y:S05]  /*5ff0*/  BSYNC B0 ;  /* 0x0000000000007941 */ /* 0x000fea0003800000 */
.L_x_1889:
        /* <DEDUP_REMOVED lines=18> */
.L_x_1892:
[----:B------:R-:W-:Y:S05]  /*6120*/  BSYNC B0 ;  /* 0x0000000000007941 */ /* 0x000fea0003800000 */
.L_x_1891:
        /* <DEDUP_REMOVED lines=17> */
.L_x_1894:
[----:B------:R-:W-:Y:S05]  /*6240*/  BSYNC B0 ;  /* 0x0000000000007941 */ /* 0x000fea0003800000 */
.L_x_1893:
        /* <DEDUP_REMOVED lines=18> */
.L_x_1896:
[----:B------:R-:W-:Y:S05]  /*6370*/  BSYNC B0 ;  /* 0x0000000000007941 */ /* 0x000fea0003800000 */
.L_x_1895:
        /* <DEDUP_REMOVED lines=18> */
.L_x_1898:
[----:B------:R-:W-:Y:S05]  /*64a0*/  BSYNC B0 ;  /* 0x0000000000007941 */ /* 0x000fea0003800000 */
.L_x_1897:
        /* <DEDUP_REMOVED lines=19> */
.L_x_1900:
[----:B------:R-:W-:Y:S05]  /*65e0*/  BSYNC B0 ;  /* 0x0000000000007941 */ /* 0x000fea0003800000 */
.L_x_1899:
        /* <DEDUP_REMOVED lines=21> */
.L_x_1902:
[----:B------:R-:W-:Y:S05]  /*6740*/  BSYNC B0 ;  /* 0x0000000000007941 */ /* 0x000fea0003800000 */
.L_x_1901:
        /* <DEDUP_REMOVED lines=34> */
.L_x_1904:
[----:B------:R-:W-:Y:S05]  /*6970*/  BSYNC B0 ;  /* 0x0000000000007941 */ /* 0x000fea0003800000 */
.L_x_1903:
        /* <DEDUP_REMOVED lines=17> */
.L_x_1906:
[----:B------:R-:W-:Y:S05]  /*6a90*/  BSYNC B0 ;  /* 0x0000000000007941 */ /* 0x000fea0003800000 */
.L_x_1905:
        /* <DEDUP_REMOVED lines=15> */
.L_x_1908:
[----:B------:R-:W-:Y:S05]  /*6b90*/  BSYNC B0 ;  /* 0x0000000000007941 */ /* 0x000fea0003800000 */
.L_x_1907:
        /* <DEDUP_REMOVED lines=15> */
.L_x_1910:
[----:B------:R-:W-:Y:S05]  /*6c90*/  BSYNC B0 ;  /* 0x0000000000007941 */ /* 0x000fea0003800000 */
.L_x_1909:
        /* <DEDUP_REMOVED lines=15> */
.L_x_1912:
[----:B------:R-:W-:Y:S05]  /*6d90*/  BSYNC B0 ;  /* 0x0000000000007941 */ /* 0x000fea0003800000 */
.L_x_1911:
        /* <DEDUP_REMOVED lines=15> */
.L_x_1914:
[----:B------:R-:W-:Y:S05]  /*6e90*/  BSYNC B0 ;  /* 0x0000000000007941 */ /* 0x000fea0003800000 */
.L_x_1913:
        /* <DEDUP_REMOVED lines=15> */
.L_x_1916:
[----:B------:R-:W-:Y:S05]  /*6f90*/  BSYNC B0 ;  /* 0x0000000000007941 */ /* 0x000fea0003800000 */
.L_x_1915:
        /* <DEDUP_REMOVED lines=15> */
.L_x_1885:
        /* <DEDUP_REMOVED lines=45> */
.L_x_1917:
        /* <DEDUP_REMOVED lines=43> */
.L_x_1919:
[----:B------:R-:W-:Y:S05]  /*7610*/  BSYNC B0 ;  /* 0x0000000000007941 */ /* 0x000fea0003800000 */
.L_x_1918:
        /* <DEDUP_REMOVED lines=16> */
.L_x_1921:
[----:B------:R-:W-:Y:S05]  /*7720*/  BSYNC B0 ;  /* 0x0000000000007941 */ /* 0x000fea0003800000 */
.L_x_1920:
        /* <DEDUP_REMOVED lines=16> */
.L_x_1923:
[----:B------:R-:W-:Y:S05]  /*7830*/  BSYNC B0 ;  /* 0x0000000000007941 */ /* 0x000fea0003800000 */
.L_x_1922:
        /* <DEDUP_REMOVED lines=17> */
.L_x_1925:
[----:B------:R-:W-:Y:S05]  /*7950*/  BSYNC B0 ;  /* 0x0000000000007941 */ /* 0x000fea0003800000 */
.L_x_1924:
        /* <DEDUP_REMOVED lines=16> */
.L_x_1927:
[----:B------:R-:W-:Y:S05]  /*7a60*/  BSYNC B0 ;  /* 0x0000000000007941 */ /* 0x000fea0003800000 */
.L_x_1926:
        /* <DEDUP_REMOVED lines=20> */
.L_x_1929:
[----:B------:R-:W-:Y:S05]  /*7bb0*/  BSYNC B0 ;  /* 0x0000000000007941 */ /* 0x000fea0003800000 */
.L_x_1928:
        /* <DEDUP_REMOVED lines=22> */
.L_x_1931:
[----:B------:R-:W-:Y:S05]  /*7d20*/  BSYNC B0 ;  /* 0x0000000000007941 */ /* 0x000fea0003800000 */
.L_x_1930:
        /* <DEDUP_REMOVED lines=17> */
.L_x_1933:
[----:B------:R-:W-:Y:S05]  /*7e40*/  BSYNC B0 ;  /* 0x0000000000007941 */ /* 0x000fea0003800000 */
.L_x_1932:
        /* <DEDUP_REMOVED lines=31> */
.L_x_1935:
[----:B------:R-:W-:Y:S05]  /*8040*/  BSYNC B0 ;  /* 0x0000000000007941 */ /* 0x000fea0003800000 */
.L_x_1934:
        /* <DEDUP_REMOVED lines=16> */
.L_x_1937:
[----:B------:R-:W-:Y:S05]  /*8150*/  BSYNC B0 ;  /* 0x0000000000007941 */ /* 0x000fea0003800000 */
.L_x_1936:
        /* <DEDUP_REMOVED lines=15> */
.L_x_1939:
[----:B------:R-:W-:Y:S05]  /*8250*/  BSYNC B0 ;  /* 0x0000000000007941 */ /* 0x000fea0003800000 */
.L_x_1938:
        /* <DEDUP_REMOVED lines=15> */
.L_x_1941:
[----:B------:R-:W-:Y:S05]  /*8350*/  BSYNC B0 ;  /* 0x0000000000007941 */ /* 0x000fea0003800000 */
.L_x_1940:
        /* <DEDUP_REMOVED lines=15> */
.L_x_1943:
[----:B------:R-:W-:Y:S05]  /*8450*/  BSYNC B0 ;  /* 0x0000000000007941 */ /* 0x000fea0003800000 */
.L_x_1942:
        /* <DEDUP_REMOVED lines=15> */
.L_x_1945:
[----:B------:R-:W-:Y:S05]  /*8550*/  BSYNC B0 ;  /* 0x0000000000007941 */ /* 0x000fea0003800000 */
.L_x_1944:
        /* <DEDUP_REMOVED lines=15> */
.L_x_1947:
[----:B------:R-:W-:Y:S05]  /*8650*/  BSYNC B0 ;  /* 0x0000000000007941 */ /* 0x000fea0003800000 */
.L_x_1946:
        /* <DEDUP_REMOVED lines=15> */
.L_x_1855:
        /* <DEDUP_REMOVED lines=21> */
.L_x_1949:
        /* <DEDUP_REMOVED lines=13> */
.L_x_1951:
[----:B------:R-:W-:-:S05]  /*8970*/  ULDC UR4, c[0x0][0x8bc] ;  /* 0x00022f0000047ab9 */ /* 0x000fca0000000800 */
.L_x_1950:
        /* <DEDUP_REMOVED lines=26> */
[----:B------:R-:W-:Y:S01]  /*8b20*/  ULDC UR10, c[0x0][0x280] ;  /* 0x0000a000000a7ab9 */ /* 0x000fe20000000800 */
[----:B-1----:R-:W-:-:S11]  /*8b30*/  USHF.R.S32.HI UR17, URZ, 0x1f, UR7 ;  /* 0x0000001f3f117899 */ /* 0x002fd60008011407 */
[----:B--2---:R-:W-:Y:S02]  /*8b40*/  @P0 R2UR UR4, R0 ;  /* 0x00000000000402ca */ /* 0x004fe400000e0000 */
[----:B------:R-:W-:-:S04]  /*8b50*/  ISETP.NE.U32.AND P0, PT, RZ, UR8, PT ;  /* 0x00000008ff007c0c */ /* 0x000fc8000bf05070 */
        /* <DEDUP_REMOVED lines=14> */
.L_x_1952:
        /* <DEDUP_REMOVED lines=13> */
.L_x_1953:
        /* <DEDUP_REMOVED lines=12> */
.L_x_1954:
[----:B------:R-:W-:Y:S01]  /*8dd0*/  UIADD3 UR8, -UR11, UR10, UR6 ;  /* 0x0000000a0b087290 */ /* 0x000fe2000fffe106 */
[----:B------:R-:W-:Y:S01]  /*8de0*/  ISETP.LE.AND P0, PT, RZ, UR22, PT ;  /* 0x00000016ff007c0c */ /* 0x000fe2000bf03270 */
[----:B------:R-:W-:Y:S01]  /*8df0*/  ULDC UR9, c[0x0][0x74c] ;  /* 0x0001d30000097ab9 */ /* 0x000fe20000000800 */
[----:B------:R-:W-:Y:S02]  /*8e00*/  USHF.R.S32.HI UR13, URZ, 0x1f, UR16 ;  /* 0x0000001f3f0d7899 */ /* 0x000fe40008011410 */
[----:B------:R-:W-:Y:S02]  /*8e10*/  UIADD3 UR9, UR8, -UR9, URZ ;  /* 0x8000000908097290 */ /* 0x000fe4000fffe03f */
[----:B------:R-:W-:Y:S02]  /*8e20*/  UIADD3 UR8, UR10, 0x3f, URZ ;  /* 0x0000003f0a087890 */ /* 0x000fe4000fffe03f */
[----:B------:R-:W-:Y:S01]  /*8e30*/  USHF.R.S32.HI UR12, URZ, 0x1f, UR9 ;  /* 0x0000001f3f0c7899 */ /* 0x000fe20008011409 */
[----:B------:R-:W-:Y:S01]  /*8e40*/  ULDC UR15, c[0x0][0x288] ;  /* 0x0000a200000f7ab9 */ /* 0x000fe20000000800 */
[----:B------:R-:W-:-:S02]  /*8e50*/  USEL UR20, UR13, URZ, !UP0 ;  /* 0x0000003f0d147287 */ /* 0x000fc4000c000000 */
[----:B------:R-:W-:Y:S02]  /*8e60*/  ULEA.HI UR12, UR12, UR9, URZ, 0x6 ;  /* 0x000000090c0c7291 */ /* 0x000fe4000f8f303f */
[----:B------:R-:W-:Y:S02]  /*8e70*/  USHF.R.S32.HI UR9, URZ, 0x1f, UR8 ;  /* 0x0000001f3f097899 */ /* 0x000fe40008011408 */
[----:B------:R-:W-:Y:S02]  /*8e80*/  USHF.R.S32.HI UR12, URZ, 0x6, UR12 ;  /* 0x000000063f0c7899 */ /* 0x000fe4000801140c */
[----:B------:R-:W-:Y:S02]  /*8e90*/  ULEA.HI UR8, UR9, UR8, URZ, 0x6 ;  /* 0x0000000809087291 */ /* 0x000fe4000f8f303f */
[----:B------:R-:W-:Y:S02]  /*8ea0*/  UIMAD UR13, UR16, UR15, URZ ;  /* 0x0000000f100d72a4 */ /* 0x000fe4000f8e023f */
[----:B------:R-:W-:-:S02]  /*8eb0*/  UISETP.LT.AND UP1, UPT, URZ, UR12, UPT ;  /* 0x0000000c3f00728c */ /* 0x000fc4000bf21270 */
[----:B------:R-:W-:Y:S02]  /*8ec0*/  USHF.R.S32.HI UR8, URZ, 0x6, UR8 ;  /* 0x000000063f087899 */ /* 0x000fe40008011408 */
[----:B------:R-:W-:Y:S02]  /*8ed0*/  USEL UR14, UR16, URZ, !UP0 ;  /* 0x0000003f100e7287 */ /* 0x000fe4000c000000 */
[----:B------:R-:W-:Y:S02]  /*8ee0*/  UIADD3 UR23, UP0, UR13, UR7, URZ ;  /* 0x000000070d177290 */ /* 0x000fe4000ff1e03f */
[----:B------:R-:W-:Y:S01]  /*8ef0*/  USEL UR9, URZ, UR12, !UP1 ;  /* 0x0000000c3f097287 */ /* 0x000fe2000c800000 */
[----:B------:R-:W-:Y:S01]  /*8f00*/  IMAD.U32 R9, RZ, RZ, UR8 ;  /* 0x00000008ff097e24 */ /* 0x000fe2000f8e00ff */
[----:B------:R-:W-:Y:S10]  /*8f10*/  @!P0 BRA `(.L_x_1955) ;  /* 0x0000000000248947 */ /* 0x000ff40003800000 */
[----:B------:R-:W-:-:S03]  /*8f20*/  UIADD3 UR6, UR6, 0xbf, UR10 ;  /* 0x000000bf06067890 */ /* 0x000fc6000fffe00a */
[----:B------:R-:W-:Y:S02]  /*8f30*/  ULDC UR10, c[0x0][0x748] ;  /* 0x0001d200000a7ab9 */ /* 0x000fe40000000800 */
[----:B------:R-:W-:-:S04]  /*8f40*/  UIADD3 UR6, UR6, UR10, -UR11 ;  /* 0x0000000a06067290 */ /* 0x000fc8000fffe80b */
[----:B------:R-:W-:-:S04]  /*8f50*/  USHF.R.S32.HI UR10, URZ, 0x1f, UR6 ;  /* 0x0000001f3f0a7899 */ /* 0x000fc80008011406 */
[----:B------:R-:W-:-:S04]  /*8f60*/  ULEA.HI UR10, UR10, UR6, URZ, 0x6 ;  /* 0x000000060a0a7291 */ /* 0x000fc8000f8f303f */
[----:B------:R-:W-:-:S04]  /*8f70*/  USHF.R.S32.HI UR10, URZ, 0x6, UR10 ;  /* 0x000000063f0a7899 */ /* 0x000fc8000801140a */
[----:B------:R-:W-:-:S04]  /*8f80*/  UISETP.LT.AND UP1, UPT, UR8, UR10, UPT ;  /* 0x0000000a0800728c */ /* 0x000fc8000bf21270 */
[----:B------:R-:W-:-:S06]  /*8f90*/  USEL UR10, UR8, UR10, UP1 ;  /* 0x0000000a080a7287 */ /* 0x000fcc0008800000 */
[----:B------:R-:W-:-:S07]  /*8fa0*/  IMAD.U32 R9, RZ, RZ, UR10 ;  /* 0x0000000aff097e24 */ /* 0x000fce000f8e00ff */
.L_x_1955:
[----:B------:R-:W-:Y:S02]  /*8fb0*/  ISETP.GT.AND P1, PT, R9, UR9, PT ;  /* 0x0000000909007c0c */ /* 0x000fe4000bf24270 */
[----:B------:R-:W-:Y:S01]  /*8fc0*/  ELECT P0, URZ, PT ;  /* 0x00000000003f782f */ /* 0x000fe20003800000 */
[----:B------:R-:W-:-:S10]  /*8fd0*/  ULEA.HI.X.SX32 UR10, UR13, UR17, 0x1, UP0 ;  /* 0x000000110d0a7291 */ /* 0x000fd400080f0e3f */
[----:B------:R-:W-:Y:S05]  /*8fe0*/  @!P1 BRA `(.L_x_1956) ;  /* 0x0000001000849947 */ /* 0x000fea0003800000 */
[----:B------:R-:W1:Y:S01]  /*8ff0*/  S2R R2, SR_TID.X ;  /* 0x0000000000027919 */ /* 0x000e620000002100 */
[----:B------:R-:W-:Y:S01]  /*9000*/  ULDC.64 UR18, c[0x0][0x2d8] ;  /* 0x0000b60000127ab9 */ /* 0x000fe20000000a00 */
[----:B------:R-:W-:Y:S01]  /*9010*/  VIADD R0, R9, -UR9 ;  /* 0x8000000909007c36 */ /* 0x000fe20008000000 */
[----:B------:R-:W-:Y:S02]  /*9020*/  UIMAD UR6, UR17, UR18, URZ ;  /* 0x00000012110672a4 */ /* 0x000fe4000f8e023f */
[----:B------:R-:W-:Y:S02]  /*9030*/  UIMAD.WIDE.U32 UR12, UR7, UR18, URZ ;  /* 0x00000012070c72a5 */ /* 0x000fe4000f8e003f */
[----:B------:R-:W-:Y:S01]  /*9040*/  UIMAD UR19, UR7, UR19, UR6 ;  /* 0x00000013071372a4 */ /* 0x000fe2000f8e0206 */
[----:B------:R-:W-:Y:S01]  /*9050*/  LOP3.LUT R0, R0, 0x1, RZ, 0xc0, !PT ;  /* 0x0000000100007812 */ /* 0x000fe200078ec0ff */
[----:B------:R-:W-:Y:S02]  /*9060*/  UIADD3 UR6, UP0, UR4, UR12, URZ ;  /* 0x0000000c04067290 */ /* 0x000fe4000ff1e03f */
[----:B------:R-:W-:Y:S01]  /*9070*/  UIADD3 UR19, UR13, UR19, URZ ;  /* 0x000000130d137290 */ /* 0x000fe2000fffe03f */
[----:B------:R-:W-:Y:S01]  /*9080*/  ISETP.NE.U32.AND P1, PT, R0, 0x1, PT ;  /* 0x000000010000780c */ /* 0x000fe20003f25070 */
[----:B------:R-:W-:Y:S01]  /*9090*/  ULDC.64 UR16, c[0x0][0x2e0] ;  /* 0x0000b80000107ab9 */ /* 0x000fe20000000a00 */
[----:B------:R-:W-:Y:S01]  /*90a0*/  ULDC UR18, c[0x0][0x760] ;  /* 0x0001d80000127ab9 */ /* 0x000fe20000000800 */
[----:B------:R-:W-:-:S02]  /*90b0*/  UIADD3.X UR7, UR5, UR19, URZ, UP0, !UPT ;  /* 0x0000001305077290 */ /* 0x000fc400087fe43f */
[----:B------:R-:W-:Y:S02]  /*90c0*/  UIMAD UR11, UR20, UR16, URZ ;  /* 0x00000010140b72a4 */ /* 0x000fe4000f8e023f */
[----:B------:R-:W-:Y:S02]  /*90d0*/  UIMAD.WIDE.U32 UR6, UR14, UR16, UR6 ;  /* 0x000000100e0672a5 */ /* 0x000fe4000f8e0006 */
[----:B------:R-:W-:Y:S02]  /*90e0*/  UIMAD UR17, UR14, UR17, UR11 ;  /* 0x000000110e1172a4 */ /* 0x000fe4000f8e020b */
[----:B------:R-:W-:Y:S02]  /*90f0*/  UIMAD UR11, UR15, UR18, URZ ;  /* 0x000000120f0b72a4 */ /* 0x000fe4000f8e023f */
[----:B------:R-:W-:Y:S01]  /*9100*/  UIADD3 UR24, UR7, UR17, URZ ;  /* 0x0000001107187290 */ /* 0x000fe2000fffe03f */
[----:B-1----:R-:W-:Y:S01]  /*9110*/  LOP3.LUT R10, R2, 0x1f, RZ, 0xc0, !PT ;  /* 0x0000001f020a7812 */ /* 0x002fe200078ec0ff */
[----:B------:R-:W-:Y:S10]  /*9120*/  @P1 BRA `(.L_x_1957) ;  /* 0x00000004006c1947 */ /* 0x000ff40003800000 */
        /* <DEDUP_REMOVED lines=11> */
.L_x_1960:
[----:B------:R-:W2:Y:S04]  /*91e0*/  LDG.E.STRONG.GPU R0, desc[UR46][R2.64] ;  /* 0x0000002e02007981 */ /* 0x000ea8000c1ef900 */
[----:B--2---:R-:W-:Y:S01]  /*91f0*/  CCTL.IVALL ;  /* 0x00000000ff00798f */ /* 0x004fe20002000000 */
[----:B------:R-:W-:Y:S05]  /*9200*/  YIELD ;  /* 0x0000000000007946 */ /* 0x000fea0003800000 */
[----:B------:R-:W-:-:S13]  /*9210*/  ISETP.NE.AND P1, PT, R0, UR22, PT ;  /* 0x0000001600007c0c */ /* 0x000fda000bf25270 */
[----:B------:R-:W-:Y:S05]  /*9220*/  @P1 BRA `(.L_x_1960) ;  /* 0xfffffffc00ec1947 */ /* 0x000fea000383ffff */
.L_x_1959:
[----:B------:R-:W-:Y:S05]  /*9230*/  BSYNC B0 ;  /* 0x0000000000007941 */ /* 0x000fea0003800000 */
.L_x_1958:
[----:B------:R-:W-:-:S03]  /*9240*/  UMOV UR15, 0xffffffff ;  /* 0xffffffff000f7882 */ /* 0x000fc60000000000 */
[----:B------:R-:W-:Y:S05]  /*9250*/  BRA.DIV UR15, `(.L_x_1961) ;  /* 0x000000420f447947 */ /* 0x000fea000b800000 */
[----:B------:R-:W-:Y:S01]  /*9260*/  NOP ;  /* 0x0000000000007918 */ /* 0x000fe20000000000 */
.L_x_2044:
        /* <DEDUP_REMOVED lines=22> */
.L_x_1963:
[----:B------:R-:W-:Y:S05]  /*93d0*/  BSYNC B0 ;  /* 0x0000000000007941 */ /* 0x000fea0003800000 */
.L_x_1962:
        /* <DEDUP_REMOVED lines=20> */
.L_x_1965:
[----:B------:R-:W-:Y:S05]  /*9520*/  BSYNC B0 ;  /* 0x0000000000007941 */ /* 0x000fea0003800000 */
.L_x_1964:
[----:B------:R-:W-:Y:S06]  /*9530*/  BAR.ARV 0xa, 0xa0 ;  /* 0x0282800000007b1d */ /* 0x000fec0000002000 */
[----:B------:R-:W-:Y:S04]  /*9540*/  BSSY B0, `(.L_x_1966) ;  /* 0x0000003000007945 */ /* 0x000fe80003800000 */
[----:B------:R-:W-:Y:S05]  /*9550*/  @!P0 BRA `(.L_x_1967) ;  /* 0x0000000000048947 */ /* 0x000fea0003800000 */
[----:B------:R-:W-:-:S04]  /*9560*/  DEPBAR.LE SB0, 0x0 ;  /* 0x000080000000791a */ /* 0x000fc80000000000 */
.L_x_1967:
[----:B------:R-:W-:Y:S05]  /*9570*/  BSYNC B0 ;  /* 0x0000000000007941 */ /* 0x000fea0003800000 */
.L_x_1966:
        /* <DEDUP_REMOVED lines=19> */
.L_x_1969:
[----:B------:R-:W-:Y:S05]  /*96b0*/  BSYNC B0 ;  /* 0x0000000000007941 */ /* 0x000fea0003800000 */
.L_x_1968:
[----:B------:R-:W-:Y:S01]  /*96c0*/  UIADD3 UR15, UR9, 0x1, URZ ;  /* 0x00000001090f7890 */ /* 0x000fe2000fffe03f */
[----:B------:R-:W-:Y:S11]  /*96d0*/  BRA `(.L_x_1970) ;  /* 0x0000000000047947 */ /* 0x000ff60003800000 */
.L_x_1957:
[----:B------:R-:W-:-:S05]  /*96e0*/  UMOV UR15, UR9 ;  /* 0x00000009000f7c82 */ /* 0x000fca0008000000 */
.L_x_1970:
[----:B------:R-:W-:-:S06]  /*96f0*/  UIADD3 UR9, UR9, 0x1, URZ ;  /* 0x0000000109097890 */ /* 0x000fcc000fffe03f */
[----:B------:R-:W-:Y:S01]  /*9700*/  ISETP.NE.AND P1, PT, R9, UR9, PT ;  /* 0x0000000909007c0c */ /* 0x000fe2000bf25270 */
[----:B------:R-:W-:-:S12]  /*9710*/  UMOV UR9, UR15 ;  /* 0x0000000f00097c82 */ /* 0x000fd80008000000 */
[----:B------:R-:W-:Y:S05]  /*9720*/  @!P1 BRA `(.L_x_1956) ;  /* 0x0000000800b49947 */ /* 0x000fea0003800000 */
[----:B------:R-:W-:Y:S01]  /*9730*/  UMOV UR18, UR12 ;  /* 0x0000000c00127c82 */ /* 0x000fe20008000000 */
[----:B------:R-:W-:Y:S01]  /*9740*/  UMOV UR9, UR15 ;  /* 0x0000000f00097c82 */ /* 0x000fe20008000000 */
[----:B------:R-:W-:-:S03]  /*9750*/  UIMAD.WIDE.U32 UR12, UR14, UR16, UR18 ;  /* 0x000000100e0c72a5 */ /* 0x000fc6000f8e0012 */
[----:B------:R-:W-:Y:S01]  /*9760*/  ULDC.64 UR18, c[0x0][0x2c0] ;  /* 0x0000b00000127ab9 */ /* 0x000fe20000000a00 */
[----:B------:R-:W-:-:S04]  /*9770*/  UIADD3 UR4, UP0, UR4, UR12, URZ ;  /* 0x0000000c04047290 */ /* 0x000fc8000ff1e03f */
[----:B------:R-:W-:Y:S02]  /*9780*/  UIADD3.X UR5, UR5, UR17, UR13, UP0, !UPT ;  /* 0x0000001105057290 */ /* 0x000fe400087fe40d */
[----:B------:R-:W-:-:S04]  /*9790*/  ULEA UR14, UP0, UR4, UR18, 0x2 ;  /* 0x00000012040e7291 */ /* 0x000fc8000f80103f */
[----:B------:R-:W-:Y:S02]  /*97a0*/  ULEA.HI.X UR5, UR4, UR19, UR5, 0x2, UP0 ;  /* 0x0000001304057291 */ /* 0x000fe400080f1405 */
[----:B------:R-:W-:Y:S01]  /*97b0*/  UIADD3 UR14, UP0, UR14, 0x4000, URZ ;  /* 0x000040000e0e7890 */ /* 0x000fe2000ff1e03f */
[----:B------:R-:W-:-:S03]  /*97c0*/  UMOV UR4, URZ ;  /* 0x0000003f00047c82 */ /* 0x000fc60008000000 */
[----:B------:R-:W-:-:S12]  /*97d0*/  UIADD3.X UR5, URZ, UR5, URZ, UP0, !UPT ;  /* 0x000000053f057290 */ /* 0x000fd800087fe43f */
.L_x_1995:
        /* <DEDUP_REMOVED lines=11> */
.L_x_1973:
[----:B------:R-:W2:Y:S04]  /*9890*/  LDG.E.STRONG.GPU R0, desc[UR46][R2.64] ;  /* 0x0000002e02007981 */ /* 0x000ea8000c1ef900 */
[----:B--2---:R-:W-:Y:S01]  /*98a0*/  CCTL.IVALL ;  /* 0x00000000ff00798f */ /* 0x004fe20002000000 */
[----:B------:R-:W-:Y:S05]  /*98b0*/  YIELD ;  /* 0x0000000000007946 */ /* 0x000fea0003800000 */
[----:B------:R-:W-:-:S13]  /*98c0*/  ISETP.NE.AND P1, PT, R0, UR22, PT ;  /* 0x0000001600007c0c */ /* 0x000fda000bf25270 */
[----:B------:R-:W-:Y:S05]  /*98d0*/  @P1 BRA `(.L_x_1973) ;  /* 0xfffffffc00ec1947 */ /* 0x000fea000383ffff */
.L_x_1972:
[----:B------:R-:W-:Y:S05]  /*98e0*/  BSYNC B0 ;  /* 0x0000000000007941 */ /* 0x000fea0003800000 */
.L_x_1971:
[----:B------:R-:W-:-:S03]  /*98f0*/  UMOV UR16, 0xffffffff ;  /* 0xffffffff00107882 */ /* 0x000fc60000000000 */
[----:B------:R-:W-:Y:S05]  /*9900*/  BRA.DIV UR16, `(.L_x_1974) ;  /* 0x0000003a10b47947 */ /* 0x000fea000b800000 */
[----:B------:R-:W-:Y:S01]  /*9910*/  NOP ;  /* 0x0000000000007918 */ /* 0x000fe20000000000 */
.L_x_2047:
        /* <DEDUP_REMOVED lines=10> */
[----:B------:R-:W-:Y:S01]  /*99c0*/  UMOV UR27, 0x14f00000 ;  /* 0x14f00000001b7882 */ /* 0x000fe20000000000 */
[----:B-1----:R-:W-:Y:S02]  /*99d0*/  ULEA UR18, UR18, UR17, 0x18 ;  /* 0x0000001112127291 */ /* 0x002fe4000f8ec03f */
[----:B------:R-:W-:-:S02]  /*99e0*/  ULEA.HI.X.SX32 UR17, UR16, UR24, 0x1, UP0 ;  /* 0x0000001810117291 */ /* 0x000fc400080f0e3f */
[----:B------:R-:W-:Y:S02]  /*99f0*/  ULEA UR16, UP0, UR25, UR20, 0x2 ;  /* 0x0000001419107291 */ /* 0x000fe4000f80103f */
[----:B------:R-:W-:Y:S02]  /*9a00*/  UIADD3 UR18, UR18, 0x10000, URZ ;  /* 0x0001000012127890 */ /* 0x000fe4000fffe03f */
[----:B------:R-:W-:Y:S01]  /*9a10*/  ULEA.HI.X UR17, UR25, UR21, UR17, 0x2, UP0 ;  /* 0x0000001519117291 */ /* 0x000fe200080f1411 */
[----:B------:R-:W-:-:S08]  /*9a20*/  UMOV UR20, 0x400 ;  /* 0x0000040000147882 */ /* 0x000fd00000000000 */
[----:B------:R1:W-:Y:S02]  /*9a30*/  UBLKRED.G.S.ADD.F32.RN [UR16], [UR18], UR20, desc[UR26] ;  /* 0x00001a10120073bb */ /* 0x0003e400080a1414 */
[----:B-1----:R0:W-:Y:S02]  /*9a40*/  UTMACMDFLUSH ;  /* 0x00000000000079b7 */ /* 0x0021e40000000000 */
.L_x_1976:
[----:B------:R-:W-:Y:S05]  /*9a50*/  BSYNC B0 ;  /* 0x0000000000007941 */ /* 0x000fea0003800000 */
.L_x_1975:
[----:B------:R-:W-:Y:S01]  /*9a60*/  ULEA UR18, UR15, UR4, 0xd ;  /* 0x000000040f127291 */ /* 0x000fe2000f8e683f */
[----:B------:R-:W-:Y:S06]  /*9a70*/  BAR.SYNC.DEFER_BLOCKING 0xe, 0xa0 ;  /* 0x0382800000007b1d */ /* 0x000fec0000010000 */
[----:B------:R-:W-:Y:S01]  /*9a80*/  UMOV UR16, UR14 ;  /* 0x0000000e00107c82 */ /* 0x000fe20008000000 */
[----:B------:R-:W-:Y:S01]  /*9a90*/  UMOV UR17, UR5 ;  /* 0x0000000500117c82 */ /* 0x000fe20008000000 */
[----:B------:R-:W-:Y:S01]  /*9aa0*/  BSSY B0, `(.L_x_1977) ;  /* 0x000000d000007945 */ /* 0x000fe20003800000 */
[----:B------:R-:W-:-:S03]  /*9ab0*/  UIMAD.WIDE UR16, UR18, 0x4, UR16 ;  /* 0x00000004121078a5 */ /* 0x000fc6000f8e0210 */
[----:B------:R-:W-:Y:S09]  /*9ac0*/  @!P0 BRA `(.L_x_1978) ;  /* 0x0000000000288947 */ /* 0x000ff20003800000 */
        /* <DEDUP_REMOVED lines=10> */
.L_x_1978:
[----:B------:R-:W-:Y:S05]  /*9b70*/  BSYNC B0 ;  /* 0x0000000000007941 */ /* 0x000fea0003800000 */
.L_x_1977:
[----:B------:R-:W-:Y:S06]  /*9b80*/  BAR.ARV 0xa, 0xa0 ;  /* 0x0282800000007b1d */ /* 0x000fec0000002000 */
[----:B------:R-:W-:Y:S04]  /*9b90*/  BSSY B0, `(.L_x_1979) ;  /* 0x0000003000007945 */ /* 0x000fe80003800000 */
[----:B------:R-:W-:Y:S05]  /*9ba0*/  @!P0 BRA `(.L_x_1980) ;  /* 0x0000000000048947 */ /* 0x000fea0003800000 */
[----:B------:R-:W-:-:S04]  /*9bb0*/  DEPBAR.LE SB0, 0x0 ;  /* 0x000080000000791a */ /* 0x000fc80000000000 */
.L_x_1980:
[----:B------:R-:W-:Y:S05]  /*9bc0*/  BSYNC B0 ;  /* 0x0000000000007941 */ /* 0x000fea0003800000 */
.L_x_1979:
        /* <DEDUP_REMOVED lines=19> */
.L_x_1982:
[----:B------:R-:W-:Y:S05]  /*9d00*/  BSYNC B0 ;  /* 0x0000000000007941 */ /* 0x000fea0003800000 */
.L_x_1981:
        /* <DEDUP_REMOVED lines=9> */
.L_x_1985:
[----:B------:R-:W2:Y:S04]  /*9da0*/  LDG.E.STRONG.GPU R0, desc[UR46][R2.64] ;  /* 0x0000002e02007981 */ /* 0x000ea8000c1ef900 */
[----:B--2---:R-:W-:Y:S01]  /*9db0*/  CCTL.IVALL ;  /* 0x00000000ff00798f */ /* 0x004fe20002000000 */
[----:B------:R-:W-:Y:S05]  /*9dc0*/  YIELD ;  /* 0x0000000000007946 */ /* 0x000fea0003800000 */
[----:B------:R-:W-:-:S13]  /*9dd0*/  ISETP.NE.AND P1, PT, R0, UR22, PT ;  /* 0x0000001600007c0c */ /* 0x000fda000bf25270 */
[----:B------:R-:W-:Y:S05]  /*9de0*/  @P1 BRA `(.L_x_1985) ;  /* 0xfffffffc00ec1947 */ /* 0x000fea000383ffff */
.L_x_1984:
[----:B------:R-:W-:Y:S05]  /*9df0*/  BSYNC B0 ;  /* 0x0000000000007941 */ /* 0x000fea0003800000 */
.L_x_1983:
[----:B------:R-:W-:-:S03]  /*9e00*/  UMOV UR12, 0xffffffff ;  /* 0xffffffff000c7882 */ /* 0x000fc60000000000 */
[----:B------:R-:W-:Y:S05]  /*9e10*/  BRA.DIV UR12, `(.L_x_1986) ;  /* 0x000000360c8c7947 */ /* 0x000fea000b800000 */
[----:B------:R-:W-:Y:S01]  /*9e20*/  NOP ;  /* 0x0000000000007918 */ /* 0x000fe20000000000 */
.L_x_2050:
        /* <DEDUP_REMOVED lines=15> */
.L_x_1988:
[----:B------:R-:W-:Y:S05]  /*9f20*/  BSYNC B0 ;  /* 0x0000000000007941 */ /* 0x000fea0003800000 */
.L_x_1987:
        /* <DEDUP_REMOVED lines=15> */
.L_x_1990:
[----:B------:R-:W-:Y:S05]  /*a020*/  BSYNC B0 ;  /* 0x0000000000007941 */ /* 0x000fea0003800000 */
.L_x_1989:
[----:B------:R-:W-:Y:S06]  /*a030*/  BAR.ARV 0xa, 0xa0 ;  /* 0x0282800000007b1d */ /* 0x000fec0000002000 */
[----:B------:R-:W-:Y:S04]  /*a040*/  BSSY B0, `(.L_x_1991) ;  /* 0x0000003000007945 */ /* 0x000fe80003800000 */
[----:B------:R-:W-:Y:S05]  /*a050*/  @!P0 BRA `(.L_x_1992) ;  /* 0x0000000000048947 */ /* 0x000fea0003800000 */
[----:B------:R-:W-:-:S04]  /*a060*/  DEPBAR.LE SB0, 0x0 ;  /* 0x000080000000791a */ /* 0x000fc80000000000 */
.L_x_1992:
[----:B------:R-:W-:Y:S05]  /*a070*/  BSYNC B0 ;  /* 0x0000000000007941 */ /* 0x000fea0003800000 */
.L_x_1991:
        /* <DEDUP_REMOVED lines=19> */
.L_x_1994:
[----:B------:R-:W-:Y:S05]  /*a1b0*/  BSYNC B0 ;  /* 0x0000000000007941 */ /* 0x000fea0003800000 */
.L_x_1993:
[----:B------:R-:W-:Y:S02]  /*a1c0*/  UIADD3 UR9, UR9, 0x2, URZ ;  /* 0x0000000209097890 */ /* 0x000fe4000fffe03f */
[----:B------:R-:W-:-:S04]  /*a1d0*/  UIADD3 UR4, UR4, 0x4000, URZ ;  /* 0x0000400004047890 */ /* 0x000fc8000fffe03f */
[----:B------:R-:W-:-:S13]  /*a1e0*/  ISETP.LE.AND P1, PT, R9, UR9, PT ;  /* 0x0000000909007c0c */ /* 0x000fda000bf23270 */
[----:B------:R-:W-:Y:S05]  /*a1f0*/  @!P1 BRA `(.L_x_1995) ;  /* 0xfffffff400789947 */ /* 0x000fea000383ffff */
.L_x_1956:
        /* <DEDUP_REMOVED lines=41> */
.L_x_1998:
[----:B------:R-:W-:Y:S05]  /*a490*/  BSYNC B0 ;  /* 0x0000000000007941 */ /* 0x000fea0003800000 */
.L_x_1997:
[----:B------:R-:W-:Y:S05]  /*a4a0*/  BRA `(.L_x_1999) ;  /* 0x0000000000047947 */ /* 0x000fea0003800000 */
.L_x_1996:
[----:B------:R-:W-:-:S05]  /*a4b0*/  UMOV UR4, UR9 ;  /* 0x0000000900047c82 */ /* 0x000fca0008000000 */
.L_x_1999:
        /* <DEDUP_REMOVED lines=11> */
.L_x_2004:
        /* <DEDUP_REMOVED lines=24> */
.L_x_2001:
[----:B------:R-:W-:Y:S05]  /*a6f0*/  BSYNC B0 ;  /* 0x0000000000007941 */ /* 0x000fea0003800000 */
.L_x_2000:
        /* <DEDUP_REMOVED lines=24> */
.L_x_2003:
[----:B------:R-:W-:Y:S05]  /*a880*/  BSYNC B0 ;  /* 0x0000000000007941 */ /* 0x000fea0003800000 */
.L_x_2002:
[----:B------:R-:W-:Y:S02]  /*a890*/  UIADD3 UR7, UR7, 0x2, URZ ;  /* 0x0000000207077890 */ /* 0x000fe4000fffe03f */
[----:B------:R-:W-:Y:S02]  /*a8a0*/  ULEA UR5, UR19, UR5, 0x1 ;  /* 0x0000000513057291 */ /* 0x000fe4000f8e083f */
[----:B------:R-:W-:Y:S02]  /*a8b0*/  ULEA UR6, UR19, UR6, 0x1 ;  /* 0x0000000613067291 */ /* 0x000fe4000f8e083f */
[----:B------:R-:W-:-:S13]  /*a8c0*/  ISETP.NE.AND P0, PT, RZ, UR7, PT ;  /* 0x00000007ff007c0c */ /* 0x000fda000bf05270 */
[----:B------:R-:W-:Y:S05]  /*a8d0*/  @!P0 BRA `(.L_x_1860) ;  /* 0x0000002800388947 */ /* 0x000fea0003800000 */
[----:B------:R-:W-:Y:S05]  /*a8e0*/  BRA `(.L_x_2004) ;  /* 0xfffffffc00207947 */ /* 0x000fea000383ffff */
.L_x_1948:
        /* <DEDUP_REMOVED lines=14> */
.L_x_2005:
        /* <DEDUP_REMOVED lines=14> */
.L_x_2007:
[----:B------:R-:W-:-:S05]  /*aab0*/  ULDC UR4, c[0x0][0x8bc] ;  /* 0x00022f0000047ab9 */ /* 0x000fca0000000800 */
.L_x_2006:
        /* <DEDUP_REMOVED lines=59> */
.L_x_2009:
        /* <DEDUP_REMOVED lines=13> */
.L_x_2010:
        /* <DEDUP_REMOVED lines=8> */
.L_x_2011:
        /* <DEDUP_REMOVED lines=21> */
.L_x_2012:
        /* <DEDUP_REMOVED lines=50> */
.L_x_2051:
        /* <DEDUP_REMOVED lines=15> */
.L_x_2015:
        /* <DEDUP_REMOVED lines=97> */
.L_x_2026:
[----:B-123--:R-:W-:-:S04]  /*bb30*/  SHF.L.U32 R18, R10, 0x1f, RZ ;  /* 0x0000001f0a127819 */ /* 0x00efc800000006ff */
[----:B------:R-:W2:Y:S02]  /*bb40*/  SYNCS.PHASECHK.TRANS64.TRYWAIT P1, [R15+URZ+0x30840], R18 ;  /* 0x030840120f0075a7 */ /* 0x000ea4000802017f */
[----:B--2---:R-:W-:Y:S05]  /*bb50*/  @!P1 BRA `(.L_x_2018) ;  /* 0x00000018006c9947 */ /* 0x004fea0003800000 */
.L_x_2052:
        /* <DEDUP_REMOVED lines=8> */
.L_x_2019:
        /* <DEDUP_REMOVED lines=37> */
.L_x_2053:
        /* <DEDUP_REMOVED lines=8> */
.L_x_2021:
        /* <DEDUP_REMOVED lines=37> */
.L_x_2054:
        /* <DEDUP_REMOVED lines=8> */
.L_x_2023:
        /* <DEDUP_REMOVED lines=31> */
.L_x_2056:
        /* <DEDUP_REMOVED lines=8> */
.L_x_2025:
        /* <DEDUP_REMOVED lines=37> */
.L_x_2017:
[----:B------:R-:W4:Y:S02]  /*c640*/  LDL.LU R4, [R1+0x4] ;  /* 0x0000040001047983 */ /* 0x000f240000300800 */
[----:B----4-:R-:W-:Y:S02]  /*c650*/  ISETP.NE.AND P1, PT, R4, RZ, PT ;  /* 0x000000ff0400720c */ /* 0x010fe40003f25270 */
[----:B------:R4:W5:Y:S11]  /*c660*/  LDL R4, [R1] ;  /* 0x0000000001047983 */ /* 0x0009760000100800 */
[----:B----4-:R-:W-:Y:S05]  /*c670*/  @!P1 BRA `(.L_x_2016) ;  /* 0x00000004005c9947 */ /* 0x010fea0003800000 */
[----:B------:R-:W-:-:S04]  /*c680*/  SHF.L.U32 R12, R10, 0x1f, RZ ;  /* 0x0000001f0a0c7819 */ /* 0x000fc800000006ff */
[----:B------:R-:W4:Y:S02]  /*c690*/  SYNCS.PHASECHK.TRANS64.TRYWAIT P1, [R15+URZ+0x30840], R12 ;  /* 0x0308400c0f0075a7 */ /* 0x000f24000802017f */
[----:B----4-:R-:W-:Y:S05]  /*c6a0*/  @!P1 BRA `(.L_x_2027) ;  /* 0x0000000c00ec9947 */ /* 0x010fea0003800000 */
.L_x_2057:
        /* <DEDUP_REMOVED lines=8> */
.L_x_2028:
        /* <DEDUP_REMOVED lines=34> */
.L_x_2058:
        /* <DEDUP_REMOVED lines=8> */
.L_x_2030:
        /* <DEDUP_REMOVED lines=34> */
.L_x_2016:
[----:B------:R-:W1:Y:S01]  /*cbf0*/  S2R R0, SR_TID.X ;  /* 0x0000000000007919 */ /* 0x000e620000002100 */
[----:B------:R-:W-:Y:S01]  /*cc00*/  IMAD R3, R16, 0x8, R15 ;  /* 0x0000000810037824 */ /* 0x000fe200078e020f */
[----:B-1----:R-:W-:Y:S02]  /*cc10*/  LOP3.LUT R2, R0, 0x7f, RZ, 0xc0, !PT ;  /* 0x0000007f00027812 */ /* 0x002fe400078ec0ff */
[----:B------:R-:W-:Y:S02]  /*cc20*/  SHF.L.U32 R0, R10, 0x1f, RZ ;  /* 0x0000001f0a007819 */ /* 0x000fe400000006ff */
[----:B------:R-:W-:Y:S02]  /*cc30*/  ISETP.NE.AND P1, PT, R2, RZ, PT ;  /* 0x000000ff0200720c */ /* 0x000fe40003f25270 */
[----:B------:R-:W1:Y:S02]  /*cc40*/  SYNCS.PHASECHK.TRANS64.TRYWAIT P0, [R3+URZ+0x30840], R0 ;  /* 0x03084000030075a7 */ /* 0x000e64000800017f */
[----:B-1----:R-:W-:Y:S09]  /*cc50*/  @!P0 BRA `(.L_x_2031) ;  /* 0x0000000800a88947 */ /* 0x002ff20003800000 */
.L_x_2059:
[----:B------:R-:W-:Y:S05]  /*cc60*/  @P1 BRA `(.L_x_2032) ;  /* 0x0000000000181947 */ /* 0x000fea0003800000 */
[----:B------:R-:W1:Y:S01]  /*cc70*/  S2R R2, SR_TID.X ;  /* 0x0000000000027919 */ /* 0x000e620000002100 */
[----:B------:R-:W-:-:S04]  /*cc80*/  IMAD.MOV.U32 R0, RZ, RZ, 0x4100 ;  /* 0x00004100ff007424 */ /* 0x000fc800078e00ff */
[----:B------:R1:W-:Y:S02]  /*cc90*/  SYNCS.ARRIVE.TRANS64 RZ, [R3+URZ+0x30830], R0 ;  /* 0x0308300003ff79a7 */ /* 0x0003e4000800003f */
[----:B-1----:R-:W-:-:S13]  /*cca0*/  LOP3.LUT P0, RZ, R2, 0x1f, RZ, 0xc0, !PT ;  /* 0x0000001f02ff7812 */ /* 0x002fda000780c0ff */
[----:B------:R-:W-:Y:S05]  /*ccb0*/  @!P0 BRA `(.L_x_2032) ;  /* 0x0000000000048947 */ /* 0x000fea0003800000 */
[----:B------:R-:W-:Y:S01]  /*ccc0*/  BPT.TRAP 0x1 ;  /* 0x000000040000795c */ /* 0x000fe20000300000 */
.L_x_2032:
        /* <DEDUP_REMOVED lines=41> */
.L_x_2013:
[----:B------:R-:W-:Y:S05]  /*cf60*/  BSYNC B0 ;  /* 0x0000000000007941 */ /* 0x000fea0003800000 */
.L_x_2008:
[----:B------:R-:W-:-:S03]  /*cf70*/  UMOV UR8, 0xffffffff ;  /* 0xffffffff00087882 */ /* 0x000fc60000000000 */
[----:B------:R-:W-:Y:S05]  /*cf80*/  BRA.DIV UR8, `(.L_x_2033) ;  /* 0x0000000608f07947 */ /* 0x000fea000b800000 */
[----:B------:R-:W-:-:S13]  /*cf90*/  ELECT P6, URZ, PT ;  /* 0x00000000003f782f */ /* 0x000fda00038c0000 */
.L_x_2062:
[----:B------:R-:W-:Y:S05]  /*cfa0*/  @!P6 BRA `(.L_x_1860) ;  /* 0x000000000084e947 */ /* 0x000fea0003800000 */
[----:B------:R-:W-:-:S06]  /*cfb0*/  ULOP3.LUT UR8, UR38, 0x2, URZ, 0xfc, !UPT ;  /* 0x0000000226087892 */ /* 0x000fcc000f8efc3f */
[----:B------:R-:W-:-:S05]  /*cfc0*/  IMAD.U32 R2, RZ, RZ, UR8 ;  /* 0x00000008ff027e24 */ /* 0x000fca000f8e00ff */
[----:B------:R-:W-:-:S13]  /*cfd0*/  ISETP.NE.AND P2, PT, R2, 0x3, PT ;  /* 0x000000030200780c */ /* 0x000fda0003f45270 */
[----:B------:R-:W-:Y:S05]  /*cfe0*/  @!P2 BRA `(.L_x_2034) ;  /* 0x000000000004a947 */ /* 0x000fea0003800000 */
[----:B---3--:R-:W-:Y:S01]  /*cff0*/  BPT.TRAP 0x1 ;  /* 0x000000040000795c */ /* 0x008fe20000300000 */
.L_x_2034:
        /* <DEDUP_REMOVED lines=15> */
.L_x_2063:
[----:B------:R-:W2:Y:S02]  /*d0f0*/  SYNCS.PHASECHK.TRANS64.TRYWAIT P0, [R3+URZ], R2 ;  /* 0x00000002030075a7 */ /* 0x000ea4000800017f */
[----:B--2---:R-:W-:Y:S05]  /*d100*/  @!P0 BRA `(.L_x_2036) ;  /* 0x0000000400c48947 */ /* 0x004fea0003800000 */
.L_x_2064:
[----:B------:R-:W-:Y:S05]  /*d110*/  @!P2 BRA `(.L_x_2037) ;  /* 0x000000000004a947 */ /* 0x000fea0003800000 */
[----:B---3--:R-:W-:Y:S01]  /*d120*/  BPT.TRAP 0x1 ;  /* 0x000000040000795c */ /* 0x008fe20000300000 */
.L_x_2037:
[----:B--2---:R-:W-:-:S04]  /*d130*/  VIADD R3, R8, 0x30840 ;  /* 0x0003084008037836 */ /* 0x004fc80000000000 */
[----:B------:R-:W-:-:S04]  /*d140*/  IMAD R5, R0, 0x8, R3 ;  /* 0x0000000800057824 */ /* 0x000fc800078e0203 */
[----:B------:R-:W2:Y:S02]  /*d150*/  SYNCS.PHASECHK.TRANS64.TRYWAIT P0, [R5+URZ], R4 ;  /* 0x00000004050075a7 */ /* 0x000ea4000800017f */
[----:B--2---:R-:W-:Y:S05]  /*d160*/  @!P0 BRA `(.L_x_2038) ;  /* 0x0000000400c08947 */ /* 0x004fea0003800000 */
.L_x_2065:
[----:B------:R-:W-:-:S07]  /*d170*/  IMAD R3, R6, 0x8, R3 ;  /* 0x0000000806037824 */ /* 0x000fce00078e0203 */
.L_x_2039:
[----:B----4-:R4:W1:Y:S02]  /*d180*/  SYNCS.PHASECHK.TRANS64.TRYWAIT P0, [R3+URZ], R2 ;  /* 0x00000002030075a7 */ /* 0x010864000800017f */
[----:B-1----:R-:W-:Y:S05]  /*d190*/  @!P0 NANOSLEEP.SYNCS 0x989680 ;  /* 0x009896800000895d */ /* 0x002fea0003900000 */
[----:B------:R-:W1:Y:S02]  /*d1a0*/  @!P0 SYNCS.PHASECHK.TRANS64 P0, [R3+URZ], R2 ;  /* 0x00000002030085a7 */ /* 0x000e64000800007f */
[----:B-1----:R-:W-:Y:S05]  /*d1b0*/  @!P0 BRA `(.L_x_2039) ;  /* 0xfffffffc00f08947 */ /* 0x002fea000383ffff */
.L_x_1860:
[----:B---3--:R-:W-:Y:S05]  /*d1c0*/  BSYNC B6 ;  /* 0x0000000000067941 */ /* 0x008fea0003800000 */
.L_x_1854:
[----:B------:R-:W-:Y:S05]  /*d1d0*/  EXIT ;  /* 0x000000000000794d */ /* 0x000fea0003800000 */
.L_x_1871:
[----:B------:R-:W-:Y:S02]  /*d1e0*/  IMAD.MOV.U32 R12, RZ, RZ, RZ ;  /* 0x000000ffff0c7224 */ /* 0x000fe400078e00ff */
[----:B------:R-:W-:Y:S02]  /*d1f0*/  IMAD.MOV.U32 R11, RZ, RZ, 0x1f ;  /* 0x0000001fff0b7424 */ /* 0x000fe400078e00ff */
[----:B------:R-:W-:-:S07]  /*d200*/  IMAD.MOV.U32 R15, RZ, RZ, -0x1 ;  /* 0xffffffffff0f7424 */ /* 0x000fce00078e00ff */
[----:B------:R-:W-:Y:S05]  /*d210*/  WARPSYNC.COLLECTIVE R15, `(.L_x_2040) ;  /* 0x000000000f087348 */ /* 0x000fea0003c00000 */
[----:B------:R1:W2:Y:S02]  /*d220*/  SHFL.IDX P6, R14, R13, R12, R11 ;  /* 0x0000000c0d0e7389 */ /* 0x0002a400000c000b */
[----:B-12---:R-:W-:Y:S01]  /*d230*/  ENDCOLLECTIVE ;  /* 0x000000000000791b */ /* 0x006fe20003800000 */
.L_x_2040:
[----:B------:R-:W-:Y:S05]  /*d240*/  BRA `(.L_x_2041) ;  /* 0xffffff4400047947 */ /* 0x000fea000383ffff */
.L_x_1873:
        /* <DEDUP_REMOVED lines=8> */
.L_x_1877:
[----:B---3--:R3:W4:Y:S02]  /*d2d0*/  SYNCS.PHASECHK.TRANS64.TRYWAIT P0, [R0+URZ+0x30810], R191 ;  /* 0x030810bf000075a7 */ /* 0x008724000800017f */
[----:B----4-:R-:W-:Y:S05]  /*d2e0*/  @!P0 NANOSLEEP.SYNCS 0x989680 ;  /* 0x009896800000895d */ /* 0x010fea0003900000 */
[----:B------:R-:W4:Y:S02]  /*d2f0*/  @!P0 SYNCS.PHASECHK.TRANS64 P0, [R0+URZ+0x30810], R191 ;  /* 0x030810bf000085a7 */ /* 0x000f24000800007f */
[----:B----4-:R-:W-:Y:S05]  /*d300*/  @!P0 BRA `(.L_x_1877) ;  /* 0xfffffffc00f08947 */ /* 0x010fea000383ffff */
[----:B------:R-:W-:Y:S05]  /*d310*/  BRA `(.L_x_1876) ;  /* 0xffffff4800ec7947 */ /* 0x000fea000383ffff */
.L_x_1881:
[----:B--2---:R2:W1:Y:S02]  /*d320*/  SYNCS.PHASECHK.TRANS64.TRYWAIT P0, [R0+URZ+0x30830], R191 ;  /* 0x030830bf000075a7 */ /* 0x004464000800017f */
[----:B-1----:R-:W-:Y:S05]  /*d330*/  @!P0 NANOSLEEP.SYNCS 0x989680 ;  /* 0x009896800000895d */ /* 0x002fea0003900000 */
[----:B------:R-:W1:Y:S02]  /*d340*/  @!P0 SYNCS.PHASECHK.TRANS64 P0, [R0+URZ+0x30830], R191 ;  /* 0x030830bf000085a7 */ /* 0x000e64000800007f */
[----:B-1----:R-:W-:Y:S05]  /*d350*/  @!P0 BRA `(.L_x_1881) ;  /* 0xfffffffc00f08947 */ /* 0x002fea000383ffff */
[----:B------:R-:W-:Y:S05]  /*d360*/  BRA `(.L_x_1880) ;  /* 0xffffff5400047947 */ /* 0x000fea000383ffff */
.L_x_1961:
[----:B------:R-:W-:Y:S01]  /*d370*/  BSSY B0, `(.L_x_2042) ;  /* 0x0000005000007945 */ /* 0x000fe20003800000 */
[----:B------:R-:W-:-:S07]  /*d380*/  IMAD.MOV.U32 R15, RZ, RZ, -0x1 ;  /* 0xffffffffff0f7424 */ /* 0x000fce00078e00ff */
[----:B------:R-:W-:Y:S05]  /*d390*/  WARPSYNC.COLLECTIVE R15, `(.L_x_2043) ;  /* 0x000000000f087348 */ /* 0x000fea0003c00000 */
[----:B------:R-:W-:Y:S01]  /*d3a0*/  NOP ;  /* 0x0000000000007918 */ /* 0x000fe20000000000 */
[----:B------:R-:W-:Y:S01]  /*d3b0*/  ENDCOLLECTIVE ;  /* 0x000000000000791b */ /* 0x000fe20003800000 */
.L_x_2043:
[----:B------:R-:W-:Y:S05]  /*d3c0*/  BSYNC B0 ;  /* 0x0000000000007941 */ /* 0x000fea0003800000 */
.L_x_2042:
[----:B------:R-:W-:Y:S05]  /*d3d0*/  BRA `(.L_x_2044) ;  /* 0xffffffbc00a47947 */ /* 0x000fea000383ffff */
.L_x_1974:
[----:B------:R-:W-:Y:S01]  /*d3e0*/  BSSY B0, `(.L_x_2045) ;  /* 0x0000005000007945 */ /* 0x000fe20003800000 */
[----:B------:R-:W-:-:S07]  /*d3f0*/  IMAD.MOV.U32 R15, RZ, RZ, -0x1 ;  /* 0xffffffffff0f7424 */ /* 0x000fce00078e00ff */
[----:B------:R-:W-:Y:S05]  /*d400*/  WARPSYNC.COLLECTIVE R15, `(.L_x_2046) ;  /* 0x000000000f087348 */ /* 0x000fea0003c00000 */
[----:B------:R-:W-:Y:S01]  /*d410*/  NOP ;  /* 0x0000000000007918 */ /* 0x000fe20000000000 */
[----:B------:R-:W-:Y:S01]  /*d420*/  ENDCOLLECTIVE ;  /* 0x000000000000791b */ /* 0x000fe20003800000 */
.L_x_2046:
[----:B------:R-:W-:Y:S05]  /*d430*/  BSYNC B0 ;  /* 0x0000000000007941 */ /* 0x000fea0003800000 */
.L_x_2045:
[----:B------:R-:W-:Y:S05]  /*d440*/  BRA `(.L_x_2047) ;  /* 0xffffffc400347947 */ /* 0x000fea000383ffff */
.L_x_1986:
[----:B------:R-:W-:Y:S01]  /*d450*/  BSSY B0, `(.L_x_2048) ;  /* 0x0000005000007945 */ /* 0x000fe20003800000 */
[----:B------:R-:W-:-:S07]  /*d460*/  IMAD.MOV.U32 R15, RZ, RZ, -0x1 ;  /* 0xffffffffff0f7424 */ /* 0x000fce00078e00ff */
[----:B------:R-:W-:Y:S05]  /*d470*/  WARPSYNC.COLLECTIVE R15, `(.L_x_2049) ;  /* 0x000000000f087348 */ /* 0x000fea0003c00000 */
[----:B------:R-:W-:Y:S01]  /*d480*/  NOP ;  /* 0x0000000000007918 */ /* 0x000fe20000000000 */
[----:B------:R-:W-:Y:S01]  /*d490*/  ENDCOLLECTIVE ;  /* 0x000000000000791b */ /* 0x000fe20003800000 */
.L_x_2049:
[----:B------:R-:W-:Y:S05]  /*d4a0*/  BSYNC B0 ;  /* 0x0000000000007941 */ /* 0x000fea0003800000 */
.L_x_2048:
[----:B------:R-:W-:Y:S05]  /*d4b0*/  BRA `(.L_x_2050) ;  /* 0xffffffc8005c7947 */ /* 0x000fea000383ffff */
.L_x_2014:
[----:B-1----:R1:W2:Y:S02]  /*d4c0*/  SYNCS.PHASECHK.TRANS64.TRYWAIT P0, [R15+URZ+0x30820], R0 ;  /* 0x030820000f0075a7 */ /* 0x0022a4000800017f */
[----:B--2---:R-:W-:Y:S05]  /*d4d0*/  @!P0 NANOSLEEP.SYNCS 0x989680 ;  /* 0x009896800000895d */ /* 0x004fea0003900000 */
[----:B------:R-:W2:Y:S02]  /*d4e0*/  @!P0 SYNCS.PHASECHK.TRANS64 P0, [R15+URZ+0x30820], R0 ;  /* 0x030820000f0085a7 */ /* 0x000ea4000800007f */
[----:B--2---:R-:W-:Y:S05]  /*d4f0*/  @!P0 BRA `(.L_x_2014) ;  /* 0xfffffffc00f08947 */ /* 0x004fea000383ffff */
[----:B------:R-:W-:Y:S05]  /*d500*/  BRA `(.L_x_2051) ;  /* 0xffffffdc00c87947 */ /* 0x000fea000383ffff */
.L_x_2018:
[----:B--2---:R2:W3:Y:S02]  /*d510*/  SYNCS.PHASECHK.TRANS64.TRYWAIT P1, [R15+URZ+0x30840], R18 ;  /* 0x030840120f0075a7 */ /* 0x0044e4000802017f */
[----:B---3--:R-:W-:Y:S05]  /*d520*/  @!P1 NANOSLEEP.SYNCS 0x989680 ;  /* 0x009896800000995d */ /* 0x008fea0003900000 */
[----:B------:R-:W3:Y:S02]  /*d530*/  @!P1 SYNCS.PHASECHK.TRANS64 P1, [R15+URZ+0x30840], R18 ;  /* 0x030840120f0095a7 */ /* 0x000ee4000802007f */
[----:B---3--:R-:W-:Y:S05]  /*d540*/  @!P1 BRA `(.L_x_2018) ;  /* 0xfffffffc00f09947 */ /* 0x008fea000383ffff */
[----:B------:R-:W-:Y:S05]  /*d550*/  BRA `(.L_x_2052) ;  /* 0xffffffe400807947 */ /* 0x000fea000383ffff */
.L_x_2020:
[----:B-1----:R1:W3:Y:S02]  /*d560*/  SYNCS.PHASECHK.TRANS64.TRYWAIT P1, [R15+URZ+0x30828], R18 ;  /* 0x030828120f0075a7 */ /* 0x0022e4000802017f */
[----:B---3--:R-:W-:Y:S05]  /*d570*/  @!P1 NANOSLEEP.SYNCS 0x989680 ;  /* 0x009896800000995d */ /* 0x008fea0003900000 */
[----:B------:R-:W3:Y:S02]  /*d580*/  @!P1 SYNCS.PHASECHK.TRANS64 P1, [R15+URZ+0x30828], R18 ;  /* 0x030828120f0095a7 */ /* 0x000ee4000802007f */
[----:B---3--:R-:W-:Y:S05]  /*d590*/  @!P1 BRA `(.L_x_2020) ;  /* 0xfffffffc00f09947 */ /* 0x008fea000383ffff */
[----:B------:R-:W-:Y:S05]  /*d5a0*/  BRA `(.L_x_2053) ;  /* 0xffffffe800207947 */ /* 0x000fea000383ffff */
.L_x_2022:
[----:B---3--:R3:W4:Y:S02]  /*d5b0*/  SYNCS.PHASECHK.TRANS64.TRYWAIT P1, [R15+URZ+0x30848], R18 ;  /* 0x030848120f0075a7 */ /* 0x008724000802017f */
[----:B----4-:R-:W-:Y:S05]  /*d5c0*/  @!P1 NANOSLEEP.SYNCS 0x989680 ;  /* 0x009896800000995d */ /* 0x010fea0003900000 */
[----:B------:R-:W4:Y:S02]  /*d5d0*/  @!P1 SYNCS.PHASECHK.TRANS64 P1, [R15+URZ+0x30848], R18 ;  /* 0x030848120f0095a7 */ /* 0x000f24000802007f */
[----:B----4-:R-:W-:Y:S05]  /*d5e0*/  @!P1 BRA `(.L_x_2022) ;  /* 0xfffffffc00f09947 */ /* 0x010fea000383ffff */
[----:B------:R-:W-:Y:S05]  /*d5f0*/  BRA `(.L_x_2054) ;  /* 0xffffffe800c07947 */ /* 0x000fea000383ffff */
.L_x_2024:
[----:B------:R-:W-:-:S07]  /*d600*/  SHF.L.U32 R4, R10, 0x1f, RZ ;  /* 0x0000001f0a047819 */ /* 0x000fce00000006ff */
.L_x_2055:
[----:B----4-:R4:W1:Y:S02]  /*d610*/  SYNCS.PHASECHK.TRANS64.TRYWAIT P1, [R15+URZ+0x30820], R4 ;  /* 0x030820040f0075a7 */ /* 0x010864000802017f */
[----:B-1----:R-:W-:Y:S05]  /*d620*/  @!P1 NANOSLEEP.SYNCS 0x989680 ;  /* 0x009896800000995d */ /* 0x002fea0003900000 */
[----:B------:R-:W1:Y:S02]  /*d630*/  @!P1 SYNCS.PHASECHK.TRANS64 P1, [R15+URZ+0x30820], R4 ;  /* 0x030820040f0095a7 */ /* 0x000e64000802007f */
[----:B-1----:R-:W-:Y:S05]  /*d640*/  @!P1 BRA `(.L_x_2055) ;  /* 0xfffffffc00f09947 */ /* 0x002fea000383ffff */
[----:B------:R-:W-:Y:S05]  /*d650*/  BRA `(.L_x_2056) ;  /* 0xffffffec00447947 */ /* 0x000fea000383ffff */
.L_x_2027:
[----:B----4-:R4:W1:Y:S02]  /*d660*/  SYNCS.PHASECHK.TRANS64.TRYWAIT P1, [R15+URZ+0x30840], R12 ;  /* 0x0308400c0f0075a7 */ /* 0x010864000802017f */
[----:B-1----:R-:W-:Y:S05]  /*d670*/  @!P1 NANOSLEEP.SYNCS 0x989680 ;  /* 0x009896800000995d */ /* 0x002fea0003900000 */
[----:B------:R-:W1:Y:S02]  /*d680*/  @!P1 SYNCS.PHASECHK.TRANS64 P1, [R15+URZ+0x30840], R12 ;  /* 0x0308400c0f0095a7 */ /* 0x000e64000802007f */
[----:B-1----:R-:W-:Y:S05]  /*d690*/  @!P1 BRA `(.L_x_2027) ;  /* 0xfffffffc00f09947 */ /* 0x002fea000383ffff */
[----:B------:R-:W-:Y:S05]  /*d6a0*/  BRA `(.L_x_2057) ;  /* 0xfffffff000007947 */ /* 0x000fea000383ffff */
.L_x_2029:
[----:B-1----:R1:W2:Y:S02]  /*d6b0*/  SYNCS.PHASECHK.TRANS64.TRYWAIT P1, [R15+URZ+0x30828], R12 ;  /* 0x0308280c0f0075a7 */ /* 0x0022a4000802017f */
[----:B--2---:R-:W-:Y:S05]  /*d6c0*/  @!P1 NANOSLEEP.SYNCS 0x989680 ;  /* 0x009896800000995d */ /* 0x004fea0003900000 */
[----:B------:R-:W2:Y:S02]  /*d6d0*/  @!P1 SYNCS.PHASECHK.TRANS64 P1, [R15+URZ+0x30828], R12 ;  /* 0x0308280c0f0095a7 */ /* 0x000ea4000802007f */
[----:B--2---:R-:W-:Y:S05]  /*d6e0*/  @!P1 BRA `(.L_x_2029) ;  /* 0xfffffffc00f09947 */ /* 0x004fea000383ffff */
[----:B------:R-:W-:Y:S05]  /*d6f0*/  BRA `(.L_x_2058) ;  /* 0xfffffff000947947 */ /* 0x000fea000383ffff */
.L_x_2031:
[----:B------:R1:W1:Y:S02]  /*d700*/  SYNCS.PHASECHK.TRANS64.TRYWAIT P0, [R3+URZ+0x30840], R0 ;  /* 0x03084000030075a7 */ /* 0x000264000800017f */
[----:B-1----:R-:W-:Y:S05]  /*d710*/  @!P0 NANOSLEEP.SYNCS 0x989680 ;  /* 0x009896800000895d */ /* 0x002fea0003900000 */
[----:B------:R-:W1:Y:S02]  /*d720*/  @!P0 SYNCS.PHASECHK.TRANS64 P0, [R3+URZ+0x30840], R0 ;  /* 0x03084000030085a7 */ /* 0x000e64000800007f */
[----:B-1----:R-:W-:Y:S05]  /*d730*/  @!P0 BRA `(.L_x_2031) ;  /* 0xfffffffc00f08947 */ /* 0x002fea000383ffff */
[----:B------:R-:W-:Y:S05]  /*d740*/  BRA `(.L_x_2059) ;  /* 0xfffffff400447947 */ /* 0x000fea000383ffff */
.L_x_2033:
[----:B------:R-:W-:Y:S01]  /*d750*/  BSSY B0, `(.L_x_2060) ;  /* 0x0000006000007945 */ /* 0x000fe20003800000 */
[----:B------:R-:W-:-:S07]  /*d760*/  IMAD.MOV.U32 R15, RZ, RZ, -0x1 ;  /* 0xffffffffff0f7424 */ /* 0x000fce00078e00ff */
[----:B---3--:R-:W-:Y:S05]  /*d770*/  WARPSYNC.COLLECTIVE R15, `(.L_x_2061) ;  /* 0x000000000f0c7348 */ /* 0x008fea0003c00000 */
[----:B------:R-:W-:Y:S02]  /*d780*/  ELECT P6, UR62, PT ;  /* 0x00000000003e782f */ /* 0x000fe400038c0000 */
[----:B------:R-:W-:Y:S01]  /*d790*/  MOV R14, UR62 ;  /* 0x0000003e000e7c02 */ /* 0x000fe20008000f00 */
[----:B---3--:R-:W-:Y:S10]  /*d7a0*/  ENDCOLLECTIVE ;  /* 0x000000000000791b */ /* 0x008ff40003800000 */
.L_x_2061:
[----:B------:R-:W-:Y:S05]  /*d7b0*/  BSYNC B0 ;  /* 0x0000000000007941 */ /* 0x000fea0003800000 */
.L_x_2060:
[----:B------:R-:W-:Y:S05]  /*d7c0*/  BRA `(.L_x_2062) ;  /* 0xfffffff400f47947 */ /* 0x000fea000383ffff */
.L_x_2035:
[----:B-1----:R1:W2:Y:S02]  /*d7d0*/  SYNCS.PHASECHK.TRANS64.TRYWAIT P0, [R7+URZ], R4 ;  /* 0x00000004070075a7 */ /* 0x0022a4000800017f */
[----:B--2---:R-:W-:Y:S05]  /*d7e0*/  @!P0 NANOSLEEP.SYNCS 0x989680 ;  /* 0x009896800000895d */ /* 0x004fea0003900000 */
[----:B------:R-:W2:Y:S02]  /*d7f0*/  @!P0 SYNCS.PHASECHK.TRANS64 P0, [R7+URZ], R4 ;  /* 0x00000004070085a7 */ /* 0x000ea4000800007f */
[----:B--2---:R-:W-:Y:S05]  /*d800*/  @!P0 BRA `(.L_x_2035) ;  /* 0xfffffffc00f08947 */ /* 0x004fea000383ffff */
[----:B------:R-:W-:Y:S05]  /*d810*/  BRA `(.L_x_2063) ;  /* 0xfffffff800347947 */ /* 0x000fea000383ffff */
.L_x_2036:
[----:B--2---:R2:W4:Y:S02]  /*d820*/  SYNCS.PHASECHK.TRANS64.TRYWAIT P0, [R3+URZ], R2 ;  /* 0x00000002030075a7 */ /* 0x004524000800017f */
[----:B----4-:R-:W-:Y:S05]  /*d830*/  @!P0 NANOSLEEP.SYNCS 0x989680 ;  /* 0x009896800000895d */ /* 0x010fea0003900000 */
[----:B------:R-:W4:Y:S02]  /*d840*/  @!P0 SYNCS.PHASECHK.TRANS64 P0, [R3+URZ], R2 ;  /* 0x00000002030085a7 */ /* 0x000f24000800007f */
[----:B----4-:R-:W-:Y:S05]  /*d850*/  @!P0 BRA `(.L_x_2036) ;  /* 0xfffffffc00f08947 */ /* 0x010fea000383ffff */
[----:B------:R-:W-:Y:S05]  /*d860*/  BRA `(.L_x_2064) ;  /* 0xfffffff800287947 */ /* 0x000fea000383ffff */
.L_x_2038:
[----:B--2---:R2:W4:Y:S02]  /*d870*/  SYNCS.PHASECHK.TRANS64.TRYWAIT P0, [R5+URZ], R4 ;  /* 0x00000004050075a7 */ /* 0x004524000800017f */
[----:B----4-:R-:W-:Y:S05]  /*d880*/  @!P0 NANOSLEEP.SYNCS 0x989680 ;  /* 0x009896800000895d */ /* 0x010fea0003900000 */
[----:B------:R-:W4:Y:S02]  /*d890*/  @!P0 SYNCS.PHASECHK.TRANS64 P0, [R5+URZ], R4 ;  /* 0x00000004050085a7 */ /* 0x000f24000800007f */
[----:B----4-:R-:W-:Y:S05]  /*d8a0*/  @!P0 BRA `(.L_x_2038) ;  /* 0xfffffffc00f08947 */ /* 0x010fea000383ffff */
[----:B------:R-:W-:Y:S05]  /*d8b0*/  BRA `(.L_x_2065) ;  /* 0xfffffff8002c7947 */ /* 0x000fea000383ffff */
.L_x_2066:
        /* <DEDUP_REMOVED lines=12> */
.L_x_3666:


//--------------------- .text._ZN7cutlass13device_kernelIN5flash11enable_sm90INS1_16FlashAttnBwdSm90INS1_25CollectiveMainloopBwdSm90ILi2ELi2ELi2EN4cute5tupleIJNS5_1CILi1EEES8_S8_EEENS6_IJNS7_ILi64EEENS7_ILi128EEESB_EEENS_6half_tEfNS_4arch4Sm90ELb0ELb1ELb1ELb1ELb0ELb1ELb0ELb0ELi2ELi1ELi2ELi1ELb0EEENS1_24CollectiveEpilogueBwdGQAISC_fSF_Li256ELb1ELb0EEENS1_19SingleTileSchedulerILb1ELb0ELb0ELi128EEEEEEEEEvNT_6ParamsE --------------------------
	.section	.text._ZN7cutlass13device_kernelIN5flash11enable_sm90INS1_16FlashAttnBwdSm90INS1_25CollectiveMainloopBwdSm90ILi2ELi2ELi2EN4cute5tupleIJNS5_1CILi1EEES8_S8_EEENS6_IJNS7_ILi64EEENS7_ILi128EEESB_EEENS_6half_tEfNS_4arch4Sm90ELb0ELb1ELb1ELb1ELb0ELb1ELb0ELb0ELi2ELi1ELi2ELi1ELb0EEENS1_24CollectiveEpilogueBwdGQAISC_fSF_Li256ELb1ELb0EEENS1_19SingleTileSchedulerILb1ELb0ELb0ELi128EEEEEEEEEvNT_6ParamsE,"ax",@progbits
	.align	128
.text._ZN7cutlass13device_kernelIN5flash11enable_sm90INS1_16FlashAttnBwdSm90INS1_25CollectiveMainloopBwdSm90ILi2ELi2ELi2EN4cute5tupleIJNS5_1CILi1EEES8_S8_EEENS6_IJNS7_ILi64EEENS7_ILi128EEESB_EEENS_6half_tEfNS_4arch4Sm90ELb0ELb1ELb1ELb1ELb0ELb1ELb0ELb0ELi2ELi1ELi2ELi1ELb0EEENS1_24CollectiveEpilogueBwdGQAISC_fSF_Li256ELb1ELb0EEENS1_19SingleTileSchedulerILb1ELb0ELb0ELi128EEEEEEEEEvNT_6ParamsE:
        .type           _ZN7cutlass13device_kernelIN5flash11enable_sm90INS1_16FlashAttnBwdSm90INS1_25CollectiveMainloopBwdSm90ILi2ELi2ELi2EN4cute5tupleIJNS5_1CILi1EEES8_S8_EEENS6_IJNS7_ILi64EEENS7_ILi128EEESB_EEENS_6half_tEfNS_4arch4Sm90ELb0ELb1ELb1ELb1ELb0ELb1ELb0ELb0ELi2ELi1ELi2ELi1ELb0EEENS1_24CollectiveEpilogueBwdGQAISC_fSF_Li256ELb1ELb0EEENS1_19SingleTileSchedulerILb1ELb0ELb0ELi128EEEEEEEEEvNT_6ParamsE,@function
        .size           _ZN7cutlass13device_kernelIN5flash11enable_sm90INS1_16FlashAttnBwdSm90INS1_25CollectiveMainloopBwdSm90ILi2ELi2ELi2EN4cute5tupleIJNS5_1CILi1EEES8_S8_EEENS6_IJNS7_ILi64EEENS7_ILi128EEESB_EEENS_6half_tEfNS_4arch4Sm90ELb0ELb1ELb1ELb1ELb0ELb1ELb0ELb0ELi2ELi1ELi2ELi1ELb0EEENS1_24CollectiveEpilogueBwdGQAISC_fSF_Li256ELb1ELb0EEENS1_19SingleTileSchedulerILb1ELb0ELb0ELi128EEEEEEEEEvNT_6ParamsE,(.L_x_3667 - _ZN7cutlass13device_kernelIN5flash11enable_sm90INS1_16FlashAttnBwdSm90INS1_25CollectiveMainloopBwdSm90ILi2ELi2ELi2EN4cute5tupleIJNS5_1CILi1EEES8_S8_EEENS6_IJNS7_ILi64EEENS7_ILi128EEESB_EEENS_6half_tEfNS_4arch4Sm90ELb0ELb1ELb1ELb1ELb0ELb1ELb0ELb0ELi2ELi1ELi2ELi1ELb0EEENS1_24CollectiveEpilogueBwdGQAISC_fSF_Li256ELb1ELb0EEENS1_19SingleTileSchedulerILb1ELb0ELb0ELi128EEEEEEEEEvNT_6ParamsE)
        .other          _ZN7cutlass13device_kernelIN5flash11enable_sm90INS1_16FlashAttnBwdSm90INS1_25CollectiveMainloopBwdSm90ILi2ELi2ELi2EN4cute5tupleIJNS5_1CILi1EEES8_S8_EEENS6_IJNS7_ILi64EEENS7_ILi128EEESB_EEENS_6half_tEfNS_4arch4Sm90ELb0ELb1ELb1ELb1ELb0ELb1ELb0ELb0ELi2ELi1ELi2ELi1ELb0EEENS1_24CollectiveEpilogueBwdGQAISC_fSF_Li256ELb1ELb0EEENS1_19SingleTileSchedulerILb1ELb0ELb0ELi128EEEEEEEEEvNT_6ParamsE,@"STO_CUDA_ENTRY STV_DEFAULT"
_ZN7cutlass13device_kernelIN5flash11enable_sm90INS1_16FlashAttnBwdSm90INS1_25CollectiveMainloopBwdSm90ILi2ELi2ELi2EN4cute5tupleIJNS5_1CILi1EEES8_S8_EEENS6_IJNS7_ILi64EEENS7_ILi128EEESB_EEENS_6half_tEfNS_4arch4Sm90ELb0ELb1ELb1ELb1ELb0ELb1ELb0ELb0ELi2ELi1ELi2ELi1ELb0EEENS1_24CollectiveEpilogueBwdGQAISC_fSF_Li256ELb1ELb0EEENS1_19SingleTileSchedulerILb1ELb0ELb0ELi128EEEEEEEEEvNT_6ParamsE:
        /* <DEDUP_REMOVED lines=24> */
.L_x_2068:
[----:B------:R-:W-:Y:S05]  /*0180*/  BSYNC B0 ;  /* 0x0000000000007941 */ /* 0x000fea0003800000 */
.L_x_2067:
        /* <DEDUP_REMOVED lines=37> */
.L_x_2069:
        /* <DEDUP_REMOVED lines=22> */
.L_x_2070:
[----:B------:R-:W-:Y:S01]  /*0540*/  PLOP3.LUT P0, PT, PT, PT, UP0, 0x80, 0x0 ;  /* 0x000000000000781c */ /* 0x000fe20003f0f008 */
[----:B------:R-:W-:Y:S01]  /*0550*/  NOP ;  /* 0x0000000000007918 */ /* 0x000fe20000000000 */
[----:B------:R-:W-:Y:S01]  /*0560*/  ULDC.64 UR46, c[0x0][0x208] ;  /* 0x00008200002e7ab9 */ /* 0x000fe20000000a00 */
[----:B------:R-:W-:Y:S01]  /*0570*/  BSSY B6, `(.L_x_2071) ;  /* 0x0000908000067945 */ /* 0x000fe20003800000 */
[----:B-12-4-:R-:W-:Y:S09]  /*0580*/  BAR.SYNC.DEFER_BLOCKING 0x0 ;  /* 0x0000000000007b1d */ /* 0x016ff20000010000 */
[----:B------:R-:W-:Y:S05]  /*0590*/  @!P0 BRA `(.L_x_2072) ;  /* 0x00000054003c8947 */ /* 0x000fea0003800000 */
.L_x_2073:
        /* <DEDUP_REMOVED lines=24> */
.L_x_2074:
        /* <DEDUP_REMOVED lines=14> */
.L_x_2076:
[----:B------:R-:W-:-:S05]  /*0800*/  ULDC UR4, c[0x0][0x8c4] ;  /* 0x0002310000047ab9 */ /* 0x000fca0000000800 */
.L_x_2075:
        /* <DEDUP_REMOVED lines=17> */
.L_x_2078:
        /* <DEDUP_REMOVED lines=14> */
.L_x_2079:
        /* <DEDUP_REMOVED lines=11> */
.L_x_2080:
        /* <DEDUP_REMOVED lines=13> */
.L_x_2081:
        /* <DEDUP_REMOVED lines=82> */
.L_x_2082:
        /* <DEDUP_REMOVED lines=30> */
.L_x_2085:
        /* <DEDUP_REMOVED lines=15> */
.L_x_2084:
        /* <DEDUP_REMOVED lines=22> */
.L_x_2087:
        /* <DEDUP_REMOVED lines=15> */
.L_x_2086:
        /* <DEDUP_REMOVED lines=8> */
.L_x_2171:
        /* <DEDUP_REMOVED lines=23> */
.L_x_2089:
        /* <DEDUP_REMOVED lines=96> */
.L_x_2101:
[----:B------:R-:W-:-:S05]  /*1db0*/  IMAD.U32 R0, RZ, RZ, UR38 ;  /* 0x00000026ff007e24 */ /* 0x000fca000f8e00ff */
[----:B------:R-:W-:-:S04]  /*1dc0*/  LOP3.LUT R0, R0, 0x1, RZ, 0xfc, !PT ;  /* 0x0000000100007812 */ /* 0x000fc800078efcff */
[----:B------:R-:W-:-:S13]  /*1dd0*/  ISETP.NE.AND P6, PT, R0, 0x3, PT ;  /* 0x000000030000780c */ /* 0x000fda0003fc5270 */
[----:B-1----:R-:W-:Y:S05]  /*1de0*/  @!P6 BRA `(.L_x_2091) ;  /* 0x000000000004e947 */ /* 0x002fea0003800000 */
[----:B------:R-:W-:Y:S01]  /*1df0*/  BPT.TRAP 0x1 ;  /* 0x000000040000795c */ /* 0x000fe20000300000 */
.L_x_2091:
        /* <DEDUP_REMOVED lines=8> */
.L_x_2092:
[----:B---3--:R-:W-:Y:S05]  /*1e80*/  @P0 BRA `(.L_x_2093) ;  /* 0x0000000000080947 */ /* 0x008fea0003800000 */
[----:B------:R-:W3:Y:S02]  /*1e90*/  SYNCS.PHASECHK.TRANS64.TRYWAIT P0, [R0+URZ+0x30810], R191 ;  /* 0x030810bf000075a7 */ /* 0x000ee4000800017f */
[----:B---3--:R-:W-:Y:S05]  /*1ea0*/  @!P0 BRA `(.L_x_2094) ;  /* 0x0000007800148947 */ /* 0x008fea0003800000 */
.L_x_2093:
        /* <DEDUP_REMOVED lines=84> */
.L_x_2095:
[----:B------:R1:W1:Y:S01]  /*23f0*/  SYNCS.PHASECHK.TRANS64.TRYWAIT P0, [R0+URZ+0x30830], R191 ;  /* 0x030830bf000075a7 */ /* 0x000262000800017f */
[----:B------:R-:W-:Y:S05]  /*2400*/  @!P6 BRA `(.L_x_2096) ;  /* 0x000000000004e947 */ /* 0x000fea0003800000 */
[----:B------:R-:W-:Y:S01]  /*2410*/  BPT.TRAP 0x1 ;  /* 0x000000040000795c */ /* 0x000fe20000300000 */
.L_x_2096:
        /* <DEDUP_REMOVED lines=52> */
.L_x_2097:
        /* <DEDUP_REMOVED lines=539> */
.L_x_2099:
        /* <DEDUP_REMOVED lines=49> */
.L_x_2100:
        /* <DEDUP_REMOVED lines=78> */
.L_x_2083:
[----:B------:R-:W-:Y:S05]  /*5100*/  @P0 BRA `(.L_x_2077) ;  /* 0x0000004400380947 */ /* 0x000fea0003800000 */
[----:B------:R-:W-:Y:S01]  /*5110*/  ULDC.64 UR4, c[0x0][0x878] ;  /* 0x00021e0000047ab9 */ /* 0x000fe20000000a00 */
[----:B------:R-:W2:Y:S01]  /*5120*/  S2R R4, SR_TID.X ;  /* 0x0000000000047919 */ /* 0x000ea20000002100 */
[----:B------:R-:W-:Y:S01]  /*5130*/  UISETP.NE.U32.AND UP0, UPT, UR4, URZ, UPT ;  /* 0x0000003f0400728c */ /* 0x000fe2000bf05070 */
[----:B------:R-:W-:Y:S01]  /*5140*/  S2UR UR8, SR_CgaCtaId ;  /* 0x00000000000879c3 */ /* 0x000fe20000008800 */
[----:B------:R-:W-:-:S07]  /*5150*/  ULDC UR6, c[0x0][0x850] ;  /* 0x0002140000067ab9 */ /* 0x000fce0000000800 */
[----:B------:R-:W3:Y:S01]  /*5160*/  S2UR UR10, SR_CTAID.X ;  /* 0x00000000000a79c3 */ /* 0x000ee20000002500 */
[----:B------:R-:W-:Y:S01]  /*5170*/  UISETP.NE.AND.EX UP0, UPT, UR5, URZ, UPT, UP0 ;  /* 0x0000003f0500728c */ /* 0x000fe2000bf05300 */
[----:B------:R-:W-:Y:S01]  /*5180*/  UMOV UR7, 0x400 ;  /* 0x0000040000077882 */ /* 0x000fe20000000000 */
[----:B------:R-:W-:Y:S01]  /*5190*/  ULDC.64 UR12, c[0x0][0x818] ;  /* 0x00020600000c7ab9 */ /* 0x000fe20000000a00 */
[----:B------:R-:W-:Y:S01]  /*51a0*/  ULDC.64 UR14, c[0x0][0x840] ;  /* 0x00021000000e7ab9 */ /* 0x000fe20000000a00 */
[----:B------:R-:W-:Y:S02]  /*51b0*/  ULDC.64 UR16, c[0x0][0x848] ;  /* 0x0002120000107ab9 */ /* 0x000fe40000000a00 */
[----:B------:R-:W-:-:S05]  /*51c0*/  PLOP3.LUT P0, PT, PT, PT, UP0, 0x80, 0x0 ;  /* 0x000000000000781c */ /* 0x000fca0003f0f008 */
[----:B------:R-:W-:Y:S02]  /*51d0*/  @UP0 ULDC.64 UR4, c[0x0][0x878] ;  /* 0x00021e0000040ab9 */ /* 0x000fe40000000a00 */
[----:B------:R-:W-:-:S06]  /*51e0*/  @UP0 UIMAD.WIDE UR4, UR36, 0x4, UR4 ;  /* 0x00000004240408a5 */ /* 0x000fcc000f8e0204 */
[----:B------:R-:W-:Y:S02]  /*51f0*/  IMAD.U32 R2, RZ, RZ, UR4 ;  /* 0x00000004ff027e24 */ /* 0x000fe4000f8e00ff */
[----:B-1----:R-:W-:-:S05]  /*5200*/  IMAD.U32 R3, RZ, RZ, UR5 ;  /* 0x00000005ff037e24 */ /* 0x002fca000f8e00ff */
[----:B------:R-:W4:Y:S01]  /*5210*/  @P0 LDG.E R2, desc[UR46][R2.64] ;  /* 0x0000002e02020981 */ /* 0x000f22000c1e1900 */
[----:B------:R-:W1:Y:S01]  /*5220*/  S2UR UR5, SR_CTAID.Y ;  /* 0x00000000000579c3 */ /* 0x000e620000002600 */
[----:B--2---:R-:W-:Y:S01]  /*5230*/  VIADD R5, R4, 0xffffff80 ;  /* 0xffffff8004057836 */ /* 0x004fe20000000000 */
[----:B------:R-:W-:Y:S01]  /*5240*/  UISETP.NE.AND UP1, UPT, UR6, 0x1, UPT ;  /* 0x000000010600788c */ /* 0x000fe2000bf25270 */
[----:B------:R-:W-:Y:S01]  /*5250*/  BSSY B0, `(.L_x_2102) ;  /* 0x000005b000007945 */ /* 0x000fe20003800000 */
[----:B---3--:R-:W-:Y:S02]  /*5260*/  USHF.L.U32 UR10, UR10, 0xe, URZ ;  /* 0x0000000e0a0a7899 */ /* 0x008fe4000800063f */
[----:B------:R-:W-:-:S07]  /*5270*/  SHF.R.S32.HI R0, RZ, 0x1f, R5 ;  /* 0x0000001fff007819 */ /* 0x000fce0000011405 */
[----:B------:R-:W-:Y:S01]  /*5280*/  @UP1 ULDC UR11, c[0x0][0x858] ;  /* 0x00021600000b1ab9 */ /* 0x000fe20000000800 */
[----:B------:R-:W-:Y:S01]  /*5290*/  BAR.SYNC.DEFER_BLOCKING 0x1, 0x100 ;  /* 0x0044000000007b1d */ /* 0x000fe20000010000 */
[----:B----4-:R-:W-:Y:S02]  /*52a0*/  @P0 R2UR UR4, R2 ;  /* 0x00000000020402ca */ /* 0x010fe400000e0000 */
[----:B------:R-:W-:Y:S02]  /*52b0*/  LEA.HI R2, R0, R5, RZ, 0x7 ;  /* 0x0000000500027211 */ /* 0x000fe400078f38ff */
[----:B------:R-:W-:Y:S02]  /*52c0*/  ISETP.NE.AND P0, PT, R5, RZ, PT ;  /* 0x000000ff0500720c */ /* 0x000fe40003f05270 */
[C---:B------:R-:W-:Y:S01]  /*52d0*/  LOP3.LUT R0, R2.reuse, 0xfffff80, RZ, 0xc0, !PT ;  /* 0x0fffff8002007812 */ /* 0x040fe200078ec0ff */
[----:B------:R-:W-:-:S04]  /*52e0*/  IMAD.SHL.U32 R2, R2, 0x40, RZ ;  /* 0x0000004002027824 */ /* 0x000fc800078e00ff */
[----:B------:R-:W-:Y:S01]  /*52f0*/  IMAD.IADD R0, R5, 0x1, -R0 ;  /* 0x0000000105007824 */ /* 0x000fe200078e0a00 */
[----:B------:R-:W-:Y:S01]  /*5300*/  LOP3.LUT R3, R2, 0x3fffe000, RZ, 0xc0, !PT ;  /* 0x3fffe00002037812 */ /* 0x000fe200078ec0ff */
[----:B------:R-:W-:-:S04]  /*5310*/  @UP0 ULEA UR4, UR36, UR4, 0x7 ;  /* 0x0000000424040291 */ /* 0x000fc8000f8e383f */
[----:B------:R-:W-:Y:S01]  /*5320*/  @UP0 USHF.R.S32.HI UR6, URZ, 0x1f, UR4 ;  /* 0x0000001f3f060899 */ /* 0x000fe20008011404 */
[----:B------:R-:W-:-:S03]  /*5330*/  IMAD R0, R0, 0x4, R3 ;  /* 0x0000000400007824 */ /* 0x000fc600078e0203 */
[----:B------:R-:W-:Y:S02]  /*5340*/  @UP0 ULEA.HI UR6, UR6, UR4, URZ, 0x7 ;  /* 0x0000000406060291 */ /* 0x000fe4000f8f383f */
[----:B------:R-:W-:Y:S02]  /*5350*/  ULEA UR4, UR8, UR7, 0x18 ;  /* 0x0000000708047291 */ /* 0x000fe4000f8ec03f */
[----:B------:R-:W-:Y:S01]  /*5360*/  @UP0 USHF.L.U32 UR6, UR6, 0x7, URZ ;  /* 0x0000000706060899 */ /* 0x000fe2000800063f */
[----:B------:R-:W-:-:S03]  /*5370*/  @UP1 ULDC UR8, c[0x0][0x854] ;  /* 0x0002150000081ab9 */ /* 0x000fc60000000800 */
[----:B------:R-:W-:Y:S01]  /*5380*/  @UP0 ULOP3.LUT UR6, UR6, 0xffffc000, URZ, 0xc0, !UPT ;  /* 0xffffc00006060892 */ /* 0x000fe2000f8ec03f */
[----:B------:R-:W-:Y:S01]  /*5390*/  LEA R0, R0, UR4, 0x2 ;  /* 0x0000000400007c11 */ /* 0x000fe2000f8e10ff */
[----:B-1----:R-:W-:Y:S02]  /*53a0*/  UIMAD.WIDE.U32 UR8, UR5, UR8, URZ ;  /* 0x00000008050872a5 */ /* 0x002fe4000f8e003f */
[----:B------:R-:W-:Y:S02]  /*53b0*/  @UP0 USHF.R.S32.HI UR7, URZ, 0x1f, UR6 ;  /* 0x0000001f3f070899 */ /* 0x000fe40008011406 */
[----:B------:R-:W-:Y:S01]  /*53c0*/  @UP1 USHF.R.U32.HI UR5, URZ, UR11, UR9 ;  /* 0x0000000b3f051299 */ /* 0x000fe20008011609 */
[----:B------:R1:W-:Y:S01]  /*53d0*/  STS.128 [R0], R24 ;  /* 0x0000001800007388 */ /* 0x0003e20000000c00 */
[----:B------:R-:W-:Y:S02]  /*53e0*/  @!UP0 UMOV UR6, URZ ;  /* 0x0000003f00068c82 */ /* 0x000fe40008000000 */
[----:B------:R-:W-:Y:S01]  /*53f0*/  UIADD3 UR8, UP1, UR10, UR6, URZ ;  /* 0x000000060a087290 */ /* 0x000fe2000ff3e03f */
[----:B------:R1:W-:Y:S01]  /*5400*/  STS.128 [R0+0x800], R28 ;  /* 0x0008001c00007388 */ /* 0x0003e20000000c00 */
[----:B------:R-:W-:Y:S01]  /*5410*/  USHF.R.S32.HI UR6, URZ, 0x1f, UR5 ;  /* 0x0000001f3f067899 */ /* 0x000fe20008011405 */
[----:B------:R-:W-:-:S02]  /*5420*/  @!UP0 UMOV UR7, URZ ;  /* 0x0000003f00078c82 */ /* 0x000fc40008000000 */
[----:B------:R1:W-:Y:S01]  /*5430*/  STS.128 [R0+0x1000], R32 ;  /* 0x0010002000007388 */ /* 0x0003e20000000c00 */
[----:B------:R-:W-:Y:S02]  /*5440*/  ULEA.HI.X.SX32 UR9, UR10, UR7, 0x1, UP1 ;  /* 0x000000070a097291 */ /* 0x000fe400088f0e3f */
[----:B------:R-:W-:Y:S01]  /*5450*/  UIMAD UR7, UR6, UR12, URZ ;  /* 0x0000000c060772a4 */ /* 0x000fe2000f8e023f */
[----:B------:R1:W-:Y:S01]  /*5460*/  STS.128 [R0+0x1800], R36 ;  /* 0x0018002400007388 */ /* 0x0003e20000000c00 */
[----:B------:R-:W-:Y:S02]  /*5470*/  UIMAD UR11, UR6, UR14, URZ ;  /* 0x0000000e060b72a4 */ /* 0x000fe4000f8e023f */
[----:B------:R-:W-:Y:S01]  /*5480*/  UIMAD UR10, UR5, UR13, UR7 ;  /* 0x0000000d050a72a4 */ /* 0x000fe2000f8e0207 */
[----:B------:R1:W-:Y:S01]  /*5490*/  STS.128 [R0+0x2000], R40 ;  /* 0x0020002800007388 */ /* 0x0003e20000000c00 */
[----:B------:R-:W-:Y:S02]  /*54a0*/  UIMAD.WIDE.U32 UR6, UR5, UR12, UR8 ;  /* 0x0000000c050672a5 */ /* 0x000fe4000f8e0008 */
[----:B------:R-:W-:Y:S01]  /*54b0*/  UIMAD UR12, UR5, UR15, UR11 ;  /* 0x0000000f050c72a4 */ /* 0x000fe2000f8e020b */
[----:B------:R1:W-:Y:S01]  /*54c0*/  STS.128 [R0+0x2800], R44 ;  /* 0x0028002c00007388 */ /* 0x0003e20000000c00 */
[----:B------:R-:W-:-:S02]  /*54d0*/  UIMAD.WIDE.U32 UR8, UR5, UR14, UR8 ;  /* 0x0000000e050872a5 */ /* 0x000fc4000f8e0008 */
[----:B------:R-:W-:Y:S01]  /*54e0*/  USHF.R.S32.HI UR5, URZ, 0x1f, UR36 ;  /* 0x0000001f3f057899 */ /* 0x000fe20008011424 */
[----:B------:R1:W-:Y:S01]  /*54f0*/  STS.128 [R0+0x3000], R48 ;  /* 0x0030003000007388 */ /* 0x0003e20000000c00 */
[----:B------:R-:W-:Y:S01]  /*5500*/  ULDC.64 UR14, c[0x0][0x820] ;  /* 0x00020800000e7ab9 */ /* 0x000fe20000000a00 */
[----:B------:R-:W-:Y:S02]  /*5510*/  USEL UR36, UR36, URZ, !UP0 ;  /* 0x0000003f24247287 */ /* 0x000fe4000c000000 */
[----:B------:R1:W-:Y:S01]  /*5520*/  STS.128 [R0+0x3800], R52 ;  /* 0x0038003400007388 */ /* 0x0003e20000000c00 */
[----:B------:R-:W-:Y:S02]  /*5530*/  USEL UR5, UR5, URZ, !UP0 ;  /* 0x0000003f05057287 */ /* 0x000fe4000c000000 */
[----:B------:R-:W-:Y:S01]  /*5540*/  UIADD3 UR7, UR7, UR10, URZ ;  /* 0x0000000a07077290 */ /* 0x000fe2000fffe03f */
[----:B------:R1:W-:Y:S01]  /*5550*/  STS.128 [R0+0x4000], R56 ;  /* 0x0040003800007388 */ /* 0x0003e20000000c00 */
[----:B------:R-:W-:-:S02]  /*5560*/  UIMAD UR11, UR5, UR14, URZ ;  /* 0x0000000e050b72a4 */ /* 0x000fc4000f8e023f */
[----:B------:R-:W-:Y:S01]  /*5570*/  UIMAD UR5, UR5, UR16, URZ ;  /* 0x00000010050572a4 */ /* 0x000fe2000f8e023f */
[----:B------:R1:W-:Y:S01]  /*5580*/  STS.128 [R0+0x4800], R60 ;  /* 0x0048003c00007388 */ /* 0x0003e20000000c00 */
[----:B------:R-:W-:Y:S02]  /*5590*/  UIADD3 UR9, UR9, UR12, URZ ;  /* 0x0000000c09097290 */ /* 0x000fe4000fffe03f */
[----:B------:R-:W-:Y:S01]  /*55a0*/  UIMAD UR11, UR36, UR15, UR11 ;  /* 0x0000000f240b72a4 */ /* 0x000fe2000f8e020b */
[----:B------:R1:W-:Y:S01]  /*55b0*/  STS.128 [R0+0x5000], R64 ;  /* 0x0050004000007388 */ /* 0x0003e20000000c00 */
[----:B------:R-:W-:Y:S02]  /*55c0*/  UIMAD.WIDE.U32 UR6, UR36, UR14, UR6 ;  /* 0x0000000e240672a5 */ /* 0x000fe4000f8e0006 */
[----:B------:R-:W-:Y:S01]  /*55d0*/  UIMAD UR5, UR36, UR17, UR5 ;  /* 0x00000011240572a4 */ /* 0x000fe2000f8e0205 */
[----:B------:R1:W-:Y:S01]  /*55e0*/  STS.128 [R0+0x5800], R68 ;  /* 0x0058004400007388 */ /* 0x0003e20000000c00 */
[----:B------:R-:W-:Y:S01]  /*55f0*/  UIMAD.WIDE.U32 UR8, UR36, UR16, UR8 ;  /* 0x00000010240872a5 */ /* 0x000fe2000f8e0008 */
[----:B------:R-:W-:-:S02]  /*5600*/  ULDC.64 UR12, c[0x0][0x800] ;  /* 0x00020000000c7ab9 */ /* 0x000fc40000000a00 */
[----:B------:R1:W-:Y:S01]  /*5610*/  STS.128 [R0+0x6000], R72 ;  /* 0x0060004800007388 */ /* 0x0003e20000000c00 */
[----:B------:R-:W-:Y:S01]  /*5620*/  ULDC.64 UR14, c[0x0][0x828] ;  /* 0x00020a00000e7ab9 */ /* 0x000fe20000000a00 */
[----:B------:R-:W-:Y:S02]  /*5630*/  UIADD3 UR7, UR7, UR11, URZ ;  /* 0x0000000b07077290 */ /* 0x000fe4000fffe03f */
[----:B------:R1:W-:Y:S01]  /*5640*/  STS.128 [R0+0x6800], R76 ;  /* 0x0068004c00007388 */ /* 0x0003e20000000c00 */
[----:B------:R-:W-:Y:S02]  /*5650*/  ULEA UR12, UP0, UR6, UR12, 0x2 ;  /* 0x0000000c060c7291 */ /* 0x000fe4000f80103f */
[----:B------:R-:W-:Y:S01]  /*5660*/  UIADD3 UR5, UR9, UR5, URZ ;  /* 0x0000000509057290 */ /* 0x000fe2000fffe03f */
[----:B------:R1:W-:Y:S01]  /*5670*/  STS.128 [R0+0x7000], R80 ;  /* 0x0070005000007388 */ /* 0x0003e20000000c00 */
[----:B------:R-:W-:Y:S02]  /*5680*/  ULEA UR14, UP1, UR8, UR14, 0x2 ;  /* 0x0000000e080e7291 */ /* 0x000fe4000f82103f */
[----:B------:R-:W-:Y:S01]  /*5690*/  ULEA.HI.X UR13, UR6, UR13, UR7, 0x2, UP0 ;  /* 0x0000000d060d7291 */ /* 0x000fe200080f1407 */
[----:B------:R1:W-:Y:S01]  /*56a0*/  STS.128 [R0+0x7800], R84 ;  /* 0x0078005400007388 */ /* 0x0003e20000000c00 */
[----:B------:R-:W-:Y:S01]  /*56b0*/  ULEA.HI.X UR7, UR8, UR15, UR5, 0x2, UP1 ;  /* 0x0000000f08077291 */ /* 0x000fe200088f1405 */
        /* <DEDUP_REMOVED lines=13> */
.L_x_2104:
[----:B------:R-:W-:Y:S01]  /*5790*/  @P0 ELECT P1, URZ, PT ;  /* 0x00000000003f082f */ /* 0x000fe20003820000 */
[----:B------:R2:W-:-:S12]  /*57a0*/  UBLKRED.G.S.ADD.F32.RN [UR6], [UR4], UR5, desc[UR8] ;  /* 0x00000806040073bb */ /* 0x0005d800080a1405 */
[----:B------:R-:W-:Y:S02]  /*57b0*/  @P1 PLOP3.LUT P0, PT, P1, PT, PT, 0x8, 0x0 ;  /* 0x000000000000181c */ /* 0x000fe40000f0e170 */
[----:B------:R-:W-:-:S11]  /*57c0*/  PLOP3.LUT P1, PT, PT, PT, PT, 0x8, 0x0 ;  /* 0x000000000000781c */ /* 0x000fd60003f2e170 */
[----:B--2---:R-:W-:Y:S05]  /*57d0*/  @P0 BRA.U.ANY `(.L_x_2104) ;  /* 0xfffffffd00ec0947 */ /* 0x004fea000393ffff */
[----:B------:R0:W-:Y:S01]  /*57e0*/  UTMACMDFLUSH ;  /* 0x00000000000079b7 */ /* 0x0001e20000000000 */
[----:B------:R-:W-:-:S04]  /*57f0*/  DEPBAR.LE SB0, 0x0 ;  /* 0x000080000000791a */ /* 0x000fc80000000000 */
.L_x_2103:
[----:B------:R-:W-:Y:S05]  /*5800*/  BSYNC B0 ;  /* 0x0000000000007941 */ /* 0x000fea0003800000 */
.L_x_2102:
        /* <DEDUP_REMOVED lines=32> */
.L_x_2105:
        /* <DEDUP_REMOVED lines=8> */
.L_x_2072:
        /* <DEDUP_REMOVED lines=21> */
.L_x_2107:
        /* <DEDUP_REMOVED lines=13> */
.L_x_2109:
[----:B------:R-:W-:-:S05]  /*5cb0*/  ULDC UR4, c[0x0][0x8c4] ;  /* 0x0002310000047ab9 */ /* 0x000fca0000000800 */
.L_x_2108:
        /* <DEDUP_REMOVED lines=44> */
.L_x_2110:
        /* <DEDUP_REMOVED lines=13> */
.L_x_2111:
        /* <DEDUP_REMOVED lines=12> */
.L_x_2112:
        /* <DEDUP_REMOVED lines=22> */
.L_x_2113:
[----:B------:R-:W-:-:S13]  /*6270*/  ISETP.GT.AND P0, PT, R2, UR7, PT ;  /* 0x0000000702007c0c */ /* 0x000fda000bf04270 */
[----:B------:R-:W-:Y:S05]  /*6280*/  @!P0 BRA `(.L_x_2077) ;  /* 0x0000003000d88947 */ /* 0x000fea0003800000 */
[----:B------:R-:W-:Y:S01]  /*6290*/  ULDC.64 UR14, c[0x0][0x2d8] ;  /* 0x0000b600000e7ab9 */ /* 0x000fe20000000a00 */
[----:B------:R-:W-:Y:S01]  /*62a0*/  VIADD R0, R2, -UR7 ;  /* 0x8000000702007c36 */ /* 0x000fe20008000000 */
[----:B------:R-:W-:Y:S02]  /*62b0*/  UIMAD UR11, UR11, UR14, URZ ;  /* 0x0000000e0b0b72a4 */ /* 0x000fe4000f8e023f */
[----:B------:R-:W-:Y:S02]  /*62c0*/  USHF.R.S32.HI UR6, URZ, 0x1f, UR12 ;  /* 0x0000001f3f067899 */ /* 0x000fe4000801140c */
[----:B------:R-:W-:Y:S01]  /*62d0*/  UIMAD.WIDE.U32 UR8, UR16, UR14, URZ ;  /* 0x0000000e100872a5 */ /* 0x000fe2000f8e003f */
        /* <DEDUP_REMOVED lines=33> */
.L_x_2116:
[----:B------:R-:W-:Y:S05]  /*64f0*/  BSYNC B0 ;  /* 0x0000000000007941 */ /* 0x000fea0003800000 */
.L_x_2115:
        /* <DEDUP_REMOVED lines=19> */
.L_x_2118:
[----:B------:R-:W-:Y:S05]  /*6630*/  BSYNC B0 ;  /* 0x0000000000007941 */ /* 0x000fea0003800000 */
.L_x_2117:
[----:B------:R-:W-:Y:S06]  /*6640*/  BAR.ARV 0xa, 0xa0 ;  /* 0x0282800000007b1d */ /* 0x000fec0000002000 */
[----:B------:R-:W-:Y:S04]  /*6650*/  BSSY B0, `(.L_x_2119) ;  /* 0x0000003000007945 */ /* 0x000fe80003800000 */
[----:B------:R-:W-:Y:S05]  /*6660*/  @!P0 BRA `(.L_x_2120) ;  /* 0x0000000000048947 */ /* 0x000fea0003800000 */
[----:B------:R-:W-:-:S04]  /*6670*/  DEPBAR.LE SB0, 0x0 ;  /* 0x000080000000791a */ /* 0x000fc80000000000 */
.L_x_2120:
[----:B------:R-:W-:Y:S05]  /*6680*/  BSYNC B0 ;  /* 0x0000000000007941 */ /* 0x000fea0003800000 */
.L_x_2119:
[----:B------:R-:W-:Y:S06]  /*6690*/  BAR.ARV 0xb, 0xa0 ;  /* 0x02c2800000007b1d */ /* 0x000fec0000002000 */
[----:B------:R-:W-:Y:S01]  /*66a0*/  UIADD3 UR15, UR7, 0x1, URZ ;  /* 0x00000001070f7890 */ /* 0x000fe2000fffe03f */
[----:B------:R-:W-:Y:S11]  /*66b0*/  BRA `(.L_x_2121) ;  /* 0x0000000000047947 */ /* 0x000ff60003800000 */
.L_x_2114:
[----:B------:R-:W-:-:S05]  /*66c0*/  UMOV UR15, UR7 ;  /* 0x00000007000f7c82 */ /* 0x000fca0008000000 */
.L_x_2121:
        /* <DEDUP_REMOVED lines=21> */
.L_x_2134:
        /* <DEDUP_REMOVED lines=20> */
.L_x_2123:
[----:B------:R-:W-:Y:S05]  /*6960*/  BSYNC B0 ;  /* 0x0000000000007941 */ /* 0x000fea0003800000 */
.L_x_2122:
        /* <DEDUP_REMOVED lines=13> */
.L_x_2125:
[----:B------:R-:W-:Y:S05]  /*6a40*/  BSYNC B0 ;  /* 0x0000000000007941 */ /* 0x000fea0003800000 */
.L_x_2124:
[----:B------:R-:W-:Y:S06]  /*6a50*/  BAR.ARV 0xa, 0xa0 ;  /* 0x0282800000007b1d */ /* 0x000fec0000002000 */
[----:B------:R-:W-:Y:S04]  /*6a60*/  BSSY B0, `(.L_x_2126) ;  /* 0x0000003000007945 */ /* 0x000fe80003800000 */
[----:B------:R-:W-:Y:S05]  /*6a70*/  @!P0 BRA `(.L_x_2127) ;  /* 0x0000000000048947 */ /* 0x000fea0003800000 */
[----:B------:R-:W-:-:S04]  /*6a80*/  DEPBAR.LE SB0, 0x0 ;  /* 0x000080000000791a */ /* 0x000fc80000000000 */
.L_x_2127:
[----:B------:R-:W-:Y:S05]  /*6a90*/  BSYNC B0 ;  /* 0x0000000000007941 */ /* 0x000fea0003800000 */
.L_x_2126:
        /* <DEDUP_REMOVED lines=13> */
.L_x_2129:
[----:B------:R-:W-:Y:S05]  /*6b70*/  BSYNC B0 ;  /* 0x0000000000007941 */ /* 0x000fea0003800000 */
.L_x_2128:
        /* <DEDUP_REMOVED lines=13> */
.L_x_2131:
[----:B------:R-:W-:Y:S05]  /*6c50*/  BSYNC B0 ;  /* 0x0000000000007941 */ /* 0x000fea0003800000 */
.L_x_2130:
[----:B------:R-:W-:Y:S01]  /*6c60*/  UIADD3 UR15, UR15, 0x2, URZ ;  /* 0x000000020f0f7890 */ /* 0x000fe2000fffe03f */
[----:B------:R-:W-:Y:S06]  /*6c70*/  BAR.ARV 0xa, 0xa0 ;  /* 0x0282800000007b1d */ /* 0x000fec0000002000 */
[----:B------:R-:W-:Y:S01]  /*6c80*/  BSSY B0, `(.L_x_2132) ;  /* 0x0000004000007945 */ /* 0x000fe20003800000 */
[----:B------:R-:W-:-:S03]  /*6c90*/  ISETP.LE.AND P1, PT, R2, UR15, PT ;  /* 0x0000000f02007c0c */ /* 0x000fc6000bf23270 */
[----:B------:R-:W-:Y:S10]  /*6ca0*/  @!P0 BRA `(.L_x_2133) ;  /* 0x0000000000048947 */ /* 0x000ff40003800000 */
[----:B------:R-:W-:-:S04]  /*6cb0*/  DEPBAR.LE SB0, 0x0 ;  /* 0x000080000000791a */ /* 0x000fc80000000000 */
.L_x_2133:
[----:B------:R-:W-:Y:S05]  /*6cc0*/  BSYNC B0 ;  /* 0x0000000000007941 */ /* 0x000fea0003800000 */
.L_x_2132:
[----:B------:R-:W-:Y:S06]  /*6cd0*/  BAR.ARV 0xb, 0xa0 ;  /* 0x02c2800000007b1d */ /* 0x000fec0000002000 */
[----:B------:R-:W-:Y:S02]  /*6ce0*/  UIADD3 UR19, UR19, 0x4000, URZ ;  /* 0x0000400013137890 */ /* 0x000fe4000fffe03f */
[----:B------:R-:W-:Y:S01]  /*6cf0*/  UIADD3 UR6, UR6, 0x4000, URZ ;  /* 0x0000400006067890 */ /* 0x000fe2000fffe03f */
[----:B------:R-:W-:Y:S11]  /*6d00*/  @!P1 BRA `(.L_x_2134) ;  /* 0xfffffff800c49947 */ /* 0x000ff6000383ffff */
[----:B------:R-:W-:Y:S05]  /*6d10*/  BRA `(.L_x_2077) ;  /* 0x0000002800347947 */ /* 0x000fea0003800000 */
.L_x_2106:
        /* <DEDUP_REMOVED lines=14> */
.L_x_2135:
        /* <DEDUP_REMOVED lines=14> */
.L_x_2137:
[----:B------:R-:W-:-:S05]  /*6ee0*/  ULDC UR4, c[0x0][0x8c4] ;  /* 0x0002310000047ab9 */ /* 0x000fca0000000800 */
.L_x_2136:
        /* <DEDUP_REMOVED lines=59> */
.L_x_2139:
        /* <DEDUP_REMOVED lines=13> */
.L_x_2140:
        /* <DEDUP_REMOVED lines=8> */
.L_x_2141:
        /* <DEDUP_REMOVED lines=21> */
.L_x_2142:
        /* <DEDUP_REMOVED lines=50> */
.L_x_2172:
        /* <DEDUP_REMOVED lines=15> */
.L_x_2145:
        /* <DEDUP_REMOVED lines=97> */
.L_x_2156:
[----:B-123--:R-:W-:-:S04]  /*7f60*/  SHF.L.U32 R18, R10, 0x1f, RZ ;  /* 0x0000001f0a127819 */ /* 0x00efc800000006ff */
[----:B------:R-:W2:Y:S02]  /*7f70*/  SYNCS.PHASECHK.TRANS64.TRYWAIT P1, [R15+URZ+0x30840], R18 ;  /* 0x030840120f0075a7 */ /* 0x000ea4000802017f */
[----:B--2---:R-:W-:Y:S05]  /*7f80*/  @!P1 BRA `(.L_x_2148) ;  /* 0x0000001800189947 */ /* 0x004fea0003800000 */
.L_x_2173:
        /* <DEDUP_REMOVED lines=8> */
.L_x_2149:
        /* <DEDUP_REMOVED lines=37> */
.L_x_2174:
        /* <DEDUP_REMOVED lines=8> */
.L_x_2151:
        /* <DEDUP_REMOVED lines=37> */
.L_x_2175:
        /* <DEDUP_REMOVED lines=8> */
.L_x_2153:
        /* <DEDUP_REMOVED lines=31> */
.L_x_2177:
        /* <DEDUP_REMOVED lines=8> */
.L_x_2155:
        /* <DEDUP_REMOVED lines=37> */
.L_x_2147:
[----:B------:R-:W4:Y:S02]  /*8a70*/  LDL.LU R4, [R1+0x4] ;  /* 0x0000040001047983 */ /* 0x000f240000300800 */
[----:B----4-:R-:W-:Y:S02]  /*8a80*/  ISETP.NE.AND P1, PT, R4, RZ, PT ;  /* 0x000000ff0400720c */ /* 0x010fe40003f25270 */
[----:B------:R4:W5:Y:S11]  /*8a90*/  LDL R4, [R1] ;  /* 0x0000000001047983 */ /* 0x0009760000100800 */
[----:B----4-:R-:W-:Y:S05]  /*8aa0*/  @!P1 BRA `(.L_x_2146) ;  /* 0x00000004005c9947 */ /* 0x010fea0003800000 */
[----:B------:R-:W-:-:S04]  /*8ab0*/  SHF.L.U32 R12, R10, 0x1f, RZ ;  /* 0x0000001f0a0c7819 */ /* 0x000fc800000006ff */
[----:B------:R-:W4:Y:S02]  /*8ac0*/  SYNCS.PHASECHK.TRANS64.TRYWAIT P1, [R15+URZ+0x30840], R12 ;  /* 0x0308400c0f0075a7 */ /* 0x000f24000802017f */
[----:B----4-:R-:W-:Y:S05]  /*8ad0*/  @!P1 BRA `(.L_x_2157) ;  /* 0x0000000c00989947 */ /* 0x010fea0003800000 */
.L_x_2178:
        /* <DEDUP_REMOVED lines=8> */
.L_x_2158:
        /* <DEDUP_REMOVED lines=34> */
.L_x_2179:
        /* <DEDUP_REMOVED lines=8> */
.L_x_2160:
        /* <DEDUP_REMOVED lines=34> */
.L_x_2146:
[----:B------:R-:W1:Y:S01]  /*9020*/  S2R R0, SR_TID.X ;  /* 0x0000000000007919 */ /* 0x000e620000002100 */
[----:B------:R-:W-:Y:S01]  /*9030*/  IMAD R3, R16, 0x8, R15 ;  /* 0x0000000810037824 */ /* 0x000fe200078e020f */
[----:B-1----:R-:W-:Y:S02]  /*9040*/  LOP3.LUT R2, R0, 0x7f, RZ, 0xc0, !PT ;  /* 0x0000007f00027812 */ /* 0x002fe400078ec0ff */
[----:B------:R-:W-:Y:S02]  /*9050*/  SHF.L.U32 R0, R10, 0x1f, RZ ;  /* 0x0000001f0a007819 */ /* 0x000fe400000006ff */
[----:B------:R-:W-:Y:S02]  /*9060*/  ISETP.NE.AND P1, PT, R2, RZ, PT ;  /* 0x000000ff0200720c */ /* 0x000fe40003f25270 */
[----:B------:R-:W1:Y:S02]  /*9070*/  SYNCS.PHASECHK.TRANS64.TRYWAIT P0, [R3+URZ+0x30840], R0 ;  /* 0x03084000030075a7 */ /* 0x000e64000800017f */
[----:B-1----:R-:W-:Y:S09]  /*9080*/  @!P0 BRA `(.L_x_2161) ;  /* 0x0000000800548947 */ /* 0x002ff20003800000 */
.L_x_2180:
[----:B------:R-:W-:Y:S05]  /*9090*/  @P1 BRA `(.L_x_2162) ;  /* 0x0000000000181947 */ /* 0x000fea0003800000 */
[----:B------:R-:W1:Y:S01]  /*90a0*/  S2R R2, SR_TID.X ;  /* 0x0000000000027919 */ /* 0x000e620000002100 */
[----:B------:R-:W-:-:S04]  /*90b0*/  IMAD.MOV.U32 R0, RZ, RZ, 0x4100 ;  /* 0x00004100ff007424 */ /* 0x000fc800078e00ff */
[----:B------:R1:W-:Y:S02]  /*90c0*/  SYNCS.ARRIVE.TRANS64 RZ, [R3+URZ+0x30830], R0 ;  /* 0x0308300003ff79a7 */ /* 0x0003e4000800003f */
[----:B-1----:R-:W-:-:S13]  /*90d0*/  LOP3.LUT P0, RZ, R2, 0x1f, RZ, 0xc0, !PT ;  /* 0x0000001f02ff7812 */ /* 0x002fda000780c0ff */
[----:B------:R-:W-:Y:S05]  /*90e0*/  @!P0 BRA `(.L_x_2162) ;  /* 0x0000000000048947 */ /* 0x000fea0003800000 */
[----:B------:R-:W-:Y:S01]  /*90f0*/  BPT.TRAP 0x1 ;  /* 0x000000040000795c */ /* 0x000fe20000300000 */
.L_x_2162:
        /* <DEDUP_REMOVED lines=41> */
.L_x_2143:
[----:B------:R-:W-:Y:S05]  /*9390*/  BSYNC B0 ;  /* 0x0000000000007941 */ /* 0x000fea0003800000 */
.L_x_2138:
[----:B------:R-:W-:-:S03]  /*93a0*/  UMOV UR8, 0xffffffff ;  /* 0xffffffff00087882 */ /* 0x000fc60000000000 */
[----:B------:R-:W-:Y:S05]  /*93b0*/  BRA.DIV UR8, `(.L_x_2163) ;  /* 0x00000006089c7947 */ /* 0x000fea000b800000 */
[----:B------:R-:W-:-:S13]  /*93c0*/  ELECT P6, URZ, PT ;  /* 0x00000000003f782f */ /* 0x000fda00038c0000 */
.L_x_2183:
[----:B------:R-:W-:Y:S05]  /*93d0*/  @!P6 BRA `(.L_x_2077) ;  /* 0x000000000084e947 */ /* 0x000fea0003800000 */
[----:B------:R-:W-:-:S06]  /*93e0*/  ULOP3.LUT UR8, UR38, 0x2, URZ, 0xfc, !UPT ;  /* 0x0000000226087892 */ /* 0x000fcc000f8efc3f */
[----:B------:R-:W-:-:S05]  /*93f0*/  IMAD.U32 R2, RZ, RZ, UR8 ;  /* 0x00000008ff027e24 */ /* 0x000fca000f8e00ff */
[----:B------:R-:W-:-:S13]  /*9400*/  ISETP.NE.AND P2, PT, R2, 0x3, PT ;  /* 0x000000030200780c */ /* 0x000fda0003f45270 */
[----:B------:R-:W-:Y:S05]  /*9410*/  @!P2 BRA `(.L_x_2164) ;  /* 0x000000000004a947 */ /* 0x000fea0003800000 */
[----:B---3--:R-:W-:Y:S01]  /*9420*/  BPT.TRAP 0x1 ;  /* 0x000000040000795c */ /* 0x008fe20000300000 */
.L_x_2164:
        /* <DEDUP_REMOVED lines=15> */
.L_x_2184:
[----:B------:R-:W2:Y:S02]  /*9520*/  SYNCS.PHASECHK.TRANS64.TRYWAIT P0, [R3+URZ], R2 ;  /* 0x00000002030075a7 */ /* 0x000ea4000800017f */
[----:B--2---:R-:W-:Y:S05]  /*9530*/  @!P0 BRA `(.L_x_2166) ;  /* 0x0000000400708947 */ /* 0x004fea0003800000 */
.L_x_2185:
[----:B------:R-:W-:Y:S05]  /*9540*/  @!P2 BRA `(.L_x_2167) ;  /* 0x000000000004a947 */ /* 0x000fea0003800000 */
[----:B---3--:R-:W-:Y:S01]  /*9550*/  BPT.TRAP 0x1 ;  /* 0x000000040000795c */ /* 0x008fe20000300000 */
.L_x_2167:
[----:B--2---:R-:W-:-:S04]  /*9560*/  VIADD R3, R8, 0x30840 ;  /* 0x0003084008037836 */ /* 0x004fc80000000000 */
[----:B------:R-:W-:-:S04]  /*9570*/  IMAD R5, R0, 0x8, R3 ;  /* 0x0000000800057824 */ /* 0x000fc800078e0203 */
[----:B------:R-:W2:Y:S02]  /*9580*/  SYNCS.PHASECHK.TRANS64.TRYWAIT P0, [R5+URZ], R4 ;  /* 0x00000004050075a7 */ /* 0x000ea4000800017f */
[----:B--2---:R-:W-:Y:S05]  /*9590*/  @!P0 BRA `(.L_x_2168) ;  /* 0x00000004006c8947 */ /* 0x004fea0003800000 */
.L_x_2186:
[----:B------:R-:W-:-:S07]  /*95a0*/  IMAD R3, R6, 0x8, R3 ;  /* 0x0000000806037824 */ /* 0x000fce00078e0203 */
.L_x_2169:
[----:B----4-:R4:W1:Y:S02]  /*95b0*/  SYNCS.PHASECHK.TRANS64.TRYWAIT P0, [R3+URZ], R2 ;  /* 0x00000002030075a7 */ /* 0x010864000800017f */
[----:B-1----:R-:W-:Y:S05]  /*95c0*/  @!P0 NANOSLEEP.SYNCS 0x989680 ;  /* 0x009896800000895d */ /* 0x002fea0003900000 */
[----:B------:R-:W1:Y:S02]  /*95d0*/  @!P0 SYNCS.PHASECHK.TRANS64 P0, [R3+URZ], R2 ;  /* 0x00000002030085a7 */ /* 0x000e64000800007f */
[----:B-1----:R-:W-:Y:S05]  /*95e0*/  @!P0 BRA `(.L_x_2169) ;  /* 0xfffffffc00f08947 */ /* 0x002fea000383ffff */
.L_x_2077:
[----:B---3--:R-:W-:Y:S05]  /*95f0*/  BSYNC B6 ;  /* 0x0000000000067941 */ /* 0x008fea0003800000 */
.L_x_2071:
[----:B------:R-:W-:Y:S05]  /*9600*/  EXIT ;  /* 0x000000000000794d */ /* 0x000fea0003800000 */
.L_x_2088:
[----:B------:R-:W-:Y:S02]  /*9610*/  IMAD.MOV.U32 R12, RZ, RZ, RZ ;  /* 0x000000ffff0c7224 */ /* 0x000fe400078e00ff */
[----:B------:R-:W-:Y:S02]  /*9620*/  IMAD.MOV.U32 R11, RZ, RZ, 0x1f ;  /* 0x0000001fff0b7424 */ /* 0x000fe400078e00ff */
[----:B------:R-:W-:-:S07]  /*9630*/  IMAD.MOV.U32 R15, RZ, RZ, -0x1 ;  /* 0xffffffffff0f7424 */ /* 0x000fce00078e00ff */
[----:B------:R-:W-:Y:S05]  /*9640*/  WARPSYNC.COLLECTIVE R15, `(.L_x_2170) ;  /* 0x000000000f087348 */ /* 0x000fea0003c00000 */
[----:B------:R1:W2:Y:S02]  /*9650*/  SHFL.IDX P6, R14, R13, R12, R11 ;  /* 0x0000000c0d0e7389 */ /* 0x0002a400000c000b */
[----:B-12---:R-:W-:Y:S01]  /*9660*/  ENDCOLLECTIVE ;  /* 0x000000000000791b */ /* 0x006fe20003800000 */
.L_x_2170:
[----:B------:R-:W-:Y:S05]  /*9670*/  BRA `(.L_x_2171) ;  /* 0xffffff7c00f07947 */ /* 0x000fea000383ffff */
.L_x_2090:
        /* <DEDUP_REMOVED lines=8> */
.L_x_2094:
[----:B---3--:R3:W4:Y:S02]  /*9700*/  SYNCS.PHASECHK.TRANS64.TRYWAIT P0, [R0+URZ+0x30810], R191 ;  /* 0x030810bf000075a7 */ /* 0x008724000800017f */
[----:B----4-:R-:W-:Y:S05]  /*9710*/  @!P0 NANOSLEEP.SYNCS 0x989680 ;  /* 0x009896800000895d */ /* 0x010fea0003900000 */
[----:B------:R-:W4:Y:S02]  /*9720*/  @!P0 SYNCS.PHASECHK.TRANS64 P0, [R0+URZ+0x30810], R191 ;  /* 0x030810bf000085a7 */ /* 0x000f24000800007f */
[----:B----4-:R-:W-:Y:S05]  /*9730*/  @!P0 BRA `(.L_x_2094) ;  /* 0xfffffffc00f08947 */ /* 0x010fea000383ffff */
[----:B------:R-:W-:Y:S05]  /*9740*/  BRA `(.L_x_2093) ;  /* 0xffffff8400d87947 */ /* 0x000fea000383ffff */
.L_x_2098:
[----:B--2---:R2:W1:Y:S02]  /*9750*/  SYNCS.PHASECHK.TRANS64.TRYWAIT P0, [R0+URZ+0x30830], R191 ;  /* 0x030830bf000075a7 */ /* 0x004464000800017f */
[----:B-1----:R-:W-:Y:S05]  /*9760*/  @!P0 NANOSLEEP.SYNCS 0x989680 ;  /* 0x009896800000895d */ /* 0x002fea0003900000 */
[----:B------:R-:W1:Y:S02]  /*9770*/  @!P0 SYNCS.PHASECHK.TRANS64 P0, [R0+URZ+0x30830], R191 ;  /* 0x030830bf000085a7 */ /* 0x000e64000800007f */
[----:B-1----:R-:W-:Y:S05]  /*9780*/  @!P0 BRA `(.L_x_2098) ;  /* 0xfffffffc00f08947 */ /* 0x002fea000383ffff */
[----:B------:R-:W-:Y:S05]  /*9790*/  BRA `(.L_x_2097) ;  /* 0xffffff8c00f07947 */ /* 0x000fea000383ffff */
.L_x_2144:
[----:B-1----:R1:W2:Y:S02]  /*97a0*/  SYNCS.PHASECHK.TRANS64.TRYWAIT P0, [R15+URZ+0x30820], R0 ;  /* 0x030820000f0075a7 */ /* 0x0022a4000800017f */
[----:B--2---:R-:W-:Y:S05]  /*97b0*/  @!P0 NANOSLEEP.SYNCS 0x989680 ;  /* 0x009896800000895d */ /* 0x004fea0003900000 */
[----:B------:R-:W2:Y:S02]  /*97c0*/  @!P0 SYNCS.PHASECHK.TRANS64 P0, [R15+URZ+0x30820], R0 ;  /* 0x030820000f0085a7 */ /* 0x000ea4000800007f */
[----:B--2---:R-:W-:Y:S05]  /*97d0*/  @!P0 BRA `(.L_x_2144) ;  /* 0xfffffffc00f08947 */ /* 0x004fea000383ffff */
[----:B------:R-:W-:Y:S05]  /*97e0*/  BRA `(.L_x_2172) ;  /* 0xffffffe0001c7947 */ /* 0x000fea000383ffff */
.L_x_2148:
[----:B--2---:R2:W3:Y:S02]  /*97f0*/  SYNCS.PHASECHK.TRANS64.TRYWAIT P1, [R15+URZ+0x30840], R18 ;  /* 0x030840120f0075a7 */ /* 0x0044e4000802017f */
[----:B---3--:R-:W-:Y:S05]  /*9800*/  @!P1 NANOSLEEP.SYNCS 0x989680 ;  /* 0x009896800000995d */ /* 0x008fea0003900000 */
[----:B------:R-:W3:Y:S02]  /*9810*/  @!P1 SYNCS.PHASECHK.TRANS64 P1, [R15+URZ+0x30840], R18 ;  /* 0x030840120f0095a7 */ /* 0x000ee4000802007f */
[----:B---3--:R-:W-:Y:S05]  /*9820*/  @!P1 BRA `(.L_x_2148) ;  /* 0xfffffffc00f09947 */ /* 0x008fea000383ffff */
[----:B------:R-:W-:Y:S05]  /*9830*/  BRA `(.L_x_2173) ;  /* 0xffffffe400d47947 */ /* 0x000fea000383ffff */
.L_x_2150:
[----:B-1----:R1:W3:Y:S02]  /*9840*/  SYNCS.PHASECHK.TRANS64.TRYWAIT P1, [R15+URZ+0x30828], R18 ;  /* 0x030828120f0075a7 */ /* 0x0022e4000802017f */
[----:B---3--:R-:W-:Y:S05]  /*9850*/  @!P1 NANOSLEEP.SYNCS 0x989680 ;  /* 0x009896800000995d */ /* 0x008fea0003900000 */
[----:B------:R-:W3:Y:S02]  /*9860*/  @!P1 SYNCS.PHASECHK.TRANS64 P1, [R15+URZ+0x30828], R18 ;  /* 0x030828120f0095a7 */ /* 0x000ee4000802007f */
[----:B---3--:R-:W-:Y:S05]  /*9870*/  @!P1 BRA `(.L_x_2150) ;  /* 0xfffffffc00f09947 */ /* 0x008fea000383ffff */
[----:B------:R-:W-:Y:S05]  /*9880*/  BRA `(.L_x_2174) ;  /* 0xffffffe800747947 */ /* 0x000fea000383ffff */
.L_x_2152:
[----:B---3--:R3:W4:Y:S02]  /*9890*/  SYNCS.PHASECHK.TRANS64.TRYWAIT P1, [R15+URZ+0x30848], R18 ;  /* 0x030848120f0075a7 */ /* 0x008724000802017f */
[----:B----4-:R-:W-:Y:S05]  /*98a0*/  @!P1 NANOSLEEP.SYNCS 0x989680 ;  /* 0x009896800000995d */ /* 0x010fea0003900000 */
[----:B------:R-:W4:Y:S02]  /*98b0*/  @!P1 SYNCS.PHASECHK.TRANS64 P1, [R15+URZ+0x30848], R18 ;  /* 0x030848120f0095a7 */ /* 0x000f24000802007f */
[----:B----4-:R-:W-:Y:S05]  /*98c0*/  @!P1 BRA `(.L_x_2152) ;  /* 0xfffffffc00f09947 */ /* 0x010fea000383ffff */
[----:B------:R-:W-:Y:S05]  /*98d0*/  BRA `(.L_x_2175) ;  /* 0xffffffec00147947 */ /* 0x000fea000383ffff */
.L_x_2154:
[----:B------:R-:W-:-:S07]  /*98e0*/  SHF.L.U32 R4, R10, 0x1f, RZ ;  /* 0x0000001f0a047819 */ /* 0x000fce00000006ff */
.L_x_2176:
[----:B----4-:R4:W1:Y:S02]  /*98f0*/  SYNCS.PHASECHK.TRANS64.TRYWAIT P1, [R15+URZ+0x30820], R4 ;  /* 0x030820040f0075a7 */ /* 0x010864000802017f */
[----:B-1----:R-:W-:Y:S05]  /*9900*/  @!P1 NANOSLEEP.SYNCS 0x989680 ;  /* 0x009896800000995d */ /* 0x002fea0003900000 */
[----:B------:R-:W1:Y:S02]  /*9910*/  @!P1 SYNCS.PHASECHK.TRANS64 P1, [R15+URZ+0x30820], R4 ;  /* 0x030820040f0095a7 */ /* 0x000e64000802007f */
[----:B-1----:R-:W-:Y:S05]  /*9920*/  @!P1 BRA `(.L_x_2176) ;  /* 0xfffffffc00f09947 */ /* 0x002fea000383ffff */
[----:B------:R-:W-:Y:S05]  /*9930*/  BRA `(.L_x_2177) ;  /* 0xffffffec00987947 */ /* 0x000fea000383ffff */
.L_x_2157:
[----:B----4-:R4:W1:Y:S02]  /*9940*/  SYNCS.PHASECHK.TRANS64.TRYWAIT P1, [R15+URZ+0x30840], R12 ;  /* 0x0308400c0f0075a7 */ /* 0x010864000802017f */
[----:B-1----:R-:W-:Y:S05]  /*9950*/  @!P1 NANOSLEEP.SYNCS 0x989680 ;  /* 0x009896800000995d */ /* 0x002fea0003900000 */
[----:B------:R-:W1:Y:S02]  /*9960*/  @!P1 SYNCS.PHASECHK.TRANS64 P1, [R15+URZ+0x30840], R12 ;  /* 0x0308400c0f0095a7 */ /* 0x000e64000802007f */
[----:B-1----:R-:W-:Y:S05]  /*9970*/  @!P1 BRA `(.L_x_2157) ;  /* 0xfffffffc00f09947 */ /* 0x002fea000383ffff */
[----:B------:R-:W-:Y:S05]  /*9980*/  BRA `(.L_x_2178) ;  /* 0xfffffff000547947 */ /* 0x000fea000383ffff */
.L_x_2159:
[----:B-1----:R1:W2:Y:S02]  /*9990*/  SYNCS.PHASECHK.TRANS64.TRYWAIT P1, [R15+URZ+0x30828], R12 ;  /* 0x0308280c0f0075a7 */ /* 0x0022a4000802017f */
[----:B--2---:R-:W-:Y:S05]  /*99a0*/  @!P1 NANOSLEEP.SYNCS 0x989680 ;  /* 0x009896800000995d */ /* 0x004fea0003900000 */
[----:B------:R-:W2:Y:S02]  /*99b0*/  @!P1 SYNCS.PHASECHK.TRANS64 P1, [R15+URZ+0x30828], R12 ;  /* 0x0308280c0f0095a7 */ /* 0x000ea4000802007f */
[----:B--2---:R-:W-:Y:S05]  /*99c0*/  @!P1 BRA `(.L_x_2159) ;  /* 0xfffffffc00f09947 */ /* 0x004fea000383ffff */
[----:B------:R-:W-:Y:S05]  /*99d0*/  BRA `(.L_x_2179) ;  /* 0xfffffff000e87947 */ /* 0x000fea000383ffff */
.L_x_2161:
[----:B------:R1:W1:Y:S02]  /*99e0*/  SYNCS.PHASECHK.TRANS64.TRYWAIT P0, [R3+URZ+0x30840], R0 ;  /* 0x03084000030075a7 */ /* 0x000264000800017f */
[----:B-1----:R-:W-:Y:S05]  /*99f0*/  @!P0 NANOSLEEP.SYNCS 0x989680 ;  /* 0x009896800000895d */ /* 0x002fea0003900000 */
[----:B------:R-:W1:Y:S02]  /*9a00*/  @!P0 SYNCS.PHASECHK.TRANS64 P0, [R3+URZ+0x30840], R0 ;  /* 0x03084000030085a7 */ /* 0x000e64000800007f */
[----:B-1----:R-:W-:Y:S05]  /*9a10*/  @!P0 BRA `(.L_x_2161) ;  /* 0xfffffffc00f08947 */ /* 0x002fea000383ffff */
[----:B------:R-:W-:Y:S05]  /*9a20*/  BRA `(.L_x_2180) ;  /* 0xfffffff400987947 */ /* 0x000fea000383ffff */
.L_x_2163:
[----:B------:R-:W-:Y:S01]  /*9a30*/  BSSY B0, `(.L_x_2181) ;  /* 0x0000006000007945 */ /* 0x000fe20003800000 */
[----:B------:R-:W-:-:S07]  /*9a40*/  IMAD.MOV.U32 R15, RZ, RZ, -0x1 ;  /* 0xffffffffff0f7424 */ /* 0x000fce00078e00ff */
[----:B---3--:R-:W-:Y:S05]  /*9a50*/  WARPSYNC.COLLECTIVE R15, `(.L_x_2182) ;  /* 0x000000000f0c7348 */ /* 0x008fea0003c00000 */
[----:B------:R-:W-:Y:S02]  /*9a60*/  ELECT P6, UR62, PT ;  /* 0x00000000003e782f */ /* 0x000fe400038c0000 */
[----:B------:R-:W-:Y:S01]  /*9a70*/  MOV R14, UR62 ;  /* 0x0000003e000e7c02 */ /* 0x000fe20008000f00 */
[----:B---3--:R-:W-:Y:S10]  /*9a80*/  ENDCOLLECTIVE ;  /* 0x000000000000791b */ /* 0x008ff40003800000 */
.L_x_2182:
[----:B------:R-:W-:Y:S05]  /*9a90*/  BSYNC B0 ;  /* 0x0000000000007941 */ /* 0x000fea0003800000 */
.L_x_2181:
[----:B------:R-:W-:Y:S05]  /*9aa0*/  BRA `(.L_x_2183) ;  /* 0xfffffff800487947 */ /* 0x000fea000383ffff */
.L_x_2165:
[----:B-1----:R1:W2:Y:S02]  /*9ab0*/  SYNCS.PHASECHK.TRANS64.TRYWAIT P0, [R7+URZ], R4 ;  /* 0x00000004070075a7 */ /* 0x0022a4000800017f */
[----:B--2---:R-:W-:Y:S05]  /*9ac0*/  @!P0 NANOSLEEP.SYNCS 0x989680 ;  /* 0x009896800000895d */ /* 0x004fea0003900000 */
[----:B------:R-:W2:Y:S02]  /*9ad0*/  @!P0 SYNCS.PHASECHK.TRANS64 P0, [R7+URZ], R4 ;  /* 0x00000004070085a7 */ /* 0x000ea4000800007f */
[----:B--2---:R-:W-:Y:S05]  /*9ae0*/  @!P0 BRA `(.L_x_2165) ;  /* 0xfffffffc00f08947 */ /* 0x004fea000383ffff */
[----:B------:R-:W-:Y:S05]  /*9af0*/  BRA `(.L_x_2184) ;  /* 0xfffffff800887947 */ /* 0x000fea000383ffff */
.L_x_2166:
[----:B--2---:R2:W4:Y:S02]  /*9b00*/  SYNCS.PHASECHK.TRANS64.TRYWAIT P0, [R3+URZ], R2 ;  /* 0x00000002030075a7 */ /* 0x004524000800017f */
[----:B----4-:R-:W-:Y:S05]  /*9b10*/  @!P0 NANOSLEEP.SYNCS 0x989680 ;  /* 0x009896800000895d */ /* 0x010fea0003900000 */
[----:B------:R-:W4:Y:S02]  /*9b20*/  @!P0 SYNCS.PHASECHK.TRANS64 P0, [R3+URZ], R2 ;  /* 0x00000002030085a7 */ /* 0x000f24000800007f */
[----:B----4-:R-:W-:Y:S05]  /*9b30*/  @!P0 BRA `(.L_x_2166) ;  /* 0xfffffffc00f08947 */ /* 0x010fea000383ffff */
[----:B------:R-:W-:Y:S05]  /*9b40*/  BRA `(.L_x_2185) ;  /* 0xfffffff8007c7947 */ /* 0x000fea000383ffff */
.L_x_2168:
[----:B--2---:R2:W4:Y:S02]  /*9b50*/  SYNCS.PHASECHK.TRANS64.TRYWAIT P0, [R5+URZ], R4 ;  /* 0x00000004050075a7 */ /* 0x004524000800017f */
[----:B----4-:R-:W-:Y:S05]  /*9b60*/  @!P0 NANOSLEEP.SYNCS 0x989680 ;  /* 0x009896800000895d */ /* 0x010fea0003900000 */
[----:B------:R-:W4:Y:S02]  /*9b70*/  @!P0 SYNCS.PHASECHK.TRANS64 P0, [R5+URZ], R4 ;  /* 0x00000004050085a7 */ /* 0x000f24000800007f */
[----:B----4-:R-:W-:Y:S05]  /*9b80*/  @!P0 BRA `(.L_x_2168) ;  /* 0xfffffffc00f08947 */ /* 0x010fea000383ffff */
[----:B------:R-:W-:Y:S05]  /*9b90*/  BRA `(.L_x_2186) ;  /* 0xfffffff800807947 */ /* 0x000fea000383ffff */
.L_x_2187:
        /* <DEDUP_REMOVED lines=14> */
.L_x_3667:


//--------------------- .text._ZN7cutlass13device_kernelIN5flash11enable_sm90INS1_16FlashAttnBwdSm90INS1_25CollectiveMainloopBwdSm90ILi2ELi2ELi2EN4cute5tupleIJNS5_1CILi1EEES8_S8_EEENS6_IJNS7_ILi64EEENS7_ILi128EEESB_EEENS_6half_tEfNS_4arch4Sm90ELb0ELb1ELb1ELb1ELb1ELb1ELb0ELb0ELi2ELi1ELi2ELi1ELb0EEENS1_24CollectiveEpilogueBwdGQAISC_fSF_Li256ELb1ELb1EEENS1_19SingleTileSchedulerILb1ELb0ELb0ELi128EEEEEEEEEvNT_6ParamsE --------------------------
	.section	.text._ZN7cutlass13device_kernelIN5flash11enable_sm90INS1_16FlashAttnBwdSm90INS1_25CollectiveMainloopBwdSm90ILi2ELi2ELi2EN4cute5tupleIJNS5_1CILi1EEES8_S8_EEENS6_IJNS7_ILi64EEENS7_ILi128EEESB_EEENS_6half_tEfNS_4arch4Sm90ELb0ELb1ELb1ELb1ELb1ELb1ELb0ELb0ELi2ELi1ELi2ELi1ELb0EEENS1_24CollectiveEpilogueBwdGQAISC_fSF_Li256ELb1ELb1EEENS1_19SingleTileSchedulerILb1ELb0ELb0ELi128EEEEEEEEEvNT_6ParamsE,"ax",@progbits
	.align	128
.text._ZN7cutlass13device_kernelIN5flash11enable_sm90INS1_16FlashAttnBwdSm90INS1_25CollectiveMainloopBwdSm90ILi2ELi2ELi2EN4cute5tupleIJNS5_1CILi1EEES8_S8_EEENS6_IJNS7_ILi64EEENS7_ILi128EEESB_EEENS_6half_tEfNS_4arch4Sm90ELb0ELb1ELb1ELb1ELb1ELb1ELb0ELb0ELi2ELi1ELi2ELi1ELb0EEENS1_24CollectiveEpilogueBwdGQAISC_fSF_Li256ELb1ELb1EEENS1_19SingleTileSchedulerILb1ELb0ELb0ELi128EEEEEEEEEvNT_6ParamsE:
        .type           _ZN7cutlass13device_kernelIN5flash11enable_sm90INS1_16FlashAttnBwdSm90INS1_25CollectiveMainloopBwdSm90ILi2ELi2ELi2EN4cute5tupleIJNS5_1CILi1EEES8_S8_EEENS6_IJNS7_ILi64EEENS7_ILi128EEESB_EEENS_6half_tEfNS_4arch4Sm90ELb0ELb1ELb1ELb1ELb1ELb1ELb0ELb0ELi2ELi1ELi2ELi1ELb0EEENS1_24CollectiveEpilogueBwdGQAISC_fSF_Li256ELb1ELb1EEENS1_19SingleTileSchedulerILb1ELb0ELb0ELi128EEEEEEEEEvNT_6ParamsE,@function
        .size           _ZN7cutlass13device_kernelIN5flash11enable_sm90INS1_16FlashAttnBwdSm90INS1_25CollectiveMainloopBwdSm90ILi2ELi2ELi2EN4cute5tupleIJNS5_1CILi1EEES8_S8_EEENS6_IJNS7_ILi64EEENS7_ILi128EEESB_EEENS_6half_tEfNS_4arch4Sm90ELb0ELb1ELb1ELb1ELb1ELb1ELb0ELb0ELi2ELi1ELi2ELi1ELb0EEENS1_24CollectiveEpilogueBwdGQAISC_fSF_Li256ELb1ELb1EEENS1_19SingleTileSchedulerILb1ELb0ELb0ELi128EEEEEEEEEvNT_6ParamsE,(.L_x_3668 - _ZN7cutlass13device_kernelIN5flash11enable_sm90INS1_16FlashAttnBwdSm90INS1_25CollectiveMainloopBwdSm90ILi2ELi2ELi2EN4cute5tupleIJNS5_1CILi1EEES8_S8_EEENS6_IJNS7_ILi64EEENS7_ILi128EEESB_EEENS_6half_tEfNS_4arch4Sm90ELb0ELb1ELb1ELb1ELb1ELb1ELb0ELb0ELi2ELi1ELi2ELi1ELb0EEENS1_24CollectiveEpilogueBwdGQAISC_fSF_Li256ELb1ELb1EEENS1_19SingleTileSchedulerILb1ELb0ELb0ELi128EEEEEEEEEvNT_6ParamsE)
        .other          _ZN7cutlass13device_kernelIN5flash11enable_sm90INS1_16FlashAttnBwdSm90INS1_25CollectiveMainloopBwdSm90ILi2ELi2ELi2EN4cute5tupleIJNS5_1CILi1EEES8_S8_EEENS6_IJNS7_ILi64EEENS7_ILi128EEESB_EEENS_6half_tEfNS_4arch4Sm90ELb0ELb1ELb1ELb1ELb1ELb1ELb0ELb0ELi2ELi1ELi2ELi1ELb0EEENS1_24CollectiveEpilogueBwdGQAISC_fSF_Li256ELb1ELb1EEENS1_19SingleTileSchedulerILb1ELb0ELb0ELi128EEEEEEEEEvNT_6ParamsE,@"STO_CUDA_ENTRY STV_DEFAULT"
_ZN7cutlass13device_kernelIN5flash11enable_sm90INS1_16FlashAttnBwdSm90INS1_25CollectiveMainloopBwdSm90ILi2ELi2ELi2EN4cute5tupleIJNS5_1CILi1EEES8_S8_EEENS6_IJNS7_ILi64EEENS7_ILi128EEESB_EEENS_6half_tEfNS_4arch4Sm90ELb0ELb1ELb1ELb1ELb1ELb1ELb0ELb0ELi2ELi1ELi2ELi1ELb0EEENS1_24CollectiveEpilogueBwdGQAISC_fSF_Li256ELb1ELb1EEENS1_19SingleTileSchedulerILb1ELb0ELb0ELi128EEEEEEEEEvNT_6ParamsE:
        /* <DEDUP_REMOVED lines=24> */
.L_x_2189:
[----:B------:R-:W-:Y:S05]  /*0180*/  BSYNC B0 ;  /* 0x0000000000007941 */ /* 0x000fea0003800000 */
.L_x_2188:
        /* <DEDUP_REMOVED lines=37> */
.L_x_2190:
        /* <DEDUP_REMOVED lines=22> */
.L_x_2191:
[----:B------:R-:W-:Y:S01]  /*0540*/  PLOP3.LUT P0, PT, PT, PT, UP0, 0x80, 0x0 ;  /* 0x000000000000781c */ /* 0x000fe20003f0f008 */
[----:B------:R-:W-:Y:S01]  /*0550*/  NOP ;  /* 0x0000000000007918 */ /* 0x000fe20000000000 */
[----:B------:R-:W-:Y:S01]  /*0560*/  ULDC.64 UR46, c[0x0][0x208] ;  /* 0x00008200002e7ab9 */ /* 0x000fe20000000a00 */
[----:B------:R-:W-:Y:S01]  /*0570*/  BSSY B6, `(.L_x_2192) ;  /* 0x0000a4b000067945 */ /* 0x000fe20003800000 */
[----:B-12-4-:R-:W-:Y:S09]  /*0580*/  BAR.SYNC.DEFER_BLOCKING 0x0 ;  /* 0x0000000000007b1d */ /* 0x016ff20000010000 */
[----:B------:R-:W-:Y:S05]  /*0590*/  @!P0 BRA `(.L_x_2193) ;  /* 0x0000005800788947 */ /* 0x000fea0003800000 */
.L_x_2194:
        /* <DEDUP_REMOVED lines=24> */
.L_x_2195:
        /* <DEDUP_REMOVED lines=14> */
.L_x_2197:
[----:B------:R-:W-:-:S05]  /*0800*/  ULDC UR4, c[0x0][0x8c4] ;  /* 0x0002310000047ab9 */ /* 0x000fca0000000800 */
.L_x_2196:
        /* <DEDUP_REMOVED lines=17> */
.L_x_2199:
        /* <DEDUP_REMOVED lines=14> */
.L_x_2200:
        /* <DEDUP_REMOVED lines=11> */
.L_x_2201:
        /* <DEDUP_REMOVED lines=13> */
.L_x_2202:
        /* <DEDUP_REMOVED lines=82> */
.L_x_2203:
        /* <DEDUP_REMOVED lines=30> */
.L_x_2206:
        /* <DEDUP_REMOVED lines=15> */
.L_x_2205:
        /* <DEDUP_REMOVED lines=22> */
.L_x_2208:
        /* <DEDUP_REMOVED lines=15> */
.L_x_2207:
        /* <DEDUP_REMOVED lines=8> */
.L_x_2332:
        /* <DEDUP_REMOVED lines=23> */
.L_x_2210:
        /* <DEDUP_REMOVED lines=96> */
.L_x_2222:
[----:B------:R-:W-:-:S05]  /*1db0*/  IMAD.U32 R0, RZ, RZ, UR38 ;  /* 0x00000026ff007e24 */ /* 0x000fca000f8e00ff */
[----:B------:R-:W-:-:S04]  /*1dc0*/  LOP3.LUT R0, R0, 0x1, RZ, 0xfc, !PT ;  /* 0x0000000100007812 */ /* 0x000fc800078efcff */
[----:B------:R-:W-:-:S13]  /*1dd0*/  ISETP.NE.AND P6, PT, R0, 0x3, PT ;  /* 0x000000030000780c */ /* 0x000fda0003fc5270 */
[----:B-1----:R-:W-:Y:S05]  /*1de0*/  @!P6 BRA `(.L_x_2212) ;  /* 0x000000000004e947 */ /* 0x002fea0003800000 */
[----:B------:R-:W-:Y:S01]  /*1df0*/  BPT.TRAP 0x1 ;  /* 0x000000040000795c */ /* 0x000fe20000300000 */
.L_x_2212:
        /* <DEDUP_REMOVED lines=8> */
.L_x_2213:
[----:B---3--:R-:W-:Y:S05]  /*1e80*/  @P0 BRA `(.L_x_2214) ;  /* 0x0000000000080947 */ /* 0x008fea0003800000 */
[----:B------:R-:W3:Y:S02]  /*1e90*/  SYNCS.PHASECHK.TRANS64.TRYWAIT P0, [R0+URZ+0x30810], R191 ;  /* 0x030810bf000075a7 */ /* 0x000ee4000800017f */
[----:B---3--:R-:W-:Y:S05]  /*1ea0*/  @!P0 BRA `(.L_x_2215) ;  /* 0x0000008c00208947 */ /* 0x008fea0003800000 */
.L_x_2214:
        /* <DEDUP_REMOVED lines=84> */
.L_x_2216:
[----:B------:R1:W1:Y:S01]  /*23f0*/  SYNCS.PHASECHK.TRANS64.TRYWAIT P0, [R0+URZ+0x30830], R191 ;  /* 0x030830bf000075a7 */ /* 0x000262000800017f */
[----:B------:R-:W-:Y:S05]  /*2400*/  @!P6 BRA `(.L_x_2217) ;  /* 0x000000000004e947 */ /* 0x000fea0003800000 */
[----:B------:R-:W-:Y:S01]  /*2410*/  BPT.TRAP 0x1 ;  /* 0x000000040000795c */ /* 0x000fe20000300000 */
.L_x_2217:
        /* <DEDUP_REMOVED lines=52> */
.L_x_2218:
        /* <DEDUP_REMOVED lines=539> */
.L_x_2220:
        /* <DEDUP_REMOVED lines=49> */
.L_x_2221:
        /* <DEDUP_REMOVED lines=78> */
.L_x_2204:
[----:B------:R-:W-:Y:S05]  /*5100*/  @P0 BRA `(.L_x_2198) ;  /* 0x0000005800440947 */ /* 0x000fea0003800000 */
[----:B------:R-:W-:Y:S01]  /*5110*/  ULDC.64 UR4, c[0x0][0x878] ;  /* 0x00021e0000047ab9 */ /* 0x000fe20000000a00 */
[----:B------:R-:W2:Y:S01]  /*5120*/  S2UR UR15, SR_CTAID.X ;  /* 0x00000000000f79c3 */ /* 0x000ea20000002500 */
[----:B------:R-:W-:Y:S01]  /*5130*/  UISETP.NE.U32.AND UP0, UPT, UR4, URZ, UPT ;  /* 0x0000003f0400728c */ /* 0x000fe2000bf05070 */
[----:B------:R-:W3:Y:S01]  /*5140*/  S2R R4, SR_TID.X ;  /* 0x0000000000047919 */ /* 0x000ee20000002100 */
[----:B------:R-:W-:Y:S01]  /*5150*/  ULDC UR10, c[0x0][0x870] ;  /* 0x00021c00000a7ab9 */ /* 0x000fe20000000800 */
[----:B------:R-:W-:Y:S01]  /*5160*/  ULDC UR11, c[0x0][0x80c] ;  /* 0x00020300000b7ab9 */ /* 0x000fe20000000800 */
[----:B------:R-:W-:Y:S01]  /*5170*/  UISETP.NE.AND.EX UP0, UPT, UR5, URZ, UPT, UP0 ;  /* 0x0000003f0500728c */ /* 0x000fe2000bf05300 */
[----:B------:R-:W-:Y:S02]  /*5180*/  ULDC.64 UR18, c[0x0][0x818] ;  /* 0x0002060000127ab9 */ /* 0x000fe40000000a00 */
[----:B------:R-:W-:Y:S01]  /*5190*/  S2UR UR14, SR_CgaCtaId ;  /* 0x00000000000e79c3 */ /* 0x000fe20000008800 */
[----:B------:R-:W-:Y:S01]  /*51a0*/  ULDC.64 UR20, c[0x0][0x840] ;  /* 0x0002100000147ab9 */ /* 0x000fe20000000a00 */
[----:B------:R-:W-:Y:S01]  /*51b0*/  ULDC.64 UR22, c[0x0][0x848] ;  /* 0x0002120000167ab9 */ /* 0x000fe20000000a00 */
[----:B------:R-:W-:-:S05]  /*51c0*/  PLOP3.LUT P0, PT, PT, PT, UP0, 0x80, 0x0 ;  /* 0x000000000000781c */ /* 0x000fca0003f0f008 */
[----:B------:R-:W-:Y:S02]  /*51d0*/  @UP0 ULDC.64 UR4, c[0x0][0x878] ;  /* 0x00021e0000040ab9 */ /* 0x000fe40000000a00 */
[----:B------:R-:W-:-:S06]  /*51e0*/  @UP0 UIMAD.WIDE UR4, UR36, 0x4, UR4 ;  /* 0x00000004240408a5 */ /* 0x000fcc000f8e0204 */
[----:B------:R-:W-:Y:S02]  /*51f0*/  IMAD.U32 R2, RZ, RZ, UR4 ;  /* 0x00000004ff027e24 */ /* 0x000fe4000f8e00ff */
[----:B-1----:R-:W-:Y:S01]  /*5200*/  IMAD.U32 R3, RZ, RZ, UR5 ;  /* 0x00000005ff037e24 */ /* 0x002fe2000f8e00ff */
[----:B------:R-:W-:-:S04]  /*5210*/  ULDC UR5, c[0x0][0x850] ;  /* 0x0002140000057ab9 */ /* 0x000fc80000000800 */
[----:B------:R-:W4:Y:S01]  /*5220*/  @P0 LDG.E R2, desc[UR46][R2.64] ;  /* 0x0000002e02020981 */ /* 0x000f22000c1e1900 */
[----:B------:R-:W1:Y:S01]  /*5230*/  S2UR UR4, SR_CTAID.Y ;  /* 0x00000000000479c3 */ /* 0x000e620000002600 */
[----:B------:R-:W-:Y:S01]  /*5240*/  UISETP.NE.AND UP1, UPT, UR5, 0x1, UPT ;  /* 0x000000010500788c */ /* 0x000fe2000bf25270 */
[----:B---3--:R-:W-:Y:S01]  /*5250*/  VIADD R5, R4, 0xffffff80 ;  /* 0xffffff8004057836 */ /* 0x008fe20000000000 */
[----:B--2---:R-:W-:Y:S01]  /*5260*/  UIMAD UR10, UR15, UR10, URZ ;  /* 0x0000000a0f0a72a4 */ /* 0x004fe2000f8e023f */
[----:B------:R-:W-:Y:S01]  /*5270*/  BSSY B0, `(.L_x_2223) ;  /* 0x000005f000007945 */ /* 0x000fe20003800000 */
[----:B------:R-:W-:-:S03]  /*5280*/  UIMAD UR7, UR36, UR11, URZ ;  /* 0x0000000b240772a4 */ /* 0x000fc6000f8e023f */
[----:B------:R-:W-:Y:S01]  /*5290*/  BAR.SYNC.DEFER_BLOCKING 0x1, 0x100 ;  /* 0x0044000000007b1d */ /* 0x000fe20000010000 */
[----:B------:R-:W-:Y:S01]  /*52a0*/  UIMAD UR10, UR10, UR11, URZ ;  /* 0x0000000b0a0a72a4 */ /* 0x000fe2000f8e023f */
[----:B------:R-:W-:Y:S01]  /*52b0*/  SHF.R.S32.HI R0, RZ, 0x1f, R5 ;  /* 0x0000001fff007819 */ /* 0x000fe20000011405 */
[----:B------:R-:W-:Y:S01]  /*52c0*/  USHF.L.U32 UR15, UR15, 0xe, URZ ;  /* 0x0000000e0f0f7899 */ /* 0x000fe2000800063f */
[----:B------:R-:W-:Y:S01]  /*52d0*/  ISETP.NE.AND P1, PT, R4, 0x80, PT ;  /* 0x000000800400780c */ /* 0x000fe20003f25270 */
[----:B------:R-:W-:Y:S01]  /*52e0*/  USHF.R.S32.HI UR11, URZ, 0x1f, UR10 ;  /* 0x0000001f3f0b7899 */ /* 0x000fe2000801140a */
[----:B------:R-:W-:Y:S01]  /*52f0*/  @UP1 ULDC UR8, c[0x0][0x854] ;  /* 0x0002150000081ab9 */ /* 0x000fe20000000800 */
[----:B------:R-:W-:Y:S01]  /*5300*/  @UP1 ULDC UR12, c[0x0][0x858] ;  /* 0x00021600000c1ab9 */ /* 0x000fe20000000800 */
[----:B-1----:R-:W-:Y:S02]  /*5310*/  UIMAD.WIDE.U32 UR8, UR4, UR8, URZ ;  /* 0x00000008040872a5 */ /* 0x002fe4000f8e003f */
[----:B------:R-:W-:Y:S01]  /*5320*/  UMOV UR6, UR4 ;  /* 0x0000000400067c82 */ /* 0x000fe20008000000 */
[----:B------:R-:W-:-:S02]  /*5330*/  USHF.R.S32.HI UR8, URZ, 0x1f, UR7 ;  /* 0x0000001f3f087899 */ /* 0x000fc40008011407 */
[----:B------:R-:W-:-:S03]  /*5340*/  @UP1 USHF.R.U32.HI UR6, URZ, UR12, UR9 ;  /* 0x0000000c3f061299 */ /* 0x000fc60008011609 */
[----:B------:R-:W-:Y:S01]  /*5350*/  ULDC.64 UR12, c[0x0][0x868] ;  /* 0x00021a00000c7ab9 */ /* 0x000fe20000000a00 */
[----:B------:R-:W-:Y:S02]  /*5360*/  USHF.R.S32.HI UR16, URZ, 0x1f, UR6 ;  /* 0x0000001f3f107899 */ /* 0x000fe40008011406 */
[----:B------:R-:W-:-:S04]  /*5370*/  UIADD3 UR10, UP1, UP2, UR10, UR7, UR6 ;  /* 0x000000070a0a7290 */ /* 0x000fc8000fa3e006 */
[----:B------:R-:W-:Y:S02]  /*5380*/  UIADD3.X UR8, UR11, UR8, UR16, UP1, UP2 ;  /* 0x000000080b087290 */ /* 0x000fe40008fe4410 */
[----:B------:R-:W-:Y:S02]  /*5390*/  USHF.L.U32 UR7, UR10, 0x2, URZ ;  /* 0x000000020a077899 */ /* 0x000fe4000800063f */
[----:B------:R-:W-:Y:S02]  /*53a0*/  USHF.L.U64.HI UR8, UR10, 0x2, UR8 ;  /* 0x000000020a087899 */ /* 0x000fe40008010208 */
[----:B------:R-:W-:-:S04]  /*53b0*/  UIADD3 UR10, UP1, UR7, UR12, URZ ;  /* 0x0000000c070a7290 */ /* 0x000fc8000ff3e03f */
[----:B------:R-:W-:Y:S01]  /*53c0*/  UIADD3.X UR11, UR8, UR13, URZ, UP1, !UPT ;  /* 0x0000000d080b7290 */ /* 0x000fe20008ffe43f */
[----:B----4-:R-:W-:Y:S02]  /*53d0*/  @P0 R2UR UR9, R2 ;  /* 0x00000000020902ca */ /* 0x010fe400000e0000 */
[----:B------:R-:W-:Y:S02]  /*53e0*/  LEA.HI R2, R0, R5, RZ, 0x7 ;  /* 0x0000000500027211 */ /* 0x000fe400078f38ff */
[----:B------:R-:W-:Y:S02]  /*53f0*/  ISETP.NE.AND P0, PT, R5, RZ, PT ;  /* 0x000000ff0500720c */ /* 0x000fe40003f05270 */
[C---:B------:R-:W-:Y:S01]  /*5400*/  LOP3.LUT R0, R2.reuse, 0xfffff80, RZ, 0xc0, !PT ;  /* 0x0fffff8002007812 */ /* 0x040fe200078ec0ff */
[----:B------:R-:W-:-:S04]  /*5410*/  IMAD.SHL.U32 R2, R2, 0x40, RZ ;  /* 0x0000004002027824 */ /* 0x000fc800078e00ff */
[----:B------:R-:W-:Y:S01]  /*5420*/  IMAD.IADD R0, R5, 0x1, -R0 ;  /* 0x0000000105007824 */ /* 0x000fe200078e0a00 */
[----:B------:R-:W-:Y:S01]  /*5430*/  LOP3.LUT R3, R2, 0x3fffe000, RZ, 0xc0, !PT ;  /* 0x3fffe00002037812 */ /* 0x000fe200078ec0ff */
[----:B------:R-:W-:Y:S01]  /*5440*/  @UP0 ULEA UR9, UR36, UR9, 0x7 ;  /* 0x0000000924090291 */ /* 0x000fe2000f8e383f */
[----:B------:R-:W-:-:S03]  /*5450*/  IMAD.U32 R2, RZ, RZ, UR10 ;  /* 0x0000000aff027e24 */ /* 0x000fc6000f8e00ff */
[----:B------:R-:W-:Y:S01]  /*5460*/  @UP0 USHF.R.S32.HI UR12, URZ, 0x1f, UR9 ;  /* 0x0000001f3f0c0899 */ /* 0x000fe20008011409 */
[----:B------:R-:W-:Y:S02]  /*5470*/  IMAD R0, R0, 0x4, R3 ;  /* 0x0000000400007824 */ /* 0x000fe400078e0203 */
[----:B------:R-:W-:Y:S01]  /*5480*/  IMAD.U32 R3, RZ, RZ, UR11 ;  /* 0x0000000bff037e24 */ /* 0x000fe2000f8e00ff */
[----:B------:R-:W-:-:S03]  /*5490*/  @UP0 ULEA.HI UR12, UR12, UR9, URZ, 0x7 ;  /* 0x000000090c0c0291 */ /* 0x000fc6000f8f383f */
[----:B------:R-:W-:Y:S01]  /*54a0*/  UMOV UR9, 0x400 ;  /* 0x0000040000097882 */ /* 0x000fe20000000000 */
[----:B------:R-:W-:Y:S02]  /*54b0*/  @UP0 USHF.L.U32 UR12, UR12, 0x7, URZ ;  /* 0x000000070c0c0899 */ /* 0x000fe4000800063f */
[----:B------:R-:W-:Y:S02]  /*54c0*/  ULEA UR9, UR14, UR9, 0x18 ;  /* 0x000000090e097291 */ /* 0x000fe4000f8ec03f */
[----:B------:R-:W-:-:S04]  /*54d0*/  @UP0 ULOP3.LUT UR12, UR12, 0xffffc000, URZ, 0xc0, !UPT ;  /* 0xffffc0000c0c0892 */ /* 0x000fc8000f8ec03f */
[----:B------:R-:W-:Y:S01]  /*54e0*/  @UP0 USHF.R.S32.HI UR13, URZ, 0x1f, UR12 ;  /* 0x0000001f3f0d0899 */ /* 0x000fe2000801140c */
[----:B------:R-:W-:Y:S02]  /*54f0*/  LEA R0, R0, UR9, 0x2 ;  /* 0x0000000900007c11 */ /* 0x000fe4000f8e10ff */
[----:B------:R-:W-:Y:S02]  /*5500*/  @!UP0 UMOV UR12, URZ ;  /* 0x0000003f000c8c82 */ /* 0x000fe40008000000 */
[----:B------:R-:W-:Y:S01]  /*5510*/  UIADD3 UR14, UP1, UR15, UR12, URZ ;  /* 0x0000000c0f0e7290 */ /* 0x000fe2000ff3e03f */
[----:B------:R1:W-:Y:S01]  /*5520*/  STS.128 [R0], R24 ;  /* 0x0000001800007388 */ /* 0x0003e20000000c00 */
[----:B------:R-:W-:Y:S02]  /*5530*/  UIMAD UR12, UR16, UR18, URZ ;  /* 0x00000012100c72a4 */ /* 0x000fe4000f8e023f */
[----:B------:R-:W-:Y:S01]  /*5540*/  UIMAD UR16, UR16, UR20, URZ ;  /* 0x00000014101072a4 */ /* 0x000fe2000f8e023f */
[----:B------:R1:W-:Y:S01]  /*5550*/  STS.128 [R0+0x800], R28 ;  /* 0x0008001c00007388 */ /* 0x0003e20000000c00 */
[----:B------:R-:W-:Y:S01]  /*5560*/  @!UP0 UMOV UR13, URZ ;  /* 0x0000003f000d8c82 */ /* 0x000fe20008000000 */
[----:B------:R-:W-:-:S02]  /*5570*/  UIMAD UR17, UR6, UR19, UR12 ;  /* 0x00000013061172a4 */ /* 0x000fc4000f8e020c */
[----:B------:R-:W-:Y:S01]  /*5580*/  UIMAD UR19, UR6, UR21, UR16 ;  /* 0x00000015061372a4 */ /* 0x000fe2000f8e0210 */
[----:B------:R1:W-:Y:S01]  /*5590*/  STS.128 [R0+0x1000], R32 ;  /* 0x0010002000007388 */ /* 0x0003e20000000c00 */
[----:B------:R-:W-:Y:S02]  /*55a0*/  ULEA.HI.X.SX32 UR15, UR15, UR13, 0x1, UP1 ;  /* 0x0000000d0f0f7291 */ /* 0x000fe400088f0e3f */
[----:B------:R-:W-:Y:S01]  /*55b0*/  USHF.R.S32.HI UR16, URZ, 0x1f, UR36 ;  /* 0x0000001f3f107899 */ /* 0x000fe20008011424 */
[----:B------:R1:W-:Y:S01]  /*55c0*/  STS.128 [R0+0x1800], R36 ;  /* 0x0018002400007388 */ /* 0x0003e20000000c00 */
[----:B------:R-:W-:Y:S02]  /*55d0*/  UIMAD.WIDE.U32 UR12, UR6, UR18, UR14 ;  /* 0x00000012060c72a5 */ /* 0x000fe4000f8e000e */
[----:B------:R-:W-:Y:S01]  /*55e0*/  USEL UR16, UR16, URZ, !UP0 ;  /* 0x0000003f10107287 */ /* 0x000fe2000c000000 */
[----:B------:R1:W-:Y:S01]  /*55f0*/  STS.128 [R0+0x2000], R40 ;  /* 0x0020002800007388 */ /* 0x0003e20000000c00 */
[----:B------:R-:W-:-:S02]  /*5600*/  UIMAD.WIDE.U32 UR14, UR6, UR20, UR14 ;  /* 0x00000014060e72a5 */ /* 0x000fc4000f8e000e */
[----:B------:R-:W-:Y:S01]  /*5610*/  USEL UR36, UR36, URZ, !UP0 ;  /* 0x0000003f24247287 */ /* 0x000fe2000c000000 */
[----:B------:R1:W-:Y:S01]  /*5620*/  STS.128 [R0+0x2800], R44 ;  /* 0x0028002c00007388 */ /* 0x0003e20000000c00 */
[----:B------:R-:W-:Y:S01]  /*5630*/  ULDC.64 UR20, c[0x0][0x820] ;  /* 0x0002080000147ab9 */ /* 0x000fe20000000a00 */
[----:B------:R-:W-:Y:S02]  /*5640*/  UIADD3 UR13, UR13, UR17, URZ ;  /* 0x000000110d0d7290 */ /* 0x000fe4000fffe03f */
[----:B------:R1:W-:Y:S01]  /*5650*/  STS.128 [R0+0x3000], R48 ;  /* 0x0030003000007388 */ /* 0x0003e20000000c00 */
[----:B------:R-:W-:Y:S02]  /*5660*/  UIMAD UR18, UR16, UR20, URZ ;  /* 0x00000014101272a4 */ /* 0x000fe4000f8e023f */
[----:B------:R-:W-:Y:S01]  /*5670*/  UIMAD UR16, UR16, UR22, URZ ;  /* 0x00000016101072a4 */ /* 0x000fe2000f8e023f */
[----:B------:R1:W-:Y:S01]  /*5680*/  STS.128 [R0+0x3800], R52 ;  /* 0x0038003400007388 */ /* 0x0003e20000000c00 */
[----:B------:R-:W-:-:S02]  /*5690*/  UIADD3 UR15, UR15, UR19, URZ ;  /* 0x000000130f0f7290 */ /* 0x000fc4000fffe03f */
[----:B------:R-:W-:Y:S01]  /*56a0*/  UIMAD UR18, UR36, UR21, UR18 ;  /* 0x00000015241272a4 */ /* 0x000fe2000f8e0212 */
[----:B------:R1:W-:Y:S01]  /*56b0*/  STS.128 [R0+0x4000], R56 ;  /* 0x0040003800007388 */ /* 0x0003e20000000c00 */
[----:B------:R-:W-:Y:S02]  /*56c0*/  UIMAD.WIDE.U32 UR12, UR36, UR20, UR12 ;  /* 0x00000014240c72a5 */ /* 0x000fe4000f8e000c */
[----:B------:R-:W-:Y:S01]  /*56d0*/  UIMAD UR16, UR36, UR23, UR16 ;  /* 0x00000017241072a4 */ /* 0x000fe2000f8e0210 */
[----:B------:R1:W-:Y:S01]  /*56e0*/  STS.128 [R0+0x4800], R60 ;  /* 0x0048003c00007388 */ /* 0x0003e20000000c00 */
[----:B------:R-:W-:Y:S01]  /*56f0*/  UIMAD.WIDE.U32 UR14, UR36, UR22, UR14 ;  /* 0x00000016240e72a5 */ /* 0x000fe2000f8e000e */
[----:B------:R-:W-:Y:S02]  /*5700*/  ULDC.64 UR20, c[0x0][0x800] ;  /* 0x0002000000147ab9 */ /* 0x000fe40000000a00 */
[----:B------:R1:W-:Y:S01]  /*5710*/  STS.128 [R0+0x5000], R64 ;  /* 0x0050004000007388 */ /* 0x0003e20000000c00 */
[----:B------:R-:W-:Y:S01]  /*5720*/  ULDC.64 UR22, c[0x0][0x828] ;  /* 0x00020a0000167ab9 */ /* 0x000fe20000000a00 */
[----:B------:R-:W-:-:S02]  /*5730*/  UIADD3 UR17, -UR6, URZ, URZ ;  /* 0x0000003f06117290 */ /* 0x000fc4000fffe13f */
[----:B------:R1:W-:Y:S01]  /*5740*/  STS.128 [R0+0x5800], R68 ;  /* 0x0058004400007388 */ /* 0x0003e20000000c00 */
[----:B------:R-:W-:Y:S02]  /*5750*/  UIADD3 UR13, UR13, UR18, URZ ;  /* 0x000000120d0d7290 */ /* 0x000fe4000fffe03f */
[----:B------:R-:W-:Y:S01]  /*5760*/  UIADD3 UR6, UR15, UR16, URZ ;  /* 0x000000100f067290 */ /* 0x000fe2000fffe03f */
[----:B------:R1:W-:Y:S01]  /*5770*/  STS.128 [R0+0x6000], R72 ;  /* 0x0060004800007388 */ /* 0x0003e20000000c00 */
[----:B------:R-:W-:Y:S02]  /*5780*/  ULEA UR20, UP0, UR12, UR20, 0x2 ;  /* 0x000000140c147291 */ /* 0x000fe4000f80103f */
[----:B------:R-:W-:Y:S01]  /*5790*/  ULEA UR22, UP1, UR14, UR22, 0x2 ;  /* 0x000000160e167291 */ /* 0x000fe2000f82103f */
[----:B------:R1:W-:Y:S01]  /*57a0*/  STS.128 [R0+0x6800], R76 ;  /* 0x0068004c00007388 */ /* 0x0003e20000000c00 */
[----:B------:R-:W-:Y:S02]  /*57b0*/  ULEA.HI.X UR21, UR12, UR21, UR13, 0x2, UP0 ;  /* 0x000000150c157291 */ /* 0x000fe400080f140d */
[----:B------:R-:W-:Y:S01]  /*57c0*/  ULEA.HI.X UR23, UR14, UR23, UR6, 0x2, UP1 ;  /* 0x000000170e177291 */ /* 0x000fe200088f1406 */
[----:B------:R1:W-:Y:S01]  /*57d0*/  STS.128 [R0+0x7000], R80 ;  /* 0x0070005000007388 */ /* 0x0003e20000000c00 */
[----:B------:R-:W-:-:S03]  /*57e0*/  UIMAD UR17, UR5, UR17, UR4 ;  /* 0x00000011051172a4 */ /* 0x000fc6000f8e0204 */
[----:B------:R1:W-:Y:S01]  /*57f0*/  STS.128 [R0+0x7800], R84 ;  /* 0x0078005400007388 */ /* 0x0003e20000000c00 */
[----:B------:R-:W-:Y:S08]  /*5800*/  @P0 BRA `(.L_x_2224) ;  /* 0x0000000000140947 */ /* 0x000ff00003800000 */
.L_x_2225:
[----:B------:R-:W2:Y:S04]  /*5810*/  LDG.E.STRONG.GPU R4, desc[UR46][R2.64] ;  /* 0x0000002e02047981 */ /* 0x000ea8000c1ef900 */
[----:B--2---:R-:W-:Y:S01]  /*5820*/  CCTL.IVALL ;  /* 0x00000000ff00798f */ /* 0x004fe20002000000 */
[----:B------:R-:W-:Y:S05]  /*5830*/  YIELD ;  /* 0x0000000000007946 */ /* 0x000fea0003800000 */
[----:B------:R-:W-:-:S13]  /*5840*/  ISETP.NE.AND P0, PT, R4, UR17, PT ;  /* 0x0000001104007c0c */ /* 0x000fda000bf05270 */
[----:B------:R-:W-:Y:S05]  /*5850*/  @P0 BRA `(.L_x_2225) ;  /* 0xfffffffc00ec0947 */ /* 0x000fea000383ffff */
.L_x_2224:
[----:B------:R-:W-:Y:S05]  /*5860*/  BSYNC B0 ;  /* 0x0000000000007941 */ /* 0x000fea0003800000 */
.L_x_2223:
[----:B------:R-:W-:-:S03]  /*5870*/  UMOV UR4, 0xffffffff ;  /* 0xffffffff00047882 */ /* 0x000fc60000000000 */
[----:B------:R-:W-:Y:S05]  /*5880*/  BRA.DIV UR4, `(.L_x_2226) ;  /* 0x0000005204d07947 */ /* 0x000fea000b800000 */
[----:B------:R-:W-:Y:S01]  /*5890*/  NOP ;  /* 0x0000000000007918 */ /* 0x000fe20000000000 */
.L_x_2335:
        /* <DEDUP_REMOVED lines=14> */
[----:B------:R-:W-:Y:S01]  /*5980*/  UMOV UR4, UR22 ;  /* 0x0000001600047c82 */ /* 0x000fe20008000000 */
[----:B------:R-:W-:-:S08]  /*5990*/  UMOV UR5, UR23 ;  /* 0x0000001700057c82 */ /* 0x000fd00008000000 */
.L_x_2229:
[----:B------:R-:W-:Y:S01]  /*59a0*/  @P0 ELECT P2, URZ, PT ;  /* 0x00000000003f082f */ /* 0x000fe20003840000 */
[----:B------:R2:W-:-:S12]  /*59b0*/  UBLKRED.G.S.ADD.F32.RN [UR4], [UR9], UR6, desc[UR10] ;  /* 0x00000a04090073bb */ /* 0x0005d800080a1406 */
[----:B------:R-:W-:Y:S02]  /*59c0*/  @P2 PLOP3.LUT P0, PT, P2, PT, PT, 0x8, 0x0 ;  /* 0x000000000000281c */ /* 0x000fe4000170e170 */
[----:B------:R-:W-:-:S11]  /*59d0*/  PLOP3.LUT P2, PT, PT, PT, PT, 0x8, 0x0 ;  /* 0x000000000000781c */ /* 0x000fd60003f4e170 */
[----:B--2---:R-:W-:Y:S05]  /*59e0*/  @P0 BRA.U.ANY `(.L_x_2229) ;  /* 0xfffffffd00ec0947 */ /* 0x004fea000393ffff */
[----:B------:R0:W-:Y:S01]  /*59f0*/  UTMACMDFLUSH ;  /* 0x00000000000079b7 */ /* 0x0001e20000000000 */
[----:B------:R-:W-:-:S04]  /*5a00*/  DEPBAR.LE SB0, 0x0 ;  /* 0x000080000000791a */ /* 0x000fc80000000000 */
.L_x_2228:
[----:B------:R-:W-:Y:S05]  /*5a10*/  BSYNC B0 ;  /* 0x0000000000007941 */ /* 0x000fea0003800000 */
.L_x_2227:
        /* <DEDUP_REMOVED lines=14> */
.L_x_2231:
[----:B------:R-:W-:Y:S05]  /*5b00*/  BSYNC B0 ;  /* 0x0000000000007941 */ /* 0x000fea0003800000 */
.L_x_2230:
        /* <DEDUP_REMOVED lines=24> */
.L_x_2234:
[----:B-12---:R-:W2:Y:S04]  /*5c90*/  LDG.E.STRONG.GPU R0, desc[UR46][R2.64] ;  /* 0x0000002e02007981 */ /* 0x006ea8000c1ef900 */
[----:B--2---:R-:W-:Y:S01]  /*5ca0*/  CCTL.IVALL ;  /* 0x00000000ff00798f */ /* 0x004fe20002000000 */
[----:B------:R-:W-:Y:S05]  /*5cb0*/  YIELD ;  /* 0x0000000000007946 */ /* 0x000fea0003800000 */
[----:B------:R-:W-:-:S13]  /*5cc0*/  ISETP.NE.AND P0, PT, R0, UR17, PT ;  /* 0x0000001100007c0c */ /* 0x000fda000bf05270 */
[----:B------:R-:W-:Y:S05]  /*5cd0*/  @P0 BRA `(.L_x_2234) ;  /* 0xfffffffc00ec0947 */ /* 0x000fea000383ffff */
.L_x_2233:
[----:B------:R-:W-:Y:S05]  /*5ce0*/  BSYNC B0 ;  /* 0x0000000000007941 */ /* 0x000fea0003800000 */
.L_x_2232:
[----:B------:R-:W-:-:S03]  /*5cf0*/  UMOV UR4, 0xffffffff ;  /* 0xffffffff00047882 */ /* 0x000fc60000000000 */
[----:B------:R-:W-:Y:S05]  /*5d00*/  BRA.DIV UR4, `(.L_x_2235) ;  /* 0x0000004e04cc7947 */ /* 0x000fea000b800000 */
[----:B------:R-:W-:Y:S01]  /*5d10*/  NOP ;  /* 0x0000000000007918 */ /* 0x000fe20000000000 */
.L_x_2338:
        /* <DEDUP_REMOVED lines=16> */
.L_x_2238:
[----:B------:R-:W-:Y:S01]  /*5e20*/  @P0 ELECT P2, URZ, PT ;  /* 0x00000000003f082f */ /* 0x000fe20003840000 */
[----:B------:R3:W-:-:S12]  /*5e30*/  UBLKRED.G.S.ADD.F32.RN [UR4], [UR9], UR6, desc[UR10] ;  /* 0x00000a04090073bb */ /* 0x0007d800080a1406 */
[----:B------:R-:W-:Y:S02]  /*5e40*/  @P2 PLOP3.LUT P0, PT, P2, PT, PT, 0x8, 0x0 ;  /* 0x000000000000281c */ /* 0x000fe4000170e170 */
[----:B------:R-:W-:-:S11]  /*5e50*/  PLOP3.LUT P2, PT, PT, PT, PT, 0x8, 0x0 ;  /* 0x000000000000781c */ /* 0x000fd60003f4e170 */
[----:B---3--:R-:W-:Y:S05]  /*5e60*/  @P0 BRA.U.ANY `(.L_x_2238) ;  /* 0xfffffffd00ec0947 */ /* 0x008fea000393ffff */
[----:B------:R0:W-:Y:S01]  /*5e70*/  UTMACMDFLUSH ;  /* 0x00000000000079b7 */ /* 0x0001e20000000000 */
[----:B------:R-:W-:-:S04]  /*5e80*/  DEPBAR.LE SB0, 0x0 ;  /* 0x000080000000791a */ /* 0x000fc80000000000 */
.L_x_2237:
[----:B------:R-:W-:Y:S05]  /*5e90*/  BSYNC B0 ;  /* 0x0000000000007941 */ /* 0x000fea0003800000 */
.L_x_2236:
        /* <DEDUP_REMOVED lines=14> */
.L_x_2193:
        /* <DEDUP_REMOVED lines=21> */
.L_x_2240:
        /* <DEDUP_REMOVED lines=13> */
.L_x_2242:
[----:B------:R-:W-:-:S05]  /*61a0*/  ULDC UR4, c[0x0][0x8c4] ;  /* 0x0002310000047ab9 */ /* 0x000fca0000000800 */
.L_x_2241:
        /* <DEDUP_REMOVED lines=44> */
.L_x_2243:
        /* <DEDUP_REMOVED lines=13> */
.L_x_2244:
        /* <DEDUP_REMOVED lines=12> */
.L_x_2245:
[----:B------:R-:W-:Y:S01]  /*6600*/  UIADD3 UR8, -UR12, UR10, UR6 ;  /* 0x0000000a0c087290 */ /* 0x000fe2000fffe106 */
[----:B------:R-:W-:Y:S01]  /*6610*/  ISETP.LE.AND P0, PT, RZ, UR22, PT ;  /* 0x00000016ff007c0c */ /* 0x000fe2000bf03270 */
[----:B------:R-:W-:Y:S01]  /*6620*/  ULDC UR9, c[0x0][0x74c] ;  /* 0x0001d30000097ab9 */ /* 0x000fe20000000800 */
[----:B------:R-:W-:Y:S01]  /*6630*/  ULDC UR20, c[0x0][0x288] ;  /* 0x0000a20000147ab9 */ /* 0x000fe20000000800 */
[----:B------:R-:W-:Y:S02]  /*6640*/  UIADD3 UR9, UR8, -UR9, URZ ;  /* 0x8000000908097290 */ /* 0x000fe4000fffe03f */
[----:B------:R-:W-:Y:S02]  /*6650*/  UIADD3 UR8, UR10, 0x3f, URZ ;  /* 0x0000003f0a087890 */ /* 0x000fe4000fffe03f */
[----:B------:R-:W-:Y:S02]  /*6660*/  USHF.R.S32.HI UR11, URZ, 0x1f, UR9 ;  /* 0x0000001f3f0b7899 */ /* 0x000fe40008011409 */
[----:B------:R-:W-:-:S02]  /*6670*/  USHF.R.S32.HI UR15, URZ, 0x1f, UR13 ;  /* 0x0000001f3f0f7899 */ /* 0x000fc4000801140d */
[----:B------:R-:W-:Y:S02]  /*6680*/  ULEA.HI UR11, UR11, UR9, URZ, 0x6 ;  /* 0x000000090b0b7291 */ /* 0x000fe4000f8f303f */
[----:B------:R-:W-:Y:S02]  /*6690*/  USHF.R.S32.HI UR9, URZ, 0x1f, UR8 ;  /* 0x0000001f3f097899 */ /* 0x000fe40008011408 */
[----:B------:R-:W-:Y:S02]  /*66a0*/  USHF.R.S32.HI UR11, URZ, 0x6, UR11 ;  /* 0x000000063f0b7899 */ /* 0x000fe4000801140b */
[----:B------:R-:W-:Y:S02]  /*66b0*/  ULEA.HI UR8, UR9, UR8, URZ, 0x6 ;  /* 0x0000000809087291 */ /* 0x000fe4000f8f303f */
[----:B------:R-:W-:Y:S02]  /*66c0*/  UISETP.LT.AND UP1, UPT, URZ, UR11, UPT ;  /* 0x0000000b3f00728c */ /* 0x000fe4000bf21270 */
[----:B------:R-:W-:-:S02]  /*66d0*/  USHF.R.S32.HI UR8, URZ, 0x6, UR8 ;  /* 0x000000063f087899 */ /* 0x000fc40008011408 */
[----:B------:R-:W-:Y:S02]  /*66e0*/  USEL UR16, UR13, URZ, !UP0 ;  /* 0x0000003f0d107287 */ /* 0x000fe4000c000000 */
[----:B------:R-:W-:Y:S02]  /*66f0*/  USEL UR9, URZ, UR11, !UP1 ;  /* 0x0000000b3f097287 */ /* 0x000fe4000c800000 */
[----:B------:R-:W-:Y:S01]  /*6700*/  UIMAD UR13, UR13, UR20, URZ ;  /* 0x000000140d0d72a4 */ /* 0x000fe2000f8e023f */
[----:B------:R-:W-:Y:S01]  /*6710*/  UMOV UR11, UR8 ;  /* 0x00000008000b7c82 */ /* 0x000fe20008000000 */
        /* <DEDUP_REMOVED lines=8> */
[----:B------:R-:W-:-:S12]  /*67a0*/  USEL UR11, UR8, UR10, UP1 ;  /* 0x0000000a080b7287 */ /* 0x000fd80008800000 */
.L_x_2246:
[----:B------:R-:W-:Y:S02]  /*67b0*/  UISETP.GT.AND UP1, UPT, UR11, UR9, UPT ;  /* 0x000000090b00728c */ /* 0x000fe4000bf24270 */
[----:B------:R-:W-:Y:S02]  /*67c0*/  USEL UR21, UR15, URZ, !UP0 ;  /* 0x0000003f0f157287 */ /* 0x000fe4000c000000 */
[----:B------:R-:W-:Y:S02]  /*67d0*/  UIADD3 UR23, UP0, UR13, UR7, URZ ;  /* 0x000000070d177290 */ /* 0x000fe4000ff1e03f */
[----:B------:R-:W-:Y:S02]  /*67e0*/  PLOP3.LUT P1, PT, PT, PT, UP1, 0x80, 0x0 ;  /* 0x000000000000781c */ /* 0x000fe40003f2f018 */
[----:B------:R-:W-:Y:S01]  /*67f0*/  ELECT P0, URZ, PT ;  /* 0x00000000003f782f */ /* 0x000fe20003800000 */
[----:B------:R-:W-:-:S10]  /*6800*/  ULEA.HI.X.SX32 UR10, UR13, UR14, 0x1, UP0 ;  /* 0x0000000e0d0a7291 */ /* 0x000fd400080f0e3f */
[----:B------:R-:W-:Y:S05]  /*6810*/  @!P1 BRA `(.L_x_2247) ;  /* 0x0000001000909947 */ /* 0x000fea0003800000 */
[----:B------:R-:W-:Y:S01]  /*6820*/  ULDC.64 UR18, c[0x0][0x2d8] ;  /* 0x0000b60000127ab9 */ /* 0x000fe20000000a00 */
[----:B------:R-:W1:Y:S01]  /*6830*/  S2R R0, SR_TID.X ;  /* 0x0000000000007919 */ /* 0x000e620000002100 */
[----:B------:R-:W-:Y:S02]  /*6840*/  UIMAD UR14, UR14, UR18, URZ ;  /* 0x000000120e0e72a4 */ /* 0x000fe4000f8e023f */
[----:B------:R-:W-:Y:S02]  /*6850*/  UIMAD.WIDE.U32 UR12, UR7, UR18, URZ ;  /* 0x00000012070c72a5 */ /* 0x000fe4000f8e003f */
[----:B------:R-:W-:Y:S02]  /*6860*/  UIMAD UR14, UR7, UR19, UR14 ;  /* 0x00000013070e72a4 */ /* 0x000fe4000f8e020e */
[----:B------:R-:W-:Y:S02]  /*6870*/  UIADD3 UR7, -UR9, UR11, URZ ;  /* 0x0000000b09077290 */ /* 0x000fe4000fffe13f */
[----:B------:R-:W-:-:S02]  /*6880*/  UIADD3 UR6, UP0, UR4, UR12, URZ ;  /* 0x0000000c04067290 */ /* 0x000fc4000ff1e03f */
[----:B------:R-:W-:Y:S02]  /*6890*/  UIADD3 UR19, UR13, UR14, URZ ;  /* 0x0000000e0d137290 */ /* 0x000fe4000fffe03f */
[----:B------:R-:W-:Y:S02]  /*68a0*/  ULOP3.LUT UR17, UR7, 0x1, URZ, 0xc0, !UPT ;  /* 0x0000000107117892 */ /* 0x000fe4000f8ec03f */
[----:B------:R-:W-:Y:S02]  /*68b0*/  UIADD3.X UR7, UR5, UR19, URZ, UP0, !UPT ;  /* 0x0000001305077290 */ /* 0x000fe400087fe43f */
[----:B------:R-:W-:Y:S01]  /*68c0*/  UISETP.NE.U32.AND UP0, UPT, UR17, 0x1, UPT ;  /* 0x000000011100788c */ /* 0x000fe2000bf05070 */
[----:B------:R-:W-:Y:S02]  /*68d0*/  ULDC.64 UR14, c[0x0][0x2e0] ;  /* 0x0000b800000e7ab9 */ /* 0x000fe40000000a00 */
[----:B------:R-:W-:-:S03]  /*68e0*/  UIMAD UR18, UR21, UR14, URZ ;  /* 0x0000000e151272a4 */ /* 0x000fc6000f8e023f */
[----:B------:R-:W-:Y:S01]  /*68f0*/  PLOP3.LUT P1, PT, PT, PT, UP0, 0x80, 0x0 ;  /* 0x000000000000781c */ /* 0x000fe20003f2f008 */
[----:B------:R-:W-:Y:S02]  /*6900*/  UIMAD.WIDE.U32 UR6, UR16, UR14, UR6 ;  /* 0x0000000e100672a5 */ /* 0x000fe4000f8e0006 */
[----:B------:R-:W-:Y:S01]  /*6910*/  UIMAD UR18, UR16, UR15, UR18 ;  /* 0x0000000f101272a4 */ /* 0x000fe2000f8e0212 */
[----:B------:R-:W-:Y:S02]  /*6920*/  ULDC UR21, c[0x0][0x760] ;  /* 0x0001d80000157ab9 */ /* 0x000fe40000000800 */
[----:B------:R-:W-:Y:S02]  /*6930*/  UIMAD UR15, UR20, UR21, URZ ;  /* 0x00000015140f72a4 */ /* 0x000fe4000f8e023f */
[----:B------:R-:W-:Y:S01]  /*6940*/  UIADD3 UR24, UR7, UR18, URZ ;  /* 0x0000001207187290 */ /* 0x000fe2000fffe03f */
[----:B-1----:R-:W-:-:S04]  /*6950*/  LOP3.LUT R9, R0, 0x1f, RZ, 0xc0, !PT ;  /* 0x0000001f00097812 */ /* 0x002fc800078ec0ff */
[----:B------:R-:W-:Y:S07]  /*6960*/  @P1 BRA `(.L_x_2248) ;  /* 0x00000004006c1947 */ /* 0x000fee0003800000 */
        /* <DEDUP_REMOVED lines=11> */
.L_x_2251:
[----:B------:R-:W2:Y:S04]  /*6a20*/  LDG.E.STRONG.GPU R0, desc[UR46][R2.64] ;  /* 0x0000002e02007981 */ /* 0x000ea8000c1ef900 */
[----:B--2---:R-:W-:Y:S01]  /*6a30*/  CCTL.IVALL ;  /* 0x00000000ff00798f */ /* 0x004fe20002000000 */
[----:B------:R-:W-:Y:S05]  /*6a40*/  YIELD ;  /* 0x0000000000007946 */ /* 0x000fea0003800000 */
[----:B------:R-:W-:-:S13]  /*6a50*/  ISETP.NE.AND P1, PT, R0, UR22, PT ;  /* 0x0000001600007c0c */ /* 0x000fda000bf25270 */
[----:B------:R-:W-:Y:S05]  /*6a60*/  @P1 BRA `(.L_x_2251) ;  /* 0xfffffffc00ec1947 */ /* 0x000fea000383ffff */
.L_x_2250:
[----:B------:R-:W-:Y:S05]  /*6a70*/  BSYNC B0 ;  /* 0x0000000000007941 */ /* 0x000fea0003800000 */
.L_x_2249:
[----:B------:R-:W-:-:S03]  /*6a80*/  UMOV UR17, 0xffffffff ;  /* 0xffffffff00117882 */ /* 0x000fc60000000000 */
[----:B------:R-:W-:Y:S05]  /*6a90*/  BRA.DIV UR17, `(.L_x_2252) ;  /* 0x0000004211847947 */ /* 0x000fea000b800000 */
[----:B------:R-:W-:Y:S01]  /*6aa0*/  NOP ;  /* 0x0000000000007918 */ /* 0x000fe20000000000 */
.L_x_2341:
        /* <DEDUP_REMOVED lines=22> */
.L_x_2254:
[----:B------:R-:W-:Y:S05]  /*6c10*/  BSYNC B0 ;  /* 0x0000000000007941 */ /* 0x000fea0003800000 */
.L_x_2253:
        /* <DEDUP_REMOVED lines=20> */
.L_x_2256:
[----:B------:R-:W-:Y:S05]  /*6d60*/  BSYNC B0 ;  /* 0x0000000000007941 */ /* 0x000fea0003800000 */
.L_x_2255:
[----:B------:R-:W-:Y:S06]  /*6d70*/  BAR.ARV 0xa, 0xa0 ;  /* 0x0282800000007b1d */ /* 0x000fec0000002000 */
[----:B------:R-:W-:Y:S04]  /*6d80*/  BSSY B0, `(.L_x_2257) ;  /* 0x0000003000007945 */ /* 0x000fe80003800000 */
[----:B------:R-:W-:Y:S05]  /*6d90*/  @!P0 BRA `(.L_x_2258) ;  /* 0x0000000000048947 */ /* 0x000fea0003800000 */
[----:B------:R-:W-:-:S04]  /*6da0*/  DEPBAR.LE SB0, 0x0 ;  /* 0x000080000000791a */ /* 0x000fc80000000000 */
.L_x_2258:
[----:B------:R-:W-:Y:S05]  /*6db0*/  BSYNC B0 ;  /* 0x0000000000007941 */ /* 0x000fea0003800000 */
.L_x_2257:
        /* <DEDUP_REMOVED lines=19> */
.L_x_2260:
[----:B------:R-:W-:Y:S05]  /*6ef0*/  BSYNC B0 ;  /* 0x0000000000007941 */ /* 0x000fea0003800000 */
.L_x_2259:
[----:B------:R-:W-:Y:S01]  /*6f00*/  UIADD3 UR17, UR9, 0x1, URZ ;  /* 0x0000000109117890 */ /* 0x000fe2000fffe03f */
[----:B------:R-:W-:Y:S11]  /*6f10*/  BRA `(.L_x_2261) ;  /* 0x0000000000047947 */ /* 0x000ff60003800000 */
.L_x_2248:
[----:B------:R-:W-:-:S05]  /*6f20*/  UMOV UR17, UR9 ;  /* 0x0000000900117c82 */ /* 0x000fca0008000000 */
.L_x_2261:
[----:B------:R-:W-:-:S04]  /*6f30*/  UIADD3 UR9, UR9, 0x1, URZ ;  /* 0x0000000109097890 */ /* 0x000fc8000fffe03f */
[----:B------:R-:W-:-:S03]  /*6f40*/  UISETP.NE.AND UP0, UPT, UR11, UR9, UPT ;  /* 0x000000090b00728c */ /* 0x000fc6000bf05270 */
[----:B------:R-:W-:-:S03]  /*6f50*/  UMOV UR9, UR17 ;  /* 0x0000001100097c82 */ /* 0x000fc60008000000 */
[----:B------:R-:W-:-:S13]  /*6f60*/  PLOP3.LUT P1, PT, PT, PT, UP0, 0x80, 0x0 ;  /* 0x000000000000781c */ /* 0x000fda0003f2f008 */
[----:B------:R-:W-:Y:S05]  /*6f70*/  @!P1 BRA `(.L_x_2247) ;  /* 0x0000000800b89947 */ /* 0x000fea0003800000 */
[----:B------:R-:W-:Y:S01]  /*6f80*/  UMOV UR13, UR19 ;  /* 0x00000013000d7c82 */ /* 0x000fe20008000000 */
[----:B------:R-:W-:Y:S01]  /*6f90*/  ULDC.64 UR20, c[0x0][0x2c0] ;  /* 0x0000b00000147ab9 */ /* 0x000fe20000000a00 */
[----:B------:R-:W-:Y:S01]  /*6fa0*/  UIMAD.WIDE.U32 UR12, UR16, UR14, UR12 ;  /* 0x0000000e100c72a5 */ /* 0x000fe2000f8e000c */
[----:B------:R-:W-:-:S03]  /*6fb0*/  UMOV UR9, UR17 ;  /* 0x0000001100097c82 */ /* 0x000fc60008000000 */
[----:B------:R-:W-:-:S04]  /*6fc0*/  UIADD3 UR4, UP0, UR4, UR12, URZ ;  /* 0x0000000c04047290 */ /* 0x000fc8000ff1e03f */
[----:B------:R-:W-:Y:S02]  /*6fd0*/  UIADD3.X UR5, UR5, UR18, UR13, UP0, !UPT ;  /* 0x0000001205057290 */ /* 0x000fe400087fe40d */
[----:B------:R-:W-:-:S04]  /*6fe0*/  ULEA UR14, UP0, UR4, UR20, 0x2 ;  /* 0x00000014040e7291 */ /* 0x000fc8000f80103f */
[----:B------:R-:W-:Y:S02]  /*6ff0*/  ULEA.HI.X UR5, UR4, UR21, UR5, 0x2, UP0 ;  /* 0x0000001504057291 */ /* 0x000fe400080f1405 */
[----:B------:R-:W-:Y:S01]  /*7000*/  UIADD3 UR14, UP0, UR14, 0x4000, URZ ;  /* 0x000040000e0e7890 */ /* 0x000fe2000ff1e03f */
[----:B------:R-:W-:-:S03]  /*7010*/  UMOV UR4, URZ ;  /* 0x0000003f00047c82 */ /* 0x000fc60008000000 */
[----:B------:R-:W-:-:S12]  /*7020*/  UIADD3.X UR5, URZ, UR5, URZ, UP0, !UPT ;  /* 0x000000053f057290 */ /* 0x000fd800087fe43f */
.L_x_2286:
        /* <DEDUP_REMOVED lines=11> */
.L_x_2264:
[----:B------:R-:W2:Y:S04]  /*70e0*/  LDG.E.STRONG.GPU R0, desc[UR46][R2.64] ;  /* 0x0000002e02007981 */ /* 0x000ea8000c1ef900 */
[----:B--2---:R-:W-:Y:S01]  /*70f0*/  CCTL.IVALL ;  /* 0x00000000ff00798f */ /* 0x004fe20002000000 */
[----:B------:R-:W-:Y:S05]  /*7100*/  YIELD ;  /* 0x0000000000007946 */ /* 0x000fea0003800000 */
[----:B------:R-:W-:-:S13]  /*7110*/  ISETP.NE.AND P1, PT, R0, UR22, PT ;  /* 0x0000001600007c0c */ /* 0x000fda000bf25270 */
[----:B------:R-:W-:Y:S05]  /*7120*/  @P1 BRA `(.L_x_2264) ;  /* 0xfffffffc00ec1947 */ /* 0x000fea000383ffff */
.L_x_2263:
[----:B------:R-:W-:Y:S05]  /*7130*/  BSYNC B0 ;  /* 0x0000000000007941 */ /* 0x000fea0003800000 */
.L_x_2262:
[----:B------:R-:W-:-:S03]  /*7140*/  UMOV UR16, 0xffffffff ;  /* 0xffffffff00107882 */ /* 0x000fc60000000000 */
[----:B------:R-:W-:Y:S05]  /*7150*/  BRA.DIV UR16, `(.L_x_2265) ;  /* 0x0000003a10f07947 */ /* 0x000fea000b800000 */
[----:B------:R-:W-:Y:S01]  /*7160*/  NOP ;  /* 0x0000000000007918 */ /* 0x000fe20000000000 */
.L_x_2344:
        /* <DEDUP_REMOVED lines=9> */
[----:B------:R-:W-:-:S03]  /*7200*/  UMOV UR27, 0x14f00000 ;  /* 0x14f00000001b7882 */ /* 0x000fc60000000000 */
        /* <DEDUP_REMOVED lines=9> */
.L_x_2267:
[----:B------:R-:W-:Y:S05]  /*72a0*/  BSYNC B0 ;  /* 0x0000000000007941 */ /* 0x000fea0003800000 */
.L_x_2266:
        /* <DEDUP_REMOVED lines=17> */
.L_x_2269:
[----:B------:R-:W-:Y:S05]  /*73c0*/  BSYNC B0 ;  /* 0x0000000000007941 */ /* 0x000fea0003800000 */
.L_x_2268:
[----:B------:R-:W-:Y:S06]  /*73d0*/  BAR.ARV 0xa, 0xa0 ;  /* 0x0282800000007b1d */ /* 0x000fec0000002000 */
[----:B------:R-:W-:Y:S04]  /*73e0*/  BSSY B0, `(.L_x_2270) ;  /* 0x0000003000007945 */ /* 0x000fe80003800000 */
[----:B------:R-:W-:Y:S05]  /*73f0*/  @!P0 BRA `(.L_x_2271) ;  /* 0x0000000000048947 */ /* 0x000fea0003800000 */
[----:B------:R-:W-:-:S04]  /*7400*/  DEPBAR.LE SB0, 0x0 ;  /* 0x000080000000791a */ /* 0x000fc80000000000 */
.L_x_2271:
[----:B------:R-:W-:Y:S05]  /*7410*/  BSYNC B0 ;  /* 0x0000000000007941 */ /* 0x000fea0003800000 */
.L_x_2270:
        /* <DEDUP_REMOVED lines=19> */
.L_x_2273:
[----:B------:R-:W-:Y:S05]  /*7550*/  BSYNC B0 ;  /* 0x0000000000007941 */ /* 0x000fea0003800000 */
.L_x_2272:
        /* <DEDUP_REMOVED lines=9> */
.L_x_2276:
[----:B------:R-:W2:Y:S04]  /*75f0*/  LDG.E.STRONG.GPU R0, desc[UR46][R2.64] ;  /* 0x0000002e02007981 */ /* 0x000ea8000c1ef900 */
[----:B--2---:R-:W-:Y:S01]  /*7600*/  CCTL.IVALL ;  /* 0x00000000ff00798f */ /* 0x004fe20002000000 */
[----:B------:R-:W-:Y:S05]  /*7610*/  YIELD ;  /* 0x0000000000007946 */ /* 0x000fea0003800000 */
[----:B------:R-:W-:-:S13]  /*7620*/  ISETP.NE.AND P1, PT, R0, UR22, PT ;  /* 0x0000001600007c0c */ /* 0x000fda000bf25270 */
[----:B------:R-:W-:Y:S05]  /*7630*/  @P1 BRA `(.L_x_2276) ;  /* 0xfffffffc00ec1947 */ /* 0x000fea000383ffff */
.L_x_2275:
[----:B------:R-:W-:Y:S05]  /*7640*/  BSYNC B0 ;  /* 0x0000000000007941 */ /* 0x000fea0003800000 */
.L_x_2274:
[----:B------:R-:W-:-:S03]  /*7650*/  UMOV UR12, 0xffffffff ;  /* 0xffffffff000c7882 */ /* 0x000fc60000000000 */
[----:B------:R-:W-:Y:S05]  /*7660*/  BRA.DIV UR12, `(.L_x_2277) ;  /* 0x000000360cc87947 */ /* 0x000fea000b800000 */
[----:B------:R-:W-:Y:S01]  /*7670*/  NOP ;  /* 0x0000000000007918 */ /* 0x000fe20000000000 */
.L_x_2347:
        /* <DEDUP_REMOVED lines=15> */
.L_x_2279:
[----:B------:R-:W-:Y:S05]  /*7770*/  BSYNC B0 ;  /* 0x0000000000007941 */ /* 0x000fea0003800000 */
.L_x_2278:
        /* <DEDUP_REMOVED lines=15> */
.L_x_2281:
[----:B------:R-:W-:Y:S05]  /*7870*/  BSYNC B0 ;  /* 0x0000000000007941 */ /* 0x000fea0003800000 */
.L_x_2280:
[----:B------:R-:W-:Y:S06]  /*7880*/  BAR.ARV 0xa, 0xa0 ;  /* 0x0282800000007b1d */ /* 0x000fec0000002000 */
[----:B------:R-:W-:Y:S04]  /*7890*/  BSSY B0, `(.L_x_2282) ;  /* 0x0000003000007945 */ /* 0x000fe80003800000 */
[----:B------:R-:W-:Y:S05]  /*78a0*/  @!P0 BRA `(.L_x_2283) ;  /* 0x0000000000048947 */ /* 0x000fea0003800000 */
[----:B------:R-:W-:-:S04]  /*78b0*/  DEPBAR.LE SB0, 0x0 ;  /* 0x000080000000791a */ /* 0x000fc80000000000 */
.L_x_2283:
[----:B------:R-:W-:Y:S05]  /*78c0*/  BSYNC B0 ;  /* 0x0000000000007941 */ /* 0x000fea0003800000 */
.L_x_2282:
        /* <DEDUP_REMOVED lines=19> */
.L_x_2285:
[----:B------:R-:W-:Y:S05]  /*7a00*/  BSYNC B0 ;  /* 0x0000000000007941 */ /* 0x000fea0003800000 */
.L_x_2284:
[----:B------:R-:W-:Y:S02]  /*7a10*/  UIADD3 UR9, UR9, 0x2, URZ ;  /* 0x0000000209097890 */ /* 0x000fe4000fffe03f */
[----:B------:R-:W-:Y:S02]  /*7a20*/  UIADD3 UR4, UR4, 0x4000, URZ ;  /* 0x0000400004047890 */ /* 0x000fe4000fffe03f */
[----:B------:R-:W-:-:S06]  /*7a30*/  UISETP.GE.AND UP0, UPT, UR9, UR11, UPT ;  /* 0x0000000b0900728c */ /* 0x000fcc000bf06270 */
[----:B------:R-:W-:-:S13]  /*7a40*/  PLOP3.LUT P1, PT, PT, PT, UP0, 0x80, 0x0 ;  /* 0x000000000000781c */ /* 0x000fda0003f2f008 */
[----:B------:R-:W-:Y:S05]  /*7a50*/  @!P1 BRA `(.L_x_2286) ;  /* 0xfffffff400749947 */ /* 0x000fea000383ffff */
.L_x_2247:
        /* <DEDUP_REMOVED lines=41> */
.L_x_2289:
[----:B------:R-:W-:Y:S05]  /*7cf0*/  BSYNC B0 ;  /* 0x0000000000007941 */ /* 0x000fea0003800000 */
.L_x_2288:
[----:B------:R-:W-:Y:S05]  /*7d00*/  BRA `(.L_x_2290) ;  /* 0x0000000000047947 */ /* 0x000fea0003800000 */
.L_x_2287:
[----:B------:R-:W-:-:S05]  /*7d10*/  UMOV UR4, UR9 ;  /* 0x0000000900047c82 */ /* 0x000fca0008000000 */
.L_x_2290:
        /* <DEDUP_REMOVED lines=11> */
.L_x_2295:
        /* <DEDUP_REMOVED lines=24> */
.L_x_2292:
[----:B------:R-:W-:Y:S05]  /*7f50*/  BSYNC B0 ;  /* 0x0000000000007941 */ /* 0x000fea0003800000 */
.L_x_2291:
        /* <DEDUP_REMOVED lines=24> */
.L_x_2294:
[----:B------:R-:W-:Y:S05]  /*80e0*/  BSYNC B0 ;  /* 0x0000000000007941 */ /* 0x000fea0003800000 */
.L_x_2293:
[----:B------:R-:W-:Y:S02]  /*80f0*/  UIADD3 UR7, UR7, 0x2, URZ ;  /* 0x0000000207077890 */ /* 0x000fe4000fffe03f */
[----:B------:R-:W-:Y:S02]  /*8100*/  ULEA UR5, UR19, UR5, 0x1 ;  /* 0x0000000513057291 */ /* 0x000fe4000f8e083f */
[----:B------:R-:W-:Y:S02]  /*8110*/  ULEA UR6, UR19, UR6, 0x1 ;  /* 0x0000000613067291 */ /* 0x000fe4000f8e083f */
[----:B------:R-:W-:-:S13]  /*8120*/  ISETP.NE.AND P0, PT, RZ, UR7, PT ;  /* 0x00000007ff007c0c */ /* 0x000fda000bf05270 */
[----:B------:R-:W-:Y:S05]  /*8130*/  @!P0 BRA `(.L_x_2198) ;  /* 0x0000002800388947 */ /* 0x000fea0003800000 */
[----:B------:R-:W-:Y:S05]  /*8140*/  BRA `(.L_x_2295) ;  /* 0xfffffffc00207947 */ /* 0x000fea000383ffff */
.L_x_2239:
        /* <DEDUP_REMOVED lines=14> */
.L_x_2296:
        /* <DEDUP_REMOVED lines=14> */
.L_x_2298:
[----:B------:R-:W-:-:S05]  /*8310*/  ULDC UR4, c[0x0][0x8c4] ;  /* 0x0002310000047ab9 */ /* 0x000fca0000000800 */
.L_x_2297:
        /* <DEDUP_REMOVED lines=59> */
.L_x_2300:
        /* <DEDUP_REMOVED lines=13> */
.L_x_2301:
        /* <DEDUP_REMOVED lines=8> */
.L_x_2302:
        /* <DEDUP_REMOVED lines=21> */
.L_x_2303:
        /* <DEDUP_REMOVED lines=50> */
.L_x_2348:
        /* <DEDUP_REMOVED lines=15> */
.L_x_2306:
        /* <DEDUP_REMOVED lines=97> */
.L_x_2317:
[----:B-123--:R-:W-:-:S04]  /*9390*/  SHF.L.U32 R18, R10, 0x1f, RZ ;  /* 0x0000001f0a127819 */ /* 0x00efc800000006ff */
[----:B------:R-:W2:Y:S02]  /*93a0*/  SYNCS.PHASECHK.TRANS64.TRYWAIT P1, [R15+URZ+0x30840], R18 ;  /* 0x030840120f0075a7 */ /* 0x000ea4000802017f */
[----:B--2---:R-:W-:Y:S05]  /*93b0*/  @!P1 BRA `(.L_x_2309) ;  /* 0x0000001800a49947 */ /* 0x004fea0003800000 */
.L_x_2349:
        /* <DEDUP_REMOVED lines=8> */
.L_x_2310:
        /* <DEDUP_REMOVED lines=37> */
.L_x_2350:
        /* <DEDUP_REMOVED lines=8> */
.L_x_2312:
        /* <DEDUP_REMOVED lines=37> */
.L_x_2351:
        /* <DEDUP_REMOVED lines=8> */
.L_x_2314:
        /* <DEDUP_REMOVED lines=31> */
.L_x_2353:
        /* <DEDUP_REMOVED lines=8> */
.L_x_2316:
        /* <DEDUP_REMOVED lines=37> */
.L_x_2308:
[----:B------:R-:W4:Y:S02]  /*9ea0*/  LDL.LU R4, [R1+0x4] ;  /* 0x0000040001047983 */ /* 0x000f240000300800 */
[----:B----4-:R-:W-:Y:S02]  /*9eb0*/  ISETP.NE.AND P1, PT, R4, RZ, PT ;  /* 0x000000ff0400720c */ /* 0x010fe40003f25270 */
[----:B------:R4:W5:Y:S11]  /*9ec0*/  LDL R4, [R1] ;  /* 0x0000000001047983 */ /* 0x0009760000100800 */
[----:B----4-:R-:W-:Y:S05]  /*9ed0*/  @!P1 BRA `(.L_x_2307) ;  /* 0x00000004005c9947 */ /* 0x010fea0003800000 */
[----:B------:R-:W-:-:S04]  /*9ee0*/  SHF.L.U32 R12, R10, 0x1f, RZ ;  /* 0x0000001f0a0c7819 */ /* 0x000fc800000006ff */
[----:B------:R-:W4:Y:S02]  /*9ef0*/  SYNCS.PHASECHK.TRANS64.TRYWAIT P1, [R15+URZ+0x30840], R12 ;  /* 0x0308400c0f0075a7 */ /* 0x000f24000802017f */
[----:B----4-:R-:W-:Y:S05]  /*9f00*/  @!P1 BRA `(.L_x_2318) ;  /* 0x0000001000249947 */ /* 0x010fea0003800000 */
.L_x_2354:
        /* <DEDUP_REMOVED lines=8> */
.L_x_2319:
        /* <DEDUP_REMOVED lines=34> */
.L_x_2355:
        /* <DEDUP_REMOVED lines=8> */
.L_x_2321:
        /* <DEDUP_REMOVED lines=34> */
.L_x_2307:
[----:B------:R-:W1:Y:S01]  /*a450*/  S2R R0, SR_TID.X ;  /* 0x0000000000007919 */ /* 0x000e620000002100 */
[----:B------:R-:W-:Y:S01]  /*a460*/  IMAD R3, R16, 0x8, R15 ;  /* 0x0000000810037824 */ /* 0x000fe200078e020f */
[----:B-1----:R-:W-:Y:S02]  /*a470*/  LOP3.LUT R2, R0, 0x7f, RZ, 0xc0, !PT ;  /* 0x0000007f00027812 */ /* 0x002fe400078ec0ff */
[----:B------:R-:W-:Y:S02]  /*a480*/  SHF.L.U32 R0, R10, 0x1f, RZ ;  /* 0x0000001f0a007819 */ /* 0x000fe400000006ff */
[----:B------:R-:W-:Y:S02]  /*a490*/  ISETP.NE.AND P1, PT, R2, RZ, PT ;  /* 0x000000ff0200720c */ /* 0x000fe40003f25270 */
[----:B------:R-:W1:Y:S02]  /*a4a0*/  SYNCS.PHASECHK.TRANS64.TRYWAIT P0, [R3+URZ+0x30840], R0 ;  /* 0x03084000030075a7 */ /* 0x000e64000800017f */
[----:B-1----:R-:W-:Y:S09]  /*a4b0*/  @!P0 BRA `(.L_x_2322) ;  /* 0x0000000800e08947 */ /* 0x002ff20003800000 */
.L_x_2356:
[----:B------:R-:W-:Y:S05]  /*a4c0*/  @P1 BRA `(.L_x_2323) ;  /* 0x0000000000181947 */ /* 0x000fea0003800000 */
[----:B------:R-:W1:Y:S01]  /*a4d0*/  S2R R2, SR_TID.X ;  /* 0x0000000000027919 */ /* 0x000e620000002100 */
[----:B------:R-:W-:-:S04]  /*a4e0*/  IMAD.MOV.U32 R0, RZ, RZ, 0x4100 ;  /* 0x00004100ff007424 */ /* 0x000fc800078e00ff */
[----:B------:R1:W-:Y:S02]  /*a4f0*/  SYNCS.ARRIVE.TRANS64 RZ, [R3+URZ+0x30830], R0 ;  /* 0x0308300003ff79a7 */ /* 0x0003e4000800003f */
[----:B-1----:R-:W-:-:S13]  /*a500*/  LOP3.LUT P0, RZ, R2, 0x1f, RZ, 0xc0, !PT ;  /* 0x0000001f02ff7812 */ /* 0x002fda000780c0ff */
[----:B------:R-:W-:Y:S05]  /*a510*/  @!P0 BRA `(.L_x_2323) ;  /* 0x0000000000048947 */ /* 0x000fea0003800000 */
[----:B------:R-:W-:Y:S01]  /*a520*/  BPT.TRAP 0x1 ;  /* 0x000000040000795c */ /* 0x000fe20000300000 */
.L_x_2323:
        /* <DEDUP_REMOVED lines=41> */
.L_x_2304:
[----:B------:R-:W-:Y:S05]  /*a7c0*/  BSYNC B0 ;  /* 0x0000000000007941 */ /* 0x000fea0003800000 */
.L_x_2299:
[----:B------:R-:W-:-:S03]  /*a7d0*/  UMOV UR8, 0xffffffff ;  /* 0xffffffff00087882 */ /* 0x000fc60000000000 */
[----:B------:R-:W-:Y:S05]  /*a7e0*/  BRA.DIV UR8, `(.L_x_2324) ;  /* 0x0000000a08287947 */ /* 0x000fea000b800000 */
[----:B------:R-:W-:-:S13]  /*a7f0*/  ELECT P6, URZ, PT ;  /* 0x00000000003f782f */ /* 0x000fda00038c0000 */
.L_x_2359:
[----:B------:R-:W-:Y:S05]  /*a800*/  @!P6 BRA `(.L_x_2198) ;  /* 0x000000000084e947 */ /* 0x000fea0003800000 */
[----:B------:R-:W-:-:S06]  /*a810*/  ULOP3.LUT UR8, UR38, 0x2, URZ, 0xfc, !UPT ;  /* 0x0000000226087892 */ /* 0x000fcc000f8efc3f */
[----:B------:R-:W-:-:S05]  /*a820*/  IMAD.U32 R2, RZ, RZ, UR8 ;  /* 0x00000008ff027e24 */ /* 0x000fca000f8e00ff */
[----:B------:R-:W-:-:S13]  /*a830*/  ISETP.NE.AND P2, PT, R2, 0x3, PT ;  /* 0x000000030200780c */ /* 0x000fda0003f45270 */
[----:B------:R-:W-:Y:S05]  /*a840*/  @!P2 BRA `(.L_x_2325) ;  /* 0x000000000004a947 */ /* 0x000fea0003800000 */
[----:B---3--:R-:W-:Y:S01]  /*a850*/  BPT.TRAP 0x1 ;  /* 0x000000040000795c */ /* 0x008fe20000300000 */
.L_x_2325:
        /* <DEDUP_REMOVED lines=15> */
.L_x_2360:
[----:B------:R-:W2:Y:S02]  /*a950*/  SYNCS.PHASECHK.TRANS64.TRYWAIT P0, [R3+URZ], R2 ;  /* 0x00000002030075a7 */ /* 0x000ea4000800017f */
[----:B--2---:R-:W-:Y:S05]  /*a960*/  @!P0 BRA `(.L_x_2327) ;  /* 0x0000000400fc8947 */ /* 0x004fea0003800000 */
.L_x_2361:
[----:B------:R-:W-:Y:S05]  /*a970*/  @!P2 BRA `(.L_x_2328) ;  /* 0x000000000004a947 */ /* 0x000fea0003800000 */
[----:B---3--:R-:W-:Y:S01]  /*a980*/  BPT.TRAP 0x1 ;  /* 0x000000040000795c */ /* 0x008fe20000300000 */
.L_x_2328:
[----:B--2---:R-:W-:-:S04]  /*a990*/  VIADD R3, R8, 0x30840 ;  /* 0x0003084008037836 */ /* 0x004fc80000000000 */
[----:B------:R-:W-:-:S04]  /*a9a0*/  IMAD R5, R0, 0x8, R3 ;  /* 0x0000000800057824 */ /* 0x000fc800078e0203 */
[----:B------:R-:W2:Y:S02]  /*a9b0*/  SYNCS.PHASECHK.TRANS64.TRYWAIT P0, [R5+URZ], R4 ;  /* 0x00000004050075a7 */ /* 0x000ea4000800017f */
[----:B--2---:R-:W-:Y:S05]  /*a9c0*/  @!P0 BRA `(.L_x_2329) ;  /* 0x0000000400f88947 */ /* 0x004fea0003800000 */
.L_x_2362:
[----:B------:R-:W-:-:S07]  /*a9d0*/  IMAD R3, R6, 0x8, R3 ;  /* 0x0000000806037824 */ /* 0x000fce00078e0203 */
.L_x_2330:
[----:B----4-:R4:W1:Y:S02]  /*a9e0*/  SYNCS.PHASECHK.TRANS64.TRYWAIT P0, [R3+URZ], R2 ;  /* 0x00000002030075a7 */ /* 0x010864000800017f */
[----:B-1----:R-:W-:Y:S05]  /*a9f0*/  @!P0 NANOSLEEP.SYNCS 0x989680 ;  /* 0x009896800000895d */ /* 0x002fea0003900000 */
[----:B------:R-:W1:Y:S02]  /*aa00*/  @!P0 SYNCS.PHASECHK.TRANS64 P0, [R3+URZ], R2 ;  /* 0x00000002030085a7 */ /* 0x000e64000800007f */
[----:B-1----:R-:W-:Y:S05]  /*aa10*/  @!P0 BRA `(.L_x_2330) ;  /* 0xfffffffc00f08947 */ /* 0x002fea000383ffff */
.L_x_2198:
[----:B---3--:R-:W-:Y:S05]  /*aa20*/  BSYNC B6 ;  /* 0x0000000000067941 */ /* 0x008fea0003800000 */
.L_x_2192:
[----:B------:R-:W-:Y:S05]  /*aa30*/  EXIT ;  /* 0x000000000000794d */ /* 0x000fea0003800000 */
.L_x_2209:
[----:B------:R-:W-:Y:S02]  /*aa40*/  IMAD.MOV.U32 R12, RZ, RZ, RZ ;  /* 0x000000ffff0c7224 */ /* 0x000fe400078e00ff */
[----:B------:R-:W-:Y:S02]  /*aa50*/  IMAD.MOV.U32 R11, RZ, RZ, 0x1f ;  /* 0x0000001fff0b7424 */ /* 0x000fe400078e00ff */
[----:B------:R-:W-:-:S07]  /*aa60*/  IMAD.MOV.U32 R15, RZ, RZ, -0x1 ;  /* 0xffffffffff0f7424 */ /* 0x000fce00078e00ff */
[----:B------:R-:W-:Y:S05]  /*aa70*/  WARPSYNC.COLLECTIVE R15, `(.L_x_2331) ;  /* 0x000000000f087348 */ /* 0x000fea0003c00000 */
[----:B------:R1:W2:Y:S02]  /*aa80*/  SHFL.IDX P6, R14, R13, R12, R11 ;  /* 0x0000000c0d0e7389 */ /* 0x0002a400000c000b */
[----:B-12---:R-:W-:Y:S01]  /*aa90*/  ENDCOLLECTIVE ;  /* 0x000000000000791b */ /* 0x006fe20003800000 */
.L_x_2331:
[----:B------:R-:W-:Y:S05]  /*aaa0*/  BRA `(.L_x_2332) ;  /* 0xffffff6800e47947 */ /* 0x000fea000383ffff */
.L_x_2211:
        /* <DEDUP_REMOVED lines=8> */
.L_x_2215:
[----:B---3--:R3:W4:Y:S02]  /*ab30*/  SYNCS.PHASECHK.TRANS64.TRYWAIT P0, [R0+URZ+0x30810], R191 ;  /* 0x030810bf000075a7 */ /* 0x008724000800017f */
[----:B----4-:R-:W-:Y:S05]  /*ab40*/  @!P0 NANOSLEEP.SYNCS 0x989680 ;  /* 0x009896800000895d */ /* 0x010fea0003900000 */
[----:B------:R-:W4:Y:S02]  /*ab50*/  @!P0 SYNCS.PHASECHK.TRANS64 P0, [R0+URZ+0x30810], R191 ;  /* 0x030810bf000085a7 */ /* 0x000f24000800007f */
[----:B----4-:R-:W-:Y:S05]  /*ab60*/  @!P0 BRA `(.L_x_2215) ;  /* 0xfffffffc00f08947 */ /* 0x010fea000383ffff */
[----:B------:R-:W-:Y:S05]  /*ab70*/  BRA `(.L_x_2214) ;  /* 0xffffff7000cc7947 */ /* 0x000fea000383ffff */
.L_x_2219:
[----:B--2---:R2:W1:Y:S02]  /*ab80*/  SYNCS.PHASECHK.TRANS64.TRYWAIT P0, [R0+URZ+0x30830], R191 ;  /* 0x030830bf000075a7 */ /* 0x004464000800017f */
[----:B-1----:R-:W-:Y:S05]  /*ab90*/  @!P0 NANOSLEEP.SYNCS 0x989680 ;  /* 0x009896800000895d */ /* 0x002fea0003900000 */
[----:B------:R-:W1:Y:S02]  /*aba0*/  @!P0 SYNCS.PHASECHK.TRANS64 P0, [R0+URZ+0x30830], R191 ;  /* 0x030830bf000085a7 */ /* 0x000e64000800007f */
[----:B-1----:R-:W-:Y:S05]  /*abb0*/  @!P0 BRA `(.L_x_2219) ;  /* 0xfffffffc00f08947 */ /* 0x002fea000383ffff */
[----:B------:R-:W-:Y:S05]  /*abc0*/  BRA `(.L_x_2218) ;  /* 0xffffff7800e47947 */ /* 0x000fea000383ffff */
.L_x_2226:
[----:B------:R-:W-:Y:S01]  /*abd0*/  BSSY B0, `(.L_x_2333) ;  /* 0x0000005000007945 */ /* 0x000fe20003800000 */
[----:B------:R-:W-:-:S07]  /*abe0*/  IMAD.MOV.U32 R15, RZ, RZ, -0x1 ;  /* 0xffffffffff0f7424 */ /* 0x000fce00078e00ff */
[----:B-1----:R-:W-:Y:S05]  /*abf0*/  WARPSYNC.COLLECTIVE R15, `(.L_x_2334) ;  /* 0x000000000f087348 */ /* 0x002fea0003c00000 */
[----:B------:R-:W-:Y:S01]  /*ac00*/  NOP ;  /* 0x0000000000007918 */ /* 0x000fe20000000000 */
[----:B-1----:R-:W-:Y:S01]  /*ac10*/  ENDCOLLECTIVE ;  /* 0x000000000000791b */ /* 0x002fe20003800000 */
.L_x_2334:
[----:B------:R-:W-:Y:S05]  /*ac20*/  BSYNC B0 ;  /* 0x0000000000007941 */ /* 0x000fea0003800000 */
.L_x_2333:
[----:B------:R-:W-:Y:S05]  /*ac30*/  BRA `(.L_x_2335) ;  /* 0xffffffac00187947 */ /* 0x000fea000383ffff */
.L_x_2235:
[----:B------:R-:W-:Y:S01]  /*ac40*/  BSSY B0, `(.L_x_2336) ;  /* 0x0000005000007945 */ /* 0x000fe20003800000 */
[----:B------:R-:W-:-:S07]  /*ac50*/  IMAD.MOV.U32 R15, RZ, RZ, -0x1 ;  /* 0xffffffffff0f7424 */ /* 0x000fce00078e00ff */
[----:B-12---:R-:W-:Y:S05]  /*ac60*/  WARPSYNC.COLLECTIVE R15, `(.L_x_2337) ;  /* 0x000000000f087348 */ /* 0x006fea0003c00000 */
[----:B------:R-:W-:Y:S01]  /*ac70*/  NOP ;  /* 0x0000000000007918 */ /* 0x000fe20000000000 */
[----:B-12---:R-:W-:Y:S01]  /*ac80*/  ENDCOLLECTIVE ;  /* 0x000000000000791b */ /* 0x006fe20003800000 */
.L_x_2337:
[----:B------:R-:W-:Y:S05]  /*ac90*/  BSYNC B0 ;  /* 0x0000000000007941 */ /* 0x000fea0003800000 */
.L_x_2336:
[----:B------:R-:W-:Y:S05]  /*aca0*/  BRA `(.L_x_2338) ;  /* 0xffffffb0001c7947 */ /* 0x000fea000383ffff */
.L_x_2252:
[----:B------:R-:W-:Y:S01]  /*acb0*/  BSSY B0, `(.L_x_2339) ;  /* 0x0000005000007945 */ /* 0x000fe20003800000 */
[----:B------:R-:W-:-:S07]  /*acc0*/  IMAD.MOV.U32 R15, RZ, RZ, -0x1 ;  /* 0xffffffffff0f7424 */ /* 0x000fce00078e00ff */
[----:B------:R-:W-:Y:S05]  /*acd0*/  WARPSYNC.COLLECTIVE R15, `(.L_x_2340) ;  /* 0x000000000f087348 */ /* 0x000fea0003c00000 */
[----:B------:R-:W-:Y:S01]  /*ace0*/  NOP ;  /* 0x0000000000007918 */ /* 0x000fe20000000000 */
[----:B------:R-:W-:Y:S01]  /*acf0*/  ENDCOLLECTIVE ;  /* 0x000000000000791b */ /* 0x000fe20003800000 */
.L_x_2340:
[----:B------:R-:W-:Y:S05]  /*ad00*/  BSYNC B0 ;  /* 0x0000000000007941 */ /* 0x000fea0003800000 */
.L_x_2339:
[----:B------:R-:W-:Y:S05]  /*ad10*/  BRA `(.L_x_2341) ;  /* 0xffffffbc00647947 */ /* 0x000fea000383ffff */
.L_x_2265:
[----:B------:R-:W-:Y:S01]  /*ad20*/  BSSY B0, `(.L_x_2342) ;  /* 0x0000005000007945 */ /* 0x000fe20003800000 */
[----:B------:R-:W-:-:S07]  /*ad30*/  IMAD.MOV.U32 R15, RZ, RZ, -0x1 ;  /* 0xffffffffff0f7424 */ /* 0x000fce00078e00ff */
[----:B------:R-:W-:Y:S05]  /*ad40*/  WARPSYNC.COLLECTIVE R15, `(.L_x_2343) ;  /* 0x000000000f087348 */ /* 0x000fea0003c00000 */
[----:B------:R-:W-:Y:S01]  /*ad50*/  NOP ;  /* 0x0000000000007918 */ /* 0x000fe20000000000 */
[----:B------:R-:W-:Y:S01]  /*ad60*/  ENDCOLLECTIVE ;  /* 0x000000000000791b */ /* 0x000fe20003800000 */
.L_x_2343:
[----:B------:R-:W-:Y:S05]  /*ad70*/  BSYNC B0 ;  /* 0x0000000000007941 */ /* 0x000fea0003800000 */
.L_x_2342:
[----:B------:R-:W-:Y:S05]  /*ad80*/  BRA `(.L_x_2344) ;  /* 0xffffffc000f87947 */ /* 0x000fea000383ffff */
.L_x_2277:
[----:B------:R-:W-:Y:S01]  /*ad90*/  BSSY B0, `(.L_x_2345) ;  /* 0x0000005000007945 */ /* 0x000fe20003800000 */
[----:B------:R-:W-:-:S07]  /*ada0*/  IMAD.MOV.U32 R15, RZ, RZ, -0x1 ;  /* 0xffffffffff0f7424 */ /* 0x000fce00078e00ff */
[----:B------:R-:W-:Y:S05]  /*adb0*/  WARPSYNC.COLLECTIVE R15, `(.L_x_2346) ;  /* 0x000000000f087348 */ /* 0x000fea0003c00000 */
[----:B------:R-:W-:Y:S01]  /*adc0*/  NOP ;  /* 0x0000000000007918 */ /* 0x000fe20000000000 */
[----:B------:R-:W-:Y:S01]  /*add0*/  ENDCOLLECTIVE ;  /* 0x000000000000791b */ /* 0x000fe20003800000 */
.L_x_2346:
[----:B------:R-:W-:Y:S05]  /*ade0*/  BSYNC B0 ;  /* 0x0000000000007941 */ /* 0x000fea0003800000 */
.L_x_2345:
[----:B------:R-:W-:Y:S05]  /*adf0*/  BRA `(.L_x_2347) ;  /* 0xffffffc800207947 */ /* 0x000fea000383ffff */
.L_x_2305:
[----:B-1----:R1:W2:Y:S02]  /*ae00*/  SYNCS.PHASECHK.TRANS64.TRYWAIT P0, [R15+URZ+0x30820], R0 ;  /* 0x030820000f0075a7 */ /* 0x0022a4000800017f */
[----:B--2---:R-:W-:Y:S05]  /*ae10*/  @!P0 NANOSLEEP.SYNCS 0x989680 ;  /* 0x009896800000895d */ /* 0x004fea0003900000 */
[----:B------:R-:W2:Y:S02]  /*ae20*/  @!P0 SYNCS.PHASECHK.TRANS64 P0, [R15+URZ+0x30820], R0 ;  /* 0x030820000f0085a7 */ /* 0x000ea4000800007f */
[----:B--2---:R-:W-:Y:S05]  /*ae30*/  @!P0 BRA `(.L_x_2305) ;  /* 0xfffffffc00f08947 */ /* 0x004fea000383ffff */
[----:B------:R-:W-:Y:S05]  /*ae40*/  BRA `(.L_x_2348) ;  /* 0xffffffdc00907947 */ /* 0x000fea000383ffff */
.L_x_2309:
[----:B--2---:R2:W3:Y:S02]  /*ae50*/  SYNCS.PHASECHK.TRANS64.TRYWAIT P1, [R15+URZ+0x30840], R18 ;  /* 0x030840120f0075a7 */ /* 0x0044e4000802017f */
[----:B---3--:R-:W-:Y:S05]  /*ae60*/  @!P1 NANOSLEEP.SYNCS 0x989680 ;  /* 0x009896800000995d */ /* 0x008fea0003900000 */
[----:B------:R-:W3:Y:S02]  /*ae70*/  @!P1 SYNCS.PHASECHK.TRANS64 P1, [R15+URZ+0x30840], R18 ;  /* 0x030840120f0095a7 */ /* 0x000ee4000802007f */
[----:B---3--:R-:W-:Y:S05]  /*ae80*/  @!P1 BRA `(.L_x_2309) ;  /* 0xfffffffc00f09947 */ /* 0x008fea000383ffff */
[----:B------:R-:W-:Y:S05]  /*ae90*/  BRA `(.L_x_2349) ;  /* 0xffffffe400487947 */ /* 0x000fea000383ffff */
.L_x_2311:
[----:B-1----:R1:W3:Y:S02]  /*aea0*/  SYNCS.PHASECHK.TRANS64.TRYWAIT P1, [R15+URZ+0x30828], R18 ;  /* 0x030828120f0075a7 */ /* 0x0022e4000802017f */
[----:B---3--:R-:W-:Y:S05]  /*aeb0*/  @!P1 NANOSLEEP.SYNCS 0x989680 ;  /* 0x009896800000995d */ /* 0x008fea0003900000 */
[----:B------:R-:W3:Y:S02]  /*aec0*/  @!P1 SYNCS.PHASECHK.TRANS64 P1, [R15+URZ+0x30828], R18 ;  /* 0x030828120f0095a7 */ /* 0x000ee4000802007f */
[----:B---3--:R-:W-:Y:S05]  /*aed0*/  @!P1 BRA `(.L_x_2311) ;  /* 0xfffffffc00f09947 */ /* 0x008fea000383ffff */
[----:B------:R-:W-:Y:S05]  /*aee0*/  BRA `(.L_x_2350) ;  /* 0xffffffe400e87947 */ /* 0x000fea000383ffff */
.L_x_2313:
[----:B---3--:R3:W4:Y:S02]  /*aef0*/  SYNCS.PHASECHK.TRANS64.TRYWAIT P1, [R15+URZ+0x30848], R18 ;  /* 0x030848120f0075a7 */ /* 0x008724000802017f */
[----:B----4-:R-:W-:Y:S05]  /*af00*/  @!P1 NANOSLEEP.SYNCS 0x989680 ;  /* 0x009896800000995d */ /* 0x010fea0003900000 */
[----:B------:R-:W4:Y:S02]  /*af10*/  @!P1 SYNCS.PHASECHK.TRANS64 P1, [R15+URZ+0x30848], R18 ;  /* 0x030848120f0095a7 */ /* 0x000f24000802007f */
[----:B----4-:R-:W-:Y:S05]  /*af20*/  @!P1 BRA `(.L_x_2313) ;  /* 0xfffffffc00f09947 */ /* 0x010fea000383ffff */
[----:B------:R-:W-:Y:S05]  /*af30*/  BRA `(.L_x_2351) ;  /* 0xffffffe800887947 */ /* 0x000fea000383ffff */
.L_x_2315:
[----:B------:R-:W-:-:S07]  /*af40*/  SHF.L.U32 R4, R10, 0x1f, RZ ;  /* 0x0000001f0a047819 */ /* 0x000fce00000006ff */
.L_x_2352:
[----:B----4-:R4:W1:Y:S02]  /*af50*/  SYNCS.PHASECHK.TRANS64.TRYWAIT P1, [R15+URZ+0x30820], R4 ;  /* 0x030820040f0075a7 */ /* 0x010864000802017f */
[----:B-1----:R-:W-:Y:S05]  /*af60*/  @!P1 NANOSLEEP.SYNCS 0x989680 ;  /* 0x009896800000995d */ /* 0x002fea0003900000 */
[----:B------:R-:W1:Y:S02]  /*af70*/  @!P1 SYNCS.PHASECHK.TRANS64 P1, [R15+URZ+0x30820], R4 ;  /* 0x030820040f0095a7 */ /* 0x000e64000802007f */
[----:B-1----:R-:W-:Y:S05]  /*af80*/  @!P1 BRA `(.L_x_2352) ;  /* 0xfffffffc00f09947 */ /* 0x002fea000383ffff */
[----:B------:R-:W-:Y:S05]  /*af90*/  BRA `(.L_x_2353) ;  /* 0xffffffec000c7947 */ /* 0x000fea000383ffff */
.L_x_2318:
[----:B----4-:R4:W1:Y:S02]  /*afa0*/  SYNCS.PHASECHK.TRANS64.TRYWAIT P1, [R15+URZ+0x30840], R12 ;  /* 0x0308400c0f0075a7 */ /* 0x010864000802017f */
[----:B-1----:R-:W-:Y:S05]  /*afb0*/  @!P1 NANOSLEEP.SYNCS 0x989680 ;  /* 0x009896800000995d */ /* 0x002fea0003900000 */
[----:B------:R-:W1:Y:S02]  /*afc0*/  @!P1 SYNCS.PHASECHK.TRANS64 P1, [R15+URZ+0x30840], R12 ;  /* 0x0308400c0f0095a7 */ /* 0x000e64000802007f */
[----:B-1----:R-:W-:Y:S05]  /*afd0*/  @!P1 BRA `(.L_x_2318) ;  /* 0xfffffffc00f09947 */ /* 0x002fea000383ffff */
[----:B------:R-:W-:Y:S05]  /*afe0*/  BRA `(.L_x_2354) ;  /* 0xffffffec00c87947 */ /* 0x000fea000383ffff */
.L_x_2320:
[----:B-1----:R1:W2:Y:S02]  /*aff0*/  SYNCS.PHASECHK.TRANS64.TRYWAIT P1, [R15+URZ+0x30828], R12 ;  /* 0x0308280c0f0075a7 */ /* 0x0022a4000802017f */
[----:B--2---:R-:W-:Y:S05]  /*b000*/  @!P1 NANOSLEEP.SYNCS 0x989680 ;  /* 0x009896800000995d */ /* 0x004fea0003900000 */
[----:B------:R-:W2:Y:S02]  /*b010*/  @!P1 SYNCS.PHASECHK.TRANS64 P1, [R15+URZ+0x30828], R12 ;  /* 0x0308280c0f0095a7 */ /* 0x000ea4000802007f */
[----:B--2---:R-:W-:Y:S05]  /*b020*/  @!P1 BRA `(.L_x_2320) ;  /* 0xfffffffc00f09947 */ /* 0x004fea000383ffff */
[----:B------:R-:W-:Y:S05]  /*b030*/  BRA `(.L_x_2355) ;  /* 0xfffffff0005c7947 */ /* 0x000fea000383ffff */
.L_x_2322:
[----:B------:R1:W1:Y:S02]  /*b040*/  SYNCS.PHASECHK.TRANS64.TRYWAIT P0, [R3+URZ+0x30840], R0 ;  /* 0x03084000030075a7 */ /* 0x000264000800017f */
[----:B-1----:R-:W-:Y:S05]  /*b050*/  @!P0 NANOSLEEP.SYNCS 0x989680 ;  /* 0x009896800000895d */ /* 0x002fea0003900000 */
[----:B------:R-:W1:Y:S02]  /*b060*/  @!P0 SYNCS.PHASECHK.TRANS64 P0, [R3+URZ+0x30840], R0 ;  /* 0x03084000030085a7 */ /* 0x000e64000800007f */
[----:B-1----:R-:W-:Y:S05]  /*b070*/  @!P0 BRA `(.L_x_2322) ;  /* 0xfffffffc00f08947 */ /* 0x002fea000383ffff */
[----:B------:R-:W-:Y:S05]  /*b080*/  BRA `(.L_x_2356) ;  /* 0xfffffff4000c7947 */ /* 0x000fea000383ffff */
.L_x_2324:
[----:B------:R-:W-:Y:S01]  /*b090*/  BSSY B0, `(.L_x_2357) ;  /* 0x0000006000007945 */ /* 0x000fe20003800000 */
[----:B------:R-:W-:-:S07]  /*b0a0*/  IMAD.MOV.U32 R15, RZ, RZ, -0x1 ;  /* 0xffffffffff0f7424 */ /* 0x000fce00078e00ff */
[----:B---3--:R-:W-:Y:S05]  /*b0b0*/  WARPSYNC.COLLECTIVE R15, `(.L_x_2358) ;  /* 0x000000000f0c7348 */ /* 0x008fea0003c00000 */
[----:B------:R-:W-:Y:S02]  /*b0c0*/  ELECT P6, UR62, PT ;  /* 0x00000000003e782f */ /* 0x000fe400038c0000 */
[----:B------:R-:W-:Y:S01]  /*b0d0*/  MOV R14, UR62 ;  /* 0x0000003e000e7c02 */ /* 0x000fe20008000f00 */
[----:B---3--:R-:W-:Y:S10]  /*b0e0*/  ENDCOLLECTIVE ;  /* 0x000000000000791b */ /* 0x008ff40003800000 */
.L_x_2358:
[----:B------:R-:W-:Y:S05]  /*b0f0*/  BSYNC B0 ;  /* 0x0000000000007941 */ /* 0x000fea0003800000 */
.L_x_2357:
[----:B------:R-:W-:Y:S05]  /*b100*/  BRA `(.L_x_2359) ;  /* 0xfffffff400bc7947 */ /* 0x000fea000383ffff */
.L_x_2326:
[----:B-1----:R1:W2:Y:S02]  /*b110*/  SYNCS.PHASECHK.TRANS64.TRYWAIT P0, [R7+URZ], R4 ;  /* 0x00000004070075a7 */ /* 0x0022a4000800017f */
[----:B--2---:R-:W-:Y:S05]  /*b120*/  @!P0 NANOSLEEP.SYNCS 0x989680 ;  /* 0x009896800000895d */ /* 0x004fea0003900000 */
[----:B------:R-:W2:Y:S02]  /*b130*/  @!P0 SYNCS.PHASECHK.TRANS64 P0, [R7+URZ], R4 ;  /* 0x00000004070085a7 */ /* 0x000ea4000800007f */
[----:B--2---:R-:W-:Y:S05]  /*b140*/  @!P0 BRA `(.L_x_2326) ;  /* 0xfffffffc00f08947 */ /* 0x004fea000383ffff */
[----:B------:R-:W-:Y:S05]  /*b150*/  BRA `(.L_x_2360) ;  /* 0xfffffff400fc7947 */ /* 0x000fea000383ffff */
.L_x_2327:
[----:B--2---:R2:W4:Y:S02]  /*b160*/  SYNCS.PHASECHK.TRANS64.TRYWAIT P0, [R3+URZ], R2 ;  /* 0x00000002030075a7 */ /* 0x004524000800017f */
[----:B----4-:R-:W-:Y:S05]  /*b170*/  @!P0 NANOSLEEP.SYNCS 0x989680 ;  /* 0x009896800000895d */ /* 0x010fea0003900000 */
[----:B------:R-:W4:Y:S02]  /*b180*/  @!P0 SYNCS.PHASECHK.TRANS64 P0, [R3+URZ], R2 ;  /* 0x00000002030085a7 */ /* 0x000f24000800007f */
[----:B----4-:R-:W-:Y:S05]  /*b190*/  @!P0 BRA `(.L_x_2327) ;  /* 0xfffffffc00f08947 */ /* 0x010fea000383ffff */
[----:B------:R-:W-:Y:S05]  /*b1a0*/  BRA `(.L_x_2361) ;  /* 0xfffffff400f07947 */ /* 0x000fea000383ffff */
.L_x_2329:
[----:B--2---:R2:W4:Y:S02]  /*b1b0*/  SYNCS.PHASECHK.TRANS64.TRYWAIT P0, [R5+URZ], R4 ;  /* 0x00000004050075a7 */ /* 0x004524000800017f */
[----:B----4-:R-:W-:Y:S05]  /*b1c0*/  @!P0 NANOSLEEP.SYNCS 0x989680 ;  /* 0x009896800000895d */ /* 0x010fea0003900000 */
[----:B------:R-:W4:Y:S02]  /*b1d0*/  @!P0 SYNCS.PHASECHK.TRANS64 P0, [R5+URZ], R4 ;  /* 0x00000004050085a7 */ /* 0x000f24000800007f */
[----:B----4-:R-:W-:Y:S05]  /*b1e0*/  @!P0 BRA `(.L_x_2329) ;  /* 0xfffffffc00f08947 */ /* 0x010fea000383ffff */
[----:B------:R-:W-:Y:S05]  /*b1f0*/  BRA `(.L_x_2362) ;  /* 0xfffffff400f47947 */ /* 0x000fea000383ffff */
.L_x_2363:
        /* <DEDUP_REMOVED lines=16> */
.L_x_3668:


//--------------------- .text._ZN7cutlass13device_kernelIN5flash11enable_sm90INS1_16FlashAttnBwdSm90INS1_25CollectiveMainloopBwdSm90ILi2ELi2ELi2EN4cute5tupleIJNS5_1CILi1EEES8_S8_EEENS6_IJNS7_ILi64EEENS7_ILi128EEESB_EEENS_6half_tEfNS_4arch4Sm90ELb1ELb0ELb1ELb0ELb0ELb1ELb0ELb0ELi2ELi1ELi2ELi1ELb0EEENS1_21CollectiveEpilogueBwdISC_SD_SF_Li256ELb0ELb0ELi1EEENS1_25SingleTileBwdLPTSchedulerILb0ELi128ELb0EEEEEEEEEvNT_6ParamsE --------------------------
	.section	.text._ZN7cutlass13device_kernelIN5flash11enable_sm90INS1_16FlashAttnBwdSm90INS1_25CollectiveMainloopBwdSm90ILi2ELi2ELi2EN4cute5tupleIJNS5_1CILi1EEES8_S8_EEENS6_IJNS7_ILi64EEENS7_ILi128EEESB_EEENS_6half_tEfNS_4arch4Sm90ELb1ELb0ELb1ELb0ELb0ELb1ELb0ELb0ELi2ELi1ELi2ELi1ELb0EEENS1_21CollectiveEpilogueBwdISC_SD_SF_Li256ELb0ELb0ELi1EEENS1_25SingleTileBwdLPTSchedulerILb0ELi128ELb0EEEEEEEEEvNT_6ParamsE,"ax",@progbits
	.align	128
.text._ZN7cutlass13device_kernelIN5flash11enable_sm90INS1_16FlashAttnBwdSm90INS1_25CollectiveMainloopBwdSm90ILi2ELi2ELi2EN4cute5tupleIJNS5_1CILi1EEES8_S8_EEENS6_IJNS7_ILi64EEENS7_ILi128EEESB_EEENS_6half_tEfNS_4arch4Sm90ELb1ELb0ELb1ELb0ELb0ELb1ELb0ELb0ELi2ELi1ELi2ELi1ELb0EEENS1_21CollectiveEpilogueBwdISC_SD_SF_Li256ELb0ELb0ELi1EEENS1_25SingleTileBwdLPTSchedulerILb0ELi128ELb0EEEEEEEEEvNT_6ParamsE:
        .type           _ZN7cutlass13device_kernelIN5flash11enable_sm90INS1_16FlashAttnBwdSm90INS1_25CollectiveMainloopBwdSm90ILi2ELi2ELi2EN4cute5tupleIJNS5_1CILi1EEES8_S8_EEENS6_IJNS7_ILi64EEENS7_ILi128EEESB_EEENS_6half_tEfNS_4arch4Sm90ELb1ELb0ELb1ELb0ELb0ELb1ELb0ELb0ELi2ELi1ELi2ELi1ELb0EEENS1_21CollectiveEpilogueBwdISC_SD_SF_Li256ELb0ELb0ELi1EEENS1_25SingleTileBwdLPTSchedulerILb0ELi128ELb0EEEEEEEEEvNT_6ParamsE,@function
        .size           _ZN7cutlass13device_kernelIN5flash11enable_sm90INS1_16FlashAttnBwdSm90INS1_25CollectiveMainloopBwdSm90ILi2ELi2ELi2EN4cute5tupleIJNS5_1CILi1EEES8_S8_EEENS6_IJNS7_ILi64EEENS7_ILi128EEESB_EEENS_6half_tEfNS_4arch4Sm90ELb1ELb0ELb1ELb0ELb0ELb1ELb0ELb0ELi2ELi1ELi2ELi1ELb0EEENS1_21CollectiveEpilogueBwdISC_SD_SF_Li256ELb0ELb0ELi1EEENS1_25SingleTileBwdLPTSchedulerILb0ELi128ELb0EEEEEEEEEvNT_6ParamsE,(.L_x_3669 - _ZN7cutlass13device_kernelIN5flash11enable_sm90INS1_16FlashAttnBwdSm90INS1_25CollectiveMainloopBwdSm90ILi2ELi2ELi2EN4cute5tupleIJNS5_1CILi1EEES8_S8_EEENS6_IJNS7_ILi64EEENS7_ILi128EEESB_EEENS_6half_tEfNS_4arch4Sm90ELb1ELb0ELb1ELb0ELb0ELb1ELb0ELb0ELi2ELi1ELi2ELi1ELb0EEENS1_21CollectiveEpilogueBwdISC_SD_SF_Li256ELb0ELb0ELi1EEENS1_25SingleTileBwdLPTSchedulerILb0ELi128ELb0EEEEEEEEEvNT_6ParamsE)
        .other          _ZN7cutlass13device_kernelIN5flash11enable_sm90INS1_16FlashAttnBwdSm90INS1_25CollectiveMainloopBwdSm90ILi2ELi2ELi2EN4cute5tupleIJNS5_1CILi1EEES8_S8_EEENS6_IJNS7_ILi64EEENS7_ILi128EEESB_EEENS_6half_tEfNS_4arch4Sm90ELb1ELb0ELb1ELb0ELb0ELb1ELb0ELb0ELi2ELi1ELi2ELi1ELb0EEENS1_21CollectiveEpilogueBwdISC_SD_SF_Li256ELb0ELb0ELi1EEENS1_25SingleTileBwdLPTSchedulerILb0ELi128ELb0EEEEEEEEEvNT_6ParamsE,@"STO_CUDA_ENTRY STV_DEFAULT"
_ZN7cutlass13device_kernelIN5flash11enable_sm90INS1_16FlashAttnBwdSm90INS1_25CollectiveMainloopBwdSm90ILi2ELi2ELi2EN4cute5tupleIJNS5_1CILi1EEES8_S8_EEENS6_IJNS7_ILi64EEENS7_ILi128EEESB_EEENS_6half_tEfNS_4arch4Sm90ELb1ELb0ELb1ELb0ELb0ELb1ELb0ELb0ELi2ELi1ELi2ELi1ELb0EEENS1_21CollectiveEpilogueBwdISC_SD_SF_Li256ELb0ELb0ELi1EEENS1_25SingleTileBwdLPTSchedulerILb0ELi128ELb0EEEEEEEEEvNT_6ParamsE:
        /* <DEDUP_REMOVED lines=30> */
.L_x_2365:
[----:B------:R-:W-:Y:S05]  /*01e0*/  BSYNC B0 ;  /* 0x0000000000007941 */ /* 0x000fea0003800000 */
.L_x_2364:
        /* <DEDUP_REMOVED lines=37> */
.L_x_2366:
        /* <DEDUP_REMOVED lines=22> */
.L_x_2367:
[----:B------:R-:W-:Y:S01]  /*05a0*/  PLOP3.LUT P0, PT, PT, PT, UP0, 0x80, 0x0 ;  /* 0x000000000000781c */ /* 0x000fe20003f0f008 */
[----:B------:R-:W-:Y:S01]  /*05b0*/  NOP ;  /* 0x0000000000007918 */ /* 0x000fe20000000000 */
[----:B------:R-:W-:Y:S01]  /*05c0*/  BSSY B6, `(.L_x_2368) ;  /* 0x00009a1000067945 */ /* 0x000fe20003800000 */
[----:B-12-4-:R-:W-:Y:S10]  /*05d0*/  BAR.SYNC.DEFER_BLOCKING 0x0 ;  /* 0x0000000000007b1d */ /* 0x016ff40000010000 */
[----:B------:R-:W-:Y:S05]  /*05e0*/  @!P0 BRA `(.L_x_2369) ;  /* 0x00000068001c8947 */ /* 0x000fea0003800000 */
.L_x_2370:
[----:B------:R-:W-:-:S08]  /*05f0*/  NOP ;  /* 0x0000000000007918 */ /* 0x000fd00000000000 */
[----:B------:R-:W1:Y:S02]  /*0600*/  USETMAXREG.TRY_ALLOC.CTAPOOL UP0, 0xf0 ;  /* 0x000000f0000079c8 */ /* 0x000e640008000600 */
[----:B-1----:R-:W-:-:S13]  /*0610*/  PLOP3.LUT P0, PT, PT, PT, UP0, 0x80, 0x0 ;  /* 0x000000000000781c */ /* 0x002fda0003f0f008 */
[----:B------:R-:W-:Y:S05]  /*0620*/  @!P0 BRA `(.L_x_2370) ;  /* 0xfffffffc00f08947 */ /* 0x000fea000383ffff */
[----:B------:R-:W-:Y:S01]  /*0630*/  LOP3.LUT R0, R0, 0x3, RZ, 0xc0, !PT ;  /* 0x0000000300007812 */ /* 0x000fe200078ec0ff */
[----:B------:R-:W1:Y:S01]  /*0640*/  S2R R2, SR_TID.X ;  /* 0x0000000000027919 */ /* 0x000e620000002100 */
[----:B------:R-:W2:Y:S01]  /*0650*/  S2UR UR7, SR_CTAID.X ;  /* 0x00000000000779c3 */ /* 0x000ea20000002500 */
[----:B------:R-:W-:Y:S02]  /*0660*/  ULDC UR8, c[0x0][0xb50] ;  /* 0x0002d40000087ab9 */ /* 0x000fe40000000800 */
[----:B------:R-:W-:Y:S01]  /*0670*/  UISETP.NE.AND UP0, UPT, UR8, 0x1, UPT ;  /* 0x000000010800788c */ /* 0x000fe2000bf05270 */
[----:B------:R-:W3:Y:S04]  /*0680*/  SHFL.IDX PT, R0, R0, RZ, 0x1f ;  /* 0x00001fff00007589 */ /* 0x000ee800000e0000 */
[----:B------:R-:W4:Y:S06]  /*0690*/  LDC R3, c[0x0][0xb68] ;  /* 0x0002da00ff037b82 */ /* 0x000f2c0000000800 */
[----:B------:R-:W-:Y:S01]  /*06a0*/  @UP0 ULDC UR4, c[0x0][0xb54] ;  /* 0x0002d50000040ab9 */ /* 0x000fe20000000800 */
[----:B------:R-:W-:Y:S01]  /*06b0*/  @UP0 ULDC UR9, c[0x0][0xb58] ;  /* 0x0002d60000090ab9 */ /* 0x000fe20000000800 */
[----:B--2---:R-:W-:-:S02]  /*06c0*/  UIMAD.WIDE.U32 UR4, UR7, UR4, URZ ;  /* 0x00000004070472a5 */ /* 0x004fc4000f8e003f */
[----:B------:R-:W-:Y:S01]  /*06d0*/  UMOV UR6, UR7 ;  /* 0x0000000700067c82 */ /* 0x000fe20008000000 */
[----:B---3--:R-:W-:Y:S01]  /*06e0*/  ISETP.NE.AND P0, PT, R0, RZ, PT ;  /* 0x000000ff0000720c */ /* 0x008fe20003f05270 */
[----:B------:R-:W-:Y:S01]  /*06f0*/  @UP0 USHF.R.U32.HI UR6, URZ, UR9, UR5 ;  /* 0x000000093f060299 */ /* 0x000fe20008011605 */
[----:B-1----:R-:W-:-:S03]  /*0700*/  SHF.R.U32.HI R2, RZ, 0x7, R2 ;  /* 0x00000007ff027819 */ /* 0x002fc60000011602 */
[----:B------:R-:W-:-:S04]  /*0710*/  UIADD3 UR4, -UR6, URZ, URZ ;  /* 0x0000003f06047290 */ /* 0x000fc8000fffe13f */
[----:B------:R-:W-:-:S04]  /*0720*/  UIMAD UR10, UR8, UR4, UR7 ;  /* 0x00000004080a72a4 */ /* 0x000fc8000f8e0207 */
[----:B------:R-:W-:-:S05]  /*0730*/  @!P0 VIADD R2, R2, 0x9 ;  /* 0x0000000902028836 */ /* 0x000fca0000000000 */
[----:B------:R1:W-:Y:S06]  /*0740*/  @!P0 BAR.ARV R2, 0xa0 ;  /* 0x000280020000851d */ /* 0x0003ec0000002000 */
[----:B----4-:R-:W-:-:S13]  /*0750*/  ISETP.LE.AND P0, PT, R3, UR6, PT ;  /* 0x0000000603007c0c */ /* 0x010fda000bf03270 */
[----:B-1----:R-:W-:Y:S05]  /*0760*/  @!P0 BRA `(.L_x_2371) ;  /* 0x0000000000208947 */ /* 0x002fea0003800000 */
[----:B------:R-:W-:Y:S01]  /*0770*/  ULDC UR7, c[0x0][0xb5c] ;  /* 0x0002d70000077ab9 */ /* 0x000fe20000000800 */
[----:B------:R-:W-:Y:S01]  /*0780*/  UMOV UR36, UR10 ;  /* 0x0000000a00247c82 */ /* 0x000fe20008000000 */
[----:B------:R-:W-:-:S11]  /*0790*/  UISETP.NE.AND UP0, UPT, UR7, 0x1, UPT ;  /* 0x000000010700788c */ /* 0x000fd6000bf05270 */
[----:B------:R-:W-:Y:S02]  /*07a0*/  @UP0 ULDC.64 UR8, c[0x0][0xb60] ;  /* 0x0002d80000080ab9 */ /* 0x000fe40000000a00 */
[----:B------:R-:W-:-:S04]  /*07b0*/  UIMAD.WIDE.U32 UR4, UR10, UR8, URZ ;  /* 0x000000080a0472a5 */ /* 0x000fc8000f8e003f */
[----:B------:R-:W-:-:S04]  /*07c0*/  @UP0 USHF.R.U32.HI UR36, URZ, UR9, UR5 ;  /* 0x000000093f240299 */ /* 0x000fc80008011605 */
[----:B------:R-:W-:Y:S01]  /*07d0*/  UIMAD UR4, UR36, UR7, URZ ;  /* 0x00000007240472a4 */ /* 0x000fe2000f8e023f */
[----:B------:R-:W-:Y:S11]  /*07e0*/  BRA `(.L_x_2372) ;  /* 0x00000000001c7947 */ /* 0x000ff60003800000 */
.L_x_2371:
[----:B------:R-:W-:Y:S01]  /*07f0*/  ULDC UR7, c[0x0][0xb44] ;  /* 0x0002d10000077ab9 */ /* 0x000fe20000000800 */
[----:B------:R-:W-:Y:S01]  /*0800*/  UMOV UR36, UR10 ;  /* 0x0000000a00247c82 */ /* 0x000fe20008000000 */
[----:B------:R-:W-:-:S11]  /*0810*/  UISETP.NE.AND UP0, UPT, UR7, 0x1, UPT ;  /* 0x000000010700788c */ /* 0x000fd6000bf05270 */
[----:B------:R-:W-:Y:S02]  /*0820*/  @UP0 ULDC.64 UR8, c[0x0][0xb48] ;  /* 0x0002d20000080ab9 */ /* 0x000fe40000000a00 */
[----:B------:R-:W-:-:S04]  /*0830*/  UIMAD.WIDE.U32 UR4, UR10, UR8, URZ ;  /* 0x000000080a0472a5 */ /* 0x000fc8000f8e003f */
[----:B------:R-:W-:-:S04]  /*0840*/  @UP0 USHF.R.U32.HI UR36, URZ, UR9, UR5 ;  /* 0x000000093f240299 */ /* 0x000fc80008011605 */
[----:B------:R-:W-:-:S12]  /*0850*/  UIMAD UR4, UR36, UR7, URZ ;  /* 0x00000007240472a4 */ /* 0x000fd8000f8e023f */
.L_x_2372:
[----:B------:R-:W-:Y:S01]  /*0860*/  ULDC UR43, c[0x0][0xb38] ;  /* 0x0002ce00002b7ab9 */ /* 0x000fe20000000800 */
[----:B------:R-:W-:Y:S02]  /*0870*/  UIADD3 UR4, UR10, -UR4, URZ ;  /* 0x800000040a047290 */ /* 0x000fe4000fffe03f */
[----:B------:R-:W-:Y:S01]  /*0880*/  UISETP.NE.AND UP0, UPT, UR43, 0x1, UPT ;  /* 0x000000012b00788c */ /* 0x000fe2000bf05270 */
[----:B------:R-:W-:Y:S02]  /*0890*/  ULDC UR5, c[0x0][0xb44] ;  /* 0x0002d10000057ab9 */ /* 0x000fe40000000800 */
[----:B------:R-:W-:-:S08]  /*08a0*/  UIMAD UR6, UR6, UR5, UR4 ;  /* 0x00000005060672a4 */ /* 0x000fd0000f8e0204 */
[----:B------:R-:W-:Y:S01]  /*08b0*/  @UP0 ULDC UR4, c[0x0][0xb3c] ;  /* 0x0002cf0000040ab9 */ /* 0x000fe20000000800 */
[----:B------:R-:W-:Y:S01]  /*08c0*/  @UP0 ULDC UR7, c[0x0][0xb40] ;  /* 0x0002d00000070ab9 */ /* 0x000fe20000000800 */
[----:B------:R-:W-:Y:S02]  /*08d0*/  UIMAD.WIDE.U32 UR4, UR6, UR4, URZ ;  /* 0x00000004060472a5 */ /* 0x000fe4000f8e003f */
[----:B------:R-:W-:Y:S02]  /*08e0*/  UMOV UR44, UR6 ;  /* 0x00000006002c7c82 */ /* 0x000fe40008000000 */
[----:B------:R-:W-:-:S04]  /*08f0*/  @UP0 USHF.R.U32.HI UR44, URZ, UR7, UR5 ;  /* 0x000000073f2c0299 */ /* 0x000fc80008011605 */
[----:B------:R-:W-:Y:S02]  /*0900*/  UIADD3 UR4, -UR44, URZ, URZ ;  /* 0x0000003f2c047290 */ /* 0x000fe4000fffe13f */
[----:B------:R-:W-:Y:S02]  /*0910*/  ISETP.LE.AND P0, PT, RZ, UR44, PT ;  /* 0x0000002cff007c0c */ /* 0x000fe4000bf03270 */
[----:B------:R-:W-:-:S11]  /*0920*/  UIMAD UR43, UR43, UR4, UR6 ;  /* 0x000000042b2b72a4 */ /* 0x000fd6000f8e0206 */
[----:B------:R-:W-:Y:S05]  /*0930*/  @!P0 BRA `(.L_x_2373) ;  /* 0x0000009400a48947 */ /* 0x000fea0003800000 */
[----:B------:R-:W-:Y:S01]  /*0940*/  ULDC UR7, c[0x0][0x280] ;  /* 0x0000a00000077ab9 */ /* 0x000fe20000000800 */
[----:B------:R-:W-:Y:S01]  /*0950*/  ULDC UR5, c[0x0][0x290] ;  /* 0x0000a40000057ab9 */ /* 0x000fe20000000800 */
[----:B------:R-:W-:Y:S01]  /*0960*/  ULEA UR4, UR36, UR7, 0x7 ;  /* 0x0000000724047291 */ /* 0x000fe2000f8e383f */
[----:B------:R-:W-:Y:S01]  /*0970*/  PLOP3.LUT P0, PT, PT, PT, PT, 0x80, 0x0 ;  /* 0x000000000000781c */ /* 0x000fe20003f0f070 */
[----:B------:R-:W-:Y:S01]  /*0980*/  ULDC UR6, c[0x0][0x74c] ;  /* 0x0001d30000067ab9 */ /* 0x000fe20000000800 */
[----:B------:R-:W-:Y:S01]  /*0990*/  CS2R R86, SRZ ;  /* 0x0000000000567805 */ /* 0x000fe2000001ff00 */
[----:B------:R-:W-:Y:S01]  /*09a0*/  UIADD3 UR5, -UR6, UR4, -UR5 ;  /* 0x0000000406057290 */ /* 0x000fe2000fffe905 */
[----:B------:R-:W-:Y:S01]  /*09b0*/  CS2R R84, SRZ ;  /* 0x0000000000547805 */ /* 0x000fe2000001ff00 */
[----:B------:R-:W-:Y:S01]  /*09c0*/  UIADD3 UR4, UR7, 0x3f, URZ ;  /* 0x0000003f07047890 */ /* 0x000fe2000fffe03f */
        /* <DEDUP_REMOVED lines=20> */
[----:B------:R-:W-:Y:S01]  /*0b10*/  CS2R R58, SRZ ;  /* 0x00000000003a7805 */ /* 0x000fe2000001ff00 */
[----:B------:R-:W-:Y:S01]  /*0b20*/  UISETP.GT.AND UP0, UPT, UR37, UR39, UPT ;  /* 0x000000272500728c */ /* 0x000fe2000bf04270 */
[----:B------:R-:W-:Y:S02]  /*0b30*/  CS2R R56, SRZ ;  /* 0x0000000000387805 */ /* 0x000fe4000001ff00 */
[----:B------:R-:W-:Y:S02]  /*0b40*/  CS2R R54, SRZ ;  /* 0x0000000000367805 */ /* 0x000fe4000001ff00 */
[----:B------:R-:W-:Y:S02]  /*0b50*/  CS2R R52, SRZ ;  /* 0x0000000000347805 */ /* 0x000fe4000001ff00 */
[----:B------:R-:W-:-:S02]  /*0b60*/  CS2R R50, SRZ ;  /* 0x0000000000327805 */ /* 0x000fc4000001ff00 */
[----:B------:R-:W-:Y:S02]  /*0b70*/  CS2R R48, SRZ ;  /* 0x0000000000307805 */ /* 0x000fe4000001ff00 */
[----:B------:R-:W-:Y:S02]  /*0b80*/  PLOP3.LUT P1, PT, PT, PT, UP0, 0x80, 0x0 ;  /* 0x000000000000781c */ /* 0x000fe40003f2f008 */
        /* <DEDUP_REMOVED lines=67> */
.L_x_2376:
        /* <DEDUP_REMOVED lines=15> */
.L_x_2375:
[----:B------:R-:W1:Y:S01]  /*10b0*/  S2R R3, SR_CgaCtaId ;  /* 0x0000000000037919 */ /* 0x000e620000008800 */
[----:B------:R-:W-:-:S04]  /*10c0*/  MOV R0, 0x400 ;  /* 0x0000040000007802 */ /* 0x000fc80000000f00 */
[----:B-1----:R-:W-:-:S05]  /*10d0*/  LEA R16, R3, R0, 0x18 ;  /* 0x0000000003107211 */ /* 0x002fca00078ec0ff */
[----:B------:R1:W-:Y:S01]  /*10e0*/  STL [R1], R16 ;  /* 0x0000001001007387 */ /* 0x0003e20000100800 */
[----:B------:R-:W-:-:S05]  /*10f0*/  VIADD R2, R16, 0x28800 ;  /* 0x0002880010027836 */ /* 0x000fca0000000000 */
[----:B------:R-:W-:-:S13]  /*1100*/  LOP3.LUT P0, RZ, R2, 0x3ff, RZ, 0xc0, !PT ;  /* 0x000003ff02ff7812 */ /* 0x000fda000780c0ff */
[----:B-1----:R-:W-:Y:S05]  /*1110*/  @!P0 BRA `(.L_x_2377) ;  /* 0x00000000007c8947 */ /* 0x002fea0003800000 */
        /* <DEDUP_REMOVED lines=16> */
.L_x_2378:
        /* <DEDUP_REMOVED lines=15> */
.L_x_2377:
        /* <DEDUP_REMOVED lines=8> */
.L_x_2485:
[----:B------:R-:W-:Y:S01]  /*1390*/  SHF.L.U32 R8, RZ, 0x1f, RZ ;  /* 0x0000001fff087819 */ /* 0x000fe200000006ff */
[----:B------:R-:W-:Y:S01]  /*13a0*/  IMAD.SHL.U32 R4, R0, 0x40, RZ ;  /* 0x0000004000047824 */ /* 0x000fe200078e00ff */
[CC--:B------:R-:W-:Y:S02]  /*13b0*/  LEA.HI R5, R3.reuse, R0.reuse, RZ, 0x5 ;  /* 0x0000000003057211 */ /* 0x0c0fe400078f28ff */
[----:B------:R-:W3:Y:S02]  /*13c0*/  SYNCS.PHASECHK.TRANS64.TRYWAIT P0, [R16+URZ+0x30800], R8 ;  /* 0x03080008100075a7 */ /* 0x000ee4000800017f */
[----:B------:R-:W-:Y:S02]  /*13d0*/  SHF.R.S32.HI R6, RZ, 0x5, R5 ;  /* 0x00000005ff067819 */ /* 0x000fe40000011405 */
[----:B------:R-:W-:Y:S02]  /*13e0*/  LOP3.LUT R5, R2, 0xffffff80, RZ, 0xc0, !PT ;  /* 0xffffff8002057812 */ /* 0x000fe400078ec0ff */
[----:B------:R-:W-:Y:S01]  /*13f0*/  LOP3.LUT R4, R4, 0x1c0, RZ, 0xc0, !PT ;  /* 0x000001c004047812 */ /* 0x000fe200078ec0ff */
[----:B------:R-:W-:Y:S01]  /*1400*/  IMAD.SHL.U32 R7, R6, 0x10, RZ ;  /* 0x0000001006077824 */ /* 0x000fe200078e00ff */
[CC--:B------:R-:W-:Y:S01]  /*1410*/  LEA.HI R2, R3.reuse, R0.reuse, RZ, 0x3 ;  /* 0x0000000003027211 */ /* 0x0c0fe200078f18ff */
[----:B------:R-:W-:Y:S01]  /*1420*/  IMAD.IADD R5, R0, 0x1, -R5 ;  /* 0x0000000100057824 */ /* 0x000fe200078e0a05 */
[----:B------:R-:W-:-:S02]  /*1430*/  LEA.HI R3, R3, R0, RZ, 0x4 ;  /* 0x0000000003037211 */ /* 0x000fc400078f20ff */
[----:B------:R-:W-:Y:S01]  /*1440*/  LOP3.LUT R7, R4, 0x30, R7, 0xf8, !PT ;  /* 0x0000003004077812 */ /* 0x000fe200078ef807 */
[----:B---3--:R-:W-:Y:S06]  /*1450*/  @P0 BRA `(.L_x_2380) ;  /* 0x0000000000080947 */ /* 0x008fec0003800000 */
[----:B------:R-:W3:Y:S02]  /*1460*/  SYNCS.PHASECHK.TRANS64.TRYWAIT P0, [R16+URZ+0x30800], R8 ;  /* 0x03080008100075a7 */ /* 0x000ee4000800017f */
[----:B---3--:R-:W-:Y:S05]  /*1470*/  @!P0 BRA `(.L_x_2381) ;  /* 0x0000008800f88947 */ /* 0x008fea0003800000 */
.L_x_2380:
[----:B------:R-:W4:Y:S01]  /*1480*/  S2R R15, SR_CgaCtaId ;  /* 0x00000000000f7919 */ /* 0x000f220000008800 */
[----:B---3--:R-:W-:Y:S01]  /*1490*/  SHF.R.S32.HI R0, RZ, 0x1f, R5 ;  /* 0x0000001fff007819 */ /* 0x008fe20000011405 */
[----:B------:R-:W-:Y:S01]  /*14a0*/  ULDC UR4, c[0x0][0x290] ;  /* 0x0000a40000047ab9 */ /* 0x000fe20000000800 */
[----:B------:R-:W-:Y:S01]  /*14b0*/  SHF.R.S32.HI R8, RZ, 0x4, R3 ;  /* 0x00000004ff087819 */ /* 0x000fe20000011403 */
[----:B------:R-:W-:Y:S01]  /*14c0*/  UIMAD UR4, UR36, -0x80, UR4 ;  /* 0xffffff80240478a4 */ /* 0x000fe2000f8e0204 */
[----:B------:R-:W-:Y:S02]  /*14d0*/  LOP3.LUT R9, R7, 0x8, R2, 0xf8, !PT ;  /* 0x0000000807097812 */ /* 0x000fe400078ef802 */
[----:B------:R-:W-:Y:S02]  /*14e0*/  CS2R R86, SRZ ;  /* 0x0000000000567805 */ /* 0x000fe4000001ff00 */
[----:B------:R-:W-:Y:S02]  /*14f0*/  LEA.HI R2, R0, R5, RZ, 0x2 ;  /* 0x0000000500027211 */ /* 0x000fe400078f10ff */
[----:B------:R-:W-:-:S02]  /*1500*/  CS2R R84, SRZ ;  /* 0x0000000000547805 */ /* 0x000fc4000001ff00 */
[----:B------:R-:W-:Y:S01]  /*1510*/  LEA.HI R3, R3, R8, RZ, 0x1 ;  /* 0x0000000803037211 */ /* 0x000fe200078f08ff */
[----:B------:R-:W-:Y:S01]  /*1520*/  IMAD.U32 R10, RZ, RZ, UR4 ;  /* 0x00000004ff0a7e24 */ /* 0x000fe2000f8e00ff */
[----:B------:R-:W-:Y:S02]  /*1530*/  LEA.HI R0, R0, R5, RZ, 0x5 ;  /* 0x0000000500007211 */ /* 0x000fe400078f28ff */
[----:B------:R-:W-:Y:S02]  /*1540*/  CS2R R82, SRZ ;  /* 0x0000000000527805 */ /* 0x000fe4000001ff00 */
[----:B------:R-:W-:Y:S02]  /*1550*/  SHF.R.U32.HI R4, RZ, 0x3, R4 ;  /* 0x00000003ff047819 */ /* 0x000fe40000011604 */
[----:B------:R-:W-:Y:S02]  /*1560*/  CS2R R80, SRZ ;  /* 0x0000000000507805 */ /* 0x000fe4000001ff00 */
[----:B------:R-:W-:-:S02]  /*1570*/  LOP3.LUT R11, R3, 0x7ffffe, RZ, 0xc0, !PT ;  /* 0x007ffffe030b7812 */ /* 0x000fc400078ec0ff */
[----:B------:R-:W-:Y:S02]  /*1580*/  CS2R R78, SRZ ;  /* 0x00000000004e7805 */ /* 0x000fe4000001ff00 */
[----:B------:R-:W-:Y:S02]  /*1590*/  SHF.R.S32.HI R7, RZ, 0x5, R0 ;  /* 0x00000005ff077819 */ /* 0x000fe40000011400 */
[----:B------:R-:W-:Y:S02]  /*15a0*/  CS2R R76, SRZ ;  /* 0x00000000004c7805 */ /* 0x000fe4000001ff00 */
[--C-:B------:R-:W-:Y:S01]  /*15b0*/  SHF.R.S32.HI R3, RZ, 0x2, R2.reuse ;  /* 0x00000002ff037819 */ /* 0x100fe20000011402 */
[----:B------:R-:W-:Y:S01]  /*15c0*/  IMAD.IADD R11, R8, 0x1, -R11 ;  /* 0x00000001080b7824 */ /* 0x000fe200078e0a0b */
[----:B------:R-:W-:Y:S01]  /*15d0*/  SHF.R.S32.HI R0, RZ, 0x1f, R2 ;  /* 0x0000001fff007819 */ /* 0x000fe20000011402 */
[----:B------:R-:W-:Y:S01]  /*15e0*/  IMAD R7, R7, -0x10, R10 ;  /* 0xfffffff007077824 */ /* 0x000fe200078e020a */
[----:B------:R-:W-:-:S02]  /*15f0*/  LEA.HI R6, R13, R13, RZ, 0x1 ;  /* 0x0000000d0d067211 */ /* 0x000fc400078f08ff */
[----:B------:R-:W-:Y:S02]  /*1600*/  CS2R R74, SRZ ;  /* 0x00000000004a7805 */ /* 0x000fe4000001ff00 */
[----:B------:R-:W-:Y:S02]  /*1610*/  LOP3.LUT R9, R9, R4, RZ, 0x3c, !PT ;  /* 0x0000000409097212 */ /* 0x000fe400078e3cff */
[----:B------:R-:W-:Y:S02]  /*1620*/  CS2R R72, SRZ ;  /* 0x0000000000487805 */ /* 0x000fe4000001ff00 */
[----:B------:R-:W-:Y:S02]  /*1630*/  LEA.HI R4, R0, R3, RZ, 0x3 ;  /* 0x0000000300047211 */ /* 0x000fe400078f18ff */
[----:B------:R-:W-:Y:S02]  /*1640*/  CS2R R70, SRZ ;  /* 0x0000000000467805 */ /* 0x000fe4000001ff00 */
[----:B------:R-:W-:-:S02]  /*1650*/  LOP3.LUT R8, R6, 0xfffffffe, RZ, 0xc0, !PT ;  /* 0xfffffffe06087812 */ /* 0x000fc400078ec0ff */
[----:B------:R-:W-:Y:S02]  /*1660*/  CS2R R68, SRZ ;  /* 0x0000000000447805 */ /* 0x000fe4000001ff00 */
[----:B------:R-:W-:Y:S01]  /*1670*/  LOP3.LUT R6, R4, 0xfffffff8, RZ, 0xc0, !PT ;  /* 0xfffffff804067812 */ /* 0x000fe200078ec0ff */
[C---:B------:R-:W-:Y:S01]  /*1680*/  IMAD.SHL.U32 R4, R13.reuse, 0x1000, RZ ;  /* 0x000010000d047824 */ /* 0x040fe200078e00ff */
[----:B------:R-:W-:Y:S01]  /*1690*/  LOP3.LUT R2, R2, 0xfffffffc, RZ, 0xc0, !PT ;  /* 0xfffffffc02027812 */ /* 0x000fe200078ec0ff */
[----:B------:R-:W-:Y:S01]  /*16a0*/  IMAD.IADD R8, R13, 0x1, -R8 ;  /* 0x000000010d087824 */ /* 0x000fe200078e0a08 */
[----:B------:R-:W-:Y:S01]  /*16b0*/  IADD3 R7, R7, R6, -R3 ;  /* 0x0000000607077210 */ /* 0x000fe20007ffe803 */
[----:B------:R-:W-:Y:S01]  /*16c0*/  IMAD R6, R11, 0x200, R4 ;  /* 0x000002000b067824 */ /* 0x000fe200078e0204 */
[----:B--2---:R-:W-:Y:S01]  /*16d0*/  LEA.HI R0, R14, R14, RZ, 0x1 ;  /* 0x0000000e0e007211 */ /* 0x004fe200078f08ff */
[----:B------:R-:W-:Y:S01]  /*16e0*/  IMAD.IADD R230, R5, 0x1, -R2 ;  /* 0x0000000105e67824 */ /* 0x000fe200078e0a02 */
[----:B------:R-:W-:Y:S01]  /*16f0*/  MOV R12, 0x400 ;  /* 0x00000400000c7802 */ /* 0x000fe20000000f00 */
[----:B------:R-:W-:Y:S01]  /*1700*/  IMAD.IADD R2, R9, 0x1, R6 ;  /* 0x0000000109027824 */ /* 0x000fe200078e0206 */
[----:B------:R-:W-:Y:S01]  /*1710*/  LOP3.LUT R229, R0, 0xfffffffe, RZ, 0xc0, !PT ;  /* 0xfffffffe00e57812 */ /* 0x000fe200078ec0ff */
[----:B------:R-:W-:Y:S01]  /*1720*/  IMAD R0, R5, 0x4, R4 ;  /* 0x0000000405007824 */ /* 0x000fe200078e0204 */
[----:B----4-:R-:W-:Y:S01]  /*1730*/  LEA R12, R15, R12, 0x18 ;  /* 0x0000000c0f0c7211 */ /* 0x010fe200078ec0ff */
[----:B------:R-:W-:Y:S01]  /*1740*/  IMAD R5, R8, -0x40, R7 ;  /* 0xffffffc008057824 */ /* 0x000fe200078e0207 */
[----:B------:R2:W-:Y:S01]  /*1750*/  STL [R1+0x4], R2 ;  /* 0x0000040201007387 */ /* 0x0005e20000100800 */
[----:B------:R-:W-:Y:S01]  /*1760*/  IMAD.IADD R229, R14, 0x1, -R229 ;  /* 0x000000010ee57824 */ /* 0x000fe200078e0ae5 */
        /* <DEDUP_REMOVED lines=56> */
[----:B--2---:R-:W-:Y:S02]  /*1af0*/  IMAD R2, R0, 0x4, R12 ;  /* 0x0000000400027824 */ /* 0x004fe400078e020c */
[----:B------:R-:W-:-:S07]  /*1b00*/  IMAD.SHL.U32 R230, R230, 0x2, RZ ;  /* 0x00000002e6e67824 */ /* 0x000fce00078e00ff */
.L_x_2392:
[----:B------:R-:W-:Y:S01]  /*1b10*/  IMAD.U32 R0, RZ, RZ, UR38 ;  /* 0x00000026ff007e24 */ /* 0x000fe2000f8e00ff */
[----:B------:R-:W-:Y:S05]  /*1b20*/  YIELD ;  /* 0x0000000000007946 */ /* 0x000fea0003800000 */
[----:B------:R-:W-:-:S04]  /*1b30*/  LOP3.LUT R0, R0, 0x1, RZ, 0xfc, !PT ;  /* 0x0000000100007812 */ /* 0x000fc800078efcff */
[----:B------:R-:W-:-:S13]  /*1b40*/  ISETP.NE.AND P0, PT, R0, 0x3, PT ;  /* 0x000000030000780c */ /* 0x000fda0003f05270 */
[----:B------:R-:W-:Y:S05]  /*1b50*/  @!P0 BRA `(.L_x_2382) ;  /* 0x0000000000048947 */ /* 0x000fea0003800000 */
[----:B------:R-:W-:Y:S01]  /*1b60*/  BPT.TRAP 0x1 ;  /* 0x000000040000795c */ /* 0x000fe20000300000 */
.L_x_2382:
        /* <DEDUP_REMOVED lines=8> */
.L_x_2383:
[----:B---3--:R-:W-:Y:S05]  /*1bf0*/  @P1 BRA `(.L_x_2384) ;  /* 0x0000000000081947 */ /* 0x008fea0003800000 */
[----:B------:R-:W3:Y:S02]  /*1c00*/  SYNCS.PHASECHK.TRANS64.TRYWAIT P1, [R0+URZ+0x30810], R209 ;  /* 0x030810d1000075a7 */ /* 0x000ee4000802017f */
[----:B---3--:R-:W-:Y:S05]  /*1c10*/  @!P1 BRA `(.L_x_2385) ;  /* 0x0000008400309947 */ /* 0x008fea0003800000 */
.L_x_2384:
        /* <DEDUP_REMOVED lines=84> */
.L_x_2386:
[----:B------:R1:W1:Y:S01]  /*2160*/  SYNCS.PHASECHK.TRANS64.TRYWAIT P1, [R0+URZ+0x30830], R209 ;  /* 0x030830d1000075a7 */ /* 0x000262000802017f */
[----:B------:R-:W-:Y:S05]  /*2170*/  @!P0 BRA `(.L_x_2387) ;  /* 0x0000000000048947 */ /* 0x000fea0003800000 */
[----:B------:R-:W-:Y:S01]  /*2180*/  BPT.TRAP 0x1 ;  /* 0x000000040000795c */ /* 0x000fe20000300000 */
.L_x_2387:
[----:B------:R-:W-:Y:S01]  /*2190*/  FMUL.FTZ R7, R152, UR41 ;  /* 0x0000002998077c20 */ /* 0x000fe20008410000 */
[----:B------:R-:W-:Y:S01]  /*21a0*/  FMUL.FTZ R8, R153, UR41 ;  /* 0x0000002999087c20 */ /* 0x000fe20008410000 */
        /* <DEDUP_REMOVED lines=24> */
[----:B------:R-:W-:-:S07]  /*2330*/  VIADD R152, R208, 0x20000 ;  /* 0x00020000d0987836 */ /* 0x000fce0000000000 */
        /* <DEDUP_REMOVED lines=24> */
[----:B------:R-:W-:Y:S05]  /*24c0*/  @P1 BRA `(.L_x_2388) ;  /* 0x0000000000081947 */ /* 0x000fea0003800000 */
[----:B------:R-:W5:Y:S02]  /*24d0*/  SYNCS.PHASECHK.TRANS64.TRYWAIT P1, [R0+URZ+0x30830], R209 ;  /* 0x030830d1000075a7 */ /* 0x000f64000802017f */
[----:B-----5:R-:W-:Y:S05]  /*24e0*/  @!P1 BRA `(.L_x_2389) ;  /* 0x0000007c00109947 */ /* 0x020fea0003800000 */
.L_x_2388:
[----:B------:R-:W-:Y:S01]  /*24f0*/  UIMAD UR6, UR39, -0x40, UR40 ;  /* 0xffffffc0270678a4 */ /* 0x000fe2000f8e0228 */
[----:B------:R-:W-:Y:S01]  /*2500*/  SHF.R.U32.HI R152, RZ, 0x4, R152 ;  /* 0x00000004ff987819 */ /* 0x000fe20000011698 */
[----:B------:R-:W-:Y:S01]  /*2510*/  FMUL.FTZ R237, R177, UR41 ;  /* 0x00000029b1ed7c20 */ /* 0x000fe20008410000 */
[----:B------:R-:W-:Y:S01]  /*2520*/  ISETP.GT.AND P2, PT, R5, RZ, PT ;  /* 0x000000ff0500720c */ /* 0x000fe20003f44270 */
[----:B------:R-:W-:Y:S01]  /*2530*/  FMUL.FTZ R236, R178, UR41 ;  /* 0x00000029b2ec7c20 */ /* 0x000fe20008410000 */
[----:B------:R-:W-:Y:S01]  /*2540*/  LOP3.LUT R208, R152, 0x3fff, RZ, 0xc0, !PT ;  /* 0x00003fff98d07812 */ /* 0x000fe200078ec0ff */
[----:B------:R-:W-:Y:S01]  /*2550*/  FMUL.FTZ R233, R181, UR41 ;  /* 0x00000029b5e97c20 */ /* 0x000fe20008410000 */
[C---:B------:R-:W-:Y:S01]  /*2560*/  IADD3 R152, -R5.reuse, UR6, -R230 ;  /* 0x0000000605987c10 */ /* 0x040fe2000fffe9e6 */
[----:B------:R-:W-:Y:S01]  /*2570*/  MUFU.TANH R237, R237 ;  /* 0x000000ed00ed7308 */ /* 0x000fe20000002400 */
[----:B------:R-:W-:Y:S01]  /*2580*/  ISETP.GT.AND P1, PT, R5, 0x8, PT ;  /* 0x000000080500780c */ /* 0x000fe20003f24270 */
[----:B------:R-:W-:Y:S01]  /*2590*/  FMUL.FTZ R232, R182, UR41 ;  /* 0x00000029b6e87c20 */ /* 0x000fe20008410000 */
[C---:B------:R-:W-:Y:S01]  /*25a0*/  SEL R153, R152.reuse, 0x40, P2 ;  /* 0x0000004098997807 */ /* 0x040fe20001000000 */
[----:B------:R-:W-:Y:S01]  /*25b0*/  VIADD R152, R152, 0x8 ;  /* 0x0000000898987836 */ /* 0x000fe20000000000 */
[----:B------:R-:W-:Y:S01]  /*25c0*/  LOP3.LUT R154, R208, 0x10000, RZ, 0xfc, !PT ;  /* 0x00010000d09a7812 */ /* 0x000fe200078efcff */
[----:B------:R-:W-:Y:S01]  /*25d0*/  UIADD3 UR5, UR5, 0x8000, URZ ;  /* 0x0000800005057890 */ /* 0x000fe2000fffe03f */
[----:B------:R-:W-:Y:S01]  /*25e0*/  ISETP.GT.AND P2, PT, R153, 0x1, PT ;  /* 0x000000019900780c */ /* 0x000fe20003f44270 */
[----:B------:R-:W5:Y:S01]  /*25f0*/  MUFU.TANH R236, R236 ;  /* 0x000000ec00ec7308 */ /* 0x000f620000002400 */
[----:B------:R-:W-:Y:S01]  /*2600*/  SEL R164, R152, 0x40, P1 ;  /* 0x0000004098a47807 */ /* 0x000fe20000800000 */
[----:B------:R-:W-:Y:S01]  /*2610*/  IMAD R154, R3, 0x400, R154 ;  /* 0x00000400039a7824 */ /* 0x000fe200078e029a */
[----:B------:R-:W-:Y:S01]  /*2620*/  ISETP.GT.AND P1, PT, R153, 0x9, PT ;  /* 0x000000099900780c */ /* 0x000fe20003f24270 */
[----:B------:R-:W-:Y:S01]  /*2630*/  USHF.R.U32.HI UR5, URZ, 0x4, UR5 ;  /* 0x000000043f057899 */ /* 0x000fe20008011605 */
[----:B------:R-:W-:Y:S01]  /*2640*/  ISETP.GT.AND P5, PT, R164, RZ, PT ;  /* 0x000000ffa400720c */ /* 0x000fe20003fa4270 */
[----:B------:R-:W-:Y:S01]  /*2650*/  FMUL.FTZ R235, R179, UR41 ;  /* 0x00000029b3eb7c20 */ /* 0x000fe20008410000 */
[----:B-1----:R-:W-:Y:S01]  /*2660*/  FSEL R158, R12, -INF , !P1 ;  /* 0xff8000000c9e7808 */ /* 0x002fe20004800000 */
[----:B------:R-:W1:Y:S01]  /*2670*/  MUFU.TANH R233, R233 ;  /* 0x000000e900e97308 */ /* 0x000e620000002400 */
[----:B------:R-:W-:Y:S01]  /*2680*/  ISETP.GT.AND P1, PT, R164, 0x10, PT ;  /* 0x00000010a400780c */ /* 0x000fe20003f24270 */
[----:B------:R-:W-:Y:S01]  /*2690*/  ULOP3.LUT UR5, UR5, 0x3fff, URZ, 0xc0, !UPT ;  /* 0x00003fff05057892 */ /* 0x000fe2000f8ec03f */
[----:B------:R-:W-:Y:S01]  /*26a0*/  ISETP.GT.AND P6, PT, R153, RZ, PT ;  /* 0x000000ff9900720c */ /* 0x000fe20003fc4270 */
[----:B--23--:R-:W-:Y:S01]  /*26b0*/  FFMA.FTZ R209, R158, UR42, -R205 ;  /* 0x0000002a9ed17c23 */ /* 0x00cfe200080108cd */
[----:B------:R-:W-:Y:S01]  /*26c0*/  FSEL R167, R9, -INF , !P5 ;  /* 0xff80000009a77808 */ /* 0x000fe20006800000 */
[----:B------:R-:W-:Y:S01]  /*26d0*/  ULOP3.LUT UR5, UR5, 0x10000, URZ, 0xfc, !UPT ;  /* 0x0001000005057892 */ /* 0x000fe2000f8efc3f */
[C---:B------:R-:W-:Y:S01]  /*26e0*/  ISETP.GT.AND P4, PT, R153.reuse, 0x8, PT ;  /* 0x000000089900780c */ /* 0x040fe20003f84270 */
[----:B------:R-:W2:Y:S01]  /*26f0*/  MUFU.TANH R232, R232 ;  /* 0x000000e800e87308 */ /* 0x000ea20000002400 */
[----:B------:R-:W-:Y:S01]  /*2700*/  ISETP.GT.AND P5, PT, R153, 0x11, PT ;  /* 0x000000119900780c */ /* 0x000fe20003fa4270 */
[----:B------:R-:W-:Y:S01]  /*2710*/  FFMA.FTZ R222, R167, UR42, -R206 ;  /* 0x0000002aa7de7c23 */ /* 0x000fe200080108ce */
[----:B------:R-:W-:Y:S01]  /*2720*/  FSEL R227, R17, -INF , !P1 ;  /* 0xff80000011e37808 */ /* 0x000fe20004800000 */
[----:B------:R-:W-:Y:S01]  /*2730*/  FMUL.FTZ R234, R180, UR41 ;  /* 0x00000029b4ea7c20 */ /* 0x000fe20008410000 */
[----:B------:R-:W-:Y:S01]  /*2740*/  FSEL R156, R8, -INF , !P2 ;  /* 0xff800000089c7808 */ /* 0x000fe20005000000 */
[----:B------:R-:W-:Y:S01]  /*2750*/  FMUL.FTZ R231, R183, UR41 ;  /* 0x00000029b7e77c20 */ /* 0x000fe20008410000 */
[----:B------:R-:W-:Y:S01]  /*2760*/  ISETP.GT.AND P1, PT, R153, 0x21, PT ;  /* 0x000000219900780c */ /* 0x000fe20003f24270 */
[----:B------:R-:W-:Y:S01]  /*2770*/  FFMA.FTZ R227, R227, UR42, -R202 ;  /* 0x0000002ae3e37c23 */ /* 0x000fe200080108ca */
[----:B------:R-:W-:Y:S01]  /*2780*/  FSEL R223, R7, -INF , !P6 ;  /* 0xff80000007df7808 */ /* 0x000fe20007000000 */
[----:B------:R-:W-:Y:S01]  /*2790*/  FFMA.FTZ R221, R156, UR42, -R207 ;  /* 0x0000002a9cdd7c23 */ /* 0x000fe200080108cf */
[C---:B------:R-:W-:Y:S01]  /*27a0*/  ISETP.GT.AND P2, PT, R164.reuse, 0x8, PT ;  /* 0x00000008a400780c */ /* 0x040fe20003f44270 */
[----:B------:R-:W-:Y:S01]  /*27b0*/  UMOV UR11, 0x40000040 ;  /* 0x40000040000b7882 */ /* 0x000fe20000000000 */
[----:B------:R-:W-:Y:S01]  /*27c0*/  ISETP.GT.AND P6, PT, R164, 0x1, PT ;  /* 0x00000001a400780c */ /* 0x000fe20003fc4270 */
[----:B------:R-:W-:Y:S01]  /*27d0*/  FFMA.FTZ R223, R223, UR42, -R206 ;  /* 0x0000002adfdf7c23 */ /* 0x000fe200080108ce */
[----:B------:R-:W-:Y:S01]  /*27e0*/  FSEL R159, R11, -INF , !P4 ;  /* 0xff8000000b9f7808 */ /* 0x000fe20006000000 */
[----:B------:R-:W-:Y:S01]  /*27f0*/  UMOV UR8, UR5 ;  /* 0x0000000500087c82 */ /* 0x000fe20008000000 */
[----:B------:R-:W-:Y:S01]  /*2800*/  FSEL R160, R16, -INF , !P5 ;  /* 0xff80000010a07808 */ /* 0x000fe20006800000 */
[----:B------:R-:W-:Y:S01]  /*2810*/  UMOV UR9, 0x40000040 ;  /* 0x4000004000097882 */ /* 0x000fe20000000000 */
[----:B------:R-:W-:Y:S01]  /*2820*/  ISETP.GT.AND P3, PT, R153, 0x10, PT ;  /* 0x000000109900780c */ /* 0x000fe20003f64270 */
[----:B------:R-:W-:Y:S01]  /*2830*/  FFMA.FTZ R206, R159, UR42, -R204 ;  /* 0x0000002a9fce7c23 */ /* 0x000fe200080108cc */
[C---:B------:R-:W-:Y:S01]  /*2840*/  ISETP.GT.AND P4, PT, R164.reuse, 0x9, PT ;  /* 0x00000009a400780c */ /* 0x040fe20003f84270 */
[----:B------:R-:W3:Y:S01]  /*2850*/  MUFU.TANH R234, R234 ;  /* 0x000000ea00ea7308 */ /* 0x000ee20000002400 */
[----:B------:R-:W-:-:S02]  /*2860*/  ISETP.GT.AND P5, PT, R164, 0x18, PT ;  /* 0x00000018a400780c */ /* 0x000fc40003fa4270 */
[----:B------:R-:W-:Y:S02]  /*2870*/  FSEL R210, R184, -INF , !P1 ;  /* 0xff800000b8d27808 */ /* 0x000fe40004800000 */
[----:B------:R-:W-:Y:S02]  /*2880*/  FSEL R169, R13, -INF , !P2 ;  /* 0xff8000000da97808 */ /* 0x000fe40005000000 */
[----:B------:R-:W-:Y:S01]  /*2890*/  ISETP.GT.AND P1, PT, R164, 0x28, PT ;  /* 0x00000028a400780c */ /* 0x000fe20003f24270 */
[----:B------:R-:W-:Y:S01]  /*28a0*/  FFMA.FTZ R210, R210, UR42, -R199 ;  /* 0x0000002ad2d27c23 */ /* 0x000fe200080108c7 */
[----:B------:R-:W-:Y:S01]  /*28b0*/  FSEL R166, R10, -INF , !P6 ;  /* 0xff8000000aa67808 */ /* 0x000fe20007000000 */
[----:B------:R-:W-:Y:S01]  /*28c0*/  FFMA.FTZ R204, R169, UR42, -R204 ;  /* 0x0000002aa9cc7c23 */ /* 0x000fe200080108cc */
[C---:B------:R-:W-:Y:S01]  /*28d0*/  ISETP.GT.AND P2, PT, R153.reuse, 0x19, PT ;  /* 0x000000199900780c */ /* 0x040fe20003f44270 */
[----:B------:R-:W4:Y:S01]  /*28e0*/  MUFU.TANH R231, R231 ;  /* 0x000000e700e77308 */ /* 0x000f220000002400 */
[----:B------:R-:W-:Y:S01]  /*28f0*/  ISETP.GT.AND P6, PT, R153, 0x18, PT ;  /* 0x000000189900780c */ /* 0x000fe20003fc4270 */
[----:B------:R-:W-:Y:S01]  /*2900*/  FFMA.FTZ R207, R166, UR42, -R207 ;  /* 0x0000002aa6cf7c23 */ /* 0x000fe200080108cf */
[----:B------:R-:W-:Y:S01]  /*2910*/  FSEL R226, R14, -INF , !P4 ;  /* 0xff8000000ee27808 */ /* 0x000fe20006000000 */
[----:B------:R-:W-:Y:S01]  /*2920*/  FFMA.FTZ R10, -R10, R10, 1 ;  /* 0x3f8000000a0a7423 */ /* 0x000fe2000001010a */
[----:B------:R-:W-:-:S02]  /*2930*/  FSEL R161, R15, -INF , !P3 ;  /* 0xff8000000fa17808 */ /* 0x000fc40005800000 */
[----:B------:R-:W-:Y:S01]  /*2940*/  FSEL R171, R21, -INF , !P5 ;  /* 0xff80000015ab7808 */ /* 0x000fe20006800000 */
[----:B------:R-:W-:Y:S01]  /*2950*/  FFMA.FTZ R226, R226, UR42, -R205 ;  /* 0x0000002ae2e27c23 */ /* 0x000fe200080108cd */
[----:B------:R-:W-:Y:S01]  /*2960*/  ISETP.GT.AND P4, PT, R153, 0x20, PT ;  /* 0x000000209900780c */ /* 0x000fe20003f84270 */
[----:B------:R-:W-:Y:S01]  /*2970*/  FFMA.FTZ R205, R161, UR42, -R202 ;  /* 0x0000002aa1cd7c23 */ /* 0x000fe200080108ca */
[----:B------:R-:W-:Y:S01]  /*2980*/  ISETP.GT.AND P3, PT, R164, 0x11, PT ;  /* 0x00000011a400780c */ /* 0x000fe20003f64270 */
[----:B------:R-:W-:Y:S01]  /*2990*/  FFMA.FTZ R202, R160, UR42, -R203 ;  /* 0x0000002aa0ca7c23 */ /* 0x000fe200080108cb */
[----:B------:R-:W-:Y:S01]  /*29a0*/  ISETP.GT.AND P5, PT, R153, 0x29, PT ;  /* 0x000000299900780c */ /* 0x000fe20003fa4270 */
[----:B------:R-:W-:Y:S01]  /*29b0*/  FFMA.FTZ R224, R171, UR42, -R200 ;  /* 0x0000002aabe07c23 */ /* 0x000fe200080108c8 */
[----:B------:R-:W-:Y:S01]  /*29c0*/  FSEL R155, R189, -INF , !P1 ;  /* 0xff800000bd9b7808 */ /* 0x000fe20004800000 */
[----:B------:R-:W4:Y:S01]  /*29d0*/  MUFU.TANH R235, R235 ;  /* 0x000000eb00eb7308 */ /* 0x000f220000002400 */
[----:B------:R-:W-:-:S02]  /*29e0*/  FSEL R162, R20, -INF , !P2 ;  /* 0xff80000014a27808 */ /* 0x000fc40005000000 */
[C---:B------:R-:W-:Y:S02]  /*29f0*/  ISETP.GT.AND P1, PT, R164.reuse, 0x29, PT ;  /* 0x00000029a400780c */ /* 0x040fe40003f24270 */
[----:B------:R-:W-:Y:S02]  /*2a00*/  FSEL R163, R19, -INF , !P6 ;  /* 0xff80000013a37808 */ /* 0x000fe40007000000 */
[C---:B------:R-:W-:Y:S01]  /*2a10*/  ISETP.GT.AND P2, PT, R164.reuse, 0x20, PT ;  /* 0x00000020a400780c */ /* 0x040fe20003f44270 */
[----:B------:R-:W-:Y:S01]  /*2a20*/  MUFU.EX2 R207, R207 ;  /* 0x000000cf00cf7308 */ /* 0x000fe20000000800 */
[----:B------:R-:W-:Y:S02]  /*2a30*/  ISETP.GT.AND P6, PT, R164, 0x19, PT ;  /* 0x00000019a400780c */ /* 0x000fe40003fc4270 */
[----:B------:R-:W-:Y:S02]  /*2a40*/  FSEL R168, R18, -INF , !P3 ;  /* 0xff80000012a87808 */ /* 0x000fe40005800000 */
[----:B------:R-:W-:-:S02]  /*2a50*/  FSEL R165, R23, -INF , !P4 ;  /* 0xff80000017a57808 */ /* 0x000fc40006000000 */
[----:B------:R-:W-:Y:S01]  /*2a60*/  FSEL R212, R188, -INF , !P5 ;  /* 0xff800000bcd47808 */ /* 0x000fe20006800000 */
[----:B------:R-:W-:Y:S01]  /*2a70*/  FFMA.FTZ R225, R168, UR42, -R203 ;  /* 0x0000002aa8e17c23 */ /* 0x000fe200080108cb */
[----:B------:R-:W-:Y:S01]  /*2a80*/  ISETP.GT.AND P3, PT, R153, 0x28, PT ;  /* 0x000000289900780c */ /* 0x000fe20003f64270 */
[----:B------:R-:W-:Y:S01]  /*2a90*/  FFMA.FTZ R203, R163, UR42, -R200 ;  /* 0x0000002aa3cb7c23 */ /* 0x000fe200080108c8 */
[----:B------:R-:W-:Y:S01]  /*2aa0*/  ISETP.GT.AND P4, PT, R164, 0x21, PT ;  /* 0x00000021a400780c */ /* 0x000fe20003f84270 */
[----:B------:R-:W-:Y:S01]  /*2ab0*/  FFMA.FTZ R212, R212, UR42, -R197 ;  /* 0x0000002ad4d47c23 */ /* 0x000fe200080108c5 */
[----:B------:R-:W-:Y:S01]  /*2ac0*/  FSEL R152, R190, -INF , !P1 ;  /* 0xff800000be987808 */ /* 0x000fe20004800000 */
[----:B------:R-:W-:Y:S01]  /*2ad0*/  FFMA.FTZ R200, R162, UR42, -R201 ;  /* 0x0000002aa2c87c23 */ /* 0x000fe200080108c9 */
[----:B------:R-:W-:Y:S01]  /*2ae0*/  FSEL R157, R185, -INF , !P2 ;  /* 0xff800000b99d7808 */ /* 0x000fe20005000000 */
[----:B------:R-:W-:Y:S01]  /*2af0*/  MUFU.EX2 R206, R206 ;  /* 0x000000ce00ce7308 */ /* 0x000fe20000000800 */
[----:B------:R-:W-:Y:S01]  /*2b00*/  FSEL R228, R22, -INF , !P6 ;  /* 0xff80000016e47808 */ /* 0x000fe20007000000 */
[----:B------:R-:W-:Y:S01]  /*2b10*/  FFMA.FTZ R197, R152, UR42, -R197 ;  /* 0x0000002a98c57c23 */ /* 0x000fe200080108c5 */
[----:B------:R-:W-:-:S02]  /*2b20*/  ISETP.GT.AND P2, PT, R153, 0x31, PT ;  /* 0x000000319900780c */ /* 0x000fc40003f44270 */
[----:B------:R-:W-:Y:S01]  /*2b30*/  ISETP.GT.AND P5, PT, R164, 0x30, PT ;  /* 0x00000030a400780c */ /* 0x000fe20003fa4270 */
[----:B------:R-:W-:Y:S01]  /*2b40*/  FFMA.FTZ R228, R228, UR42, -R201 ;  /* 0x0000002ae4e47c23 */ /* 0x000fe200080108c9 */
[----:B------:R-:W-:Y:S01]  /*2b50*/  R2UR UR6, R154 ;  /* 0x000000009a0672ca */ /* 0x000fe200000e0000 */
[--C-:B------:R-:W-:Y:S01]  /*2b60*/  FFMA.FTZ R201, R165, UR42, -R198.reuse ;  /* 0x0000002aa5c97c23 */ /* 0x100fe200080108c6 */
[----:B------:R-:W-:Y:S01]  /*2b70*/  ISETP.GT.AND P6, PT, R153, 0x30, PT ;  /* 0x000000309900780c */ /* 0x000fe20003fc4270 */
[----:B------:R-:W-:Y:S01]  /*2b80*/  FFMA.FTZ R198, R157, UR42, -R198 ;  /* 0x0000002a9dc67c23 */ /* 0x000fe200080108c6 */
[----:B------:R-:W-:Y:S01]  /*2b90*/  FSEL R154, R186, -INF , !P4 ;  /* 0xff800000ba9a7808 */ /* 0x000fe20006000000 */
[----:B------:R-:W-:Y:S01]  /*2ba0*/  MUFU.EX2 R204, R204 ;  /* 0x000000cc00cc7308 */ /* 0x000fe20000000800 */
[----:B------:R-:W-:Y:S02]  /*2bb0*/  FSEL R211, R187, -INF , !P3 ;  /* 0xff800000bbd37808 */ /* 0x000fe40005800000 */
[C---:B------:R-:W-:Y:S01]  /*2bc0*/  ISETP.GT.AND P4, PT, R153.reuse, 0x38, PT ;  /* 0x000000389900780c */ /* 0x040fe20003f84270 */
[----:B------:R-:W-:Y:S01]  /*2bd0*/  FFMA.FTZ R199, R154, UR42, -R199 ;  /* 0x0000002a9ac77c23 */ /* 0x000fe200080108c7 */
[----:B------:R-:W-:Y:S01]  /*2be0*/  ISETP.GT.AND P3, PT, R153, 0x39, PT ;  /* 0x000000399900780c */ /* 0x000fe20003f64270 */
[--C-:B------:R-:W-:Y:S01]  /*2bf0*/  FFMA.FTZ R211, R211, UR42, -R196.reuse ;  /* 0x0000002ad3d37c23 */ /* 0x100fe200080108c4 */
[----:B-----5:R-:W-:Y:S01]  /*2c00*/  FSEL R153, R236, -INF , !P5 ;  /* 0xff800000ec997808 */ /* 0x020fe20006800000 */
[----:B------:R-:W-:Y:S01]  /*2c10*/  FFMA.FTZ R196, R155, UR42, -R196 ;  /* 0x0000002a9bc47c23 */ /* 0x000fe200080108c4 */
[----:B------:R-:W-:Y:S01]  /*2c20*/  FSEL R152, R237, -INF , !P2 ;  /* 0xff800000ed987808 */ /* 0x000fe20005000000 */
[----:B------:R-:W-:Y:S01]  /*2c30*/  UMOV UR10, UR6 ;  /* 0x00000006000a7c82 */ /* 0x000fe20008000000 */
[----:B------:R-:W-:Y:S01]  /*2c40*/  FSEL R213, R191, -INF , !P6 ;  /* 0xff800000bfd57808 */ /* 0x000fe20007000000 */
[--C-:B------:R-:W-:Y:S01]  /*2c50*/  FFMA.FTZ R214, R153, UR42, -R194.reuse ;  /* 0x0000002a99d67c23 */ /* 0x100fe200080108c2 */
[----:B------:R-:W-:Y:S01]  /*2c60*/  ISETP.GT.AND P6, PT, R164, 0x38, PT ;  /* 0x00000038a400780c */ /* 0x000fe20003fc4270 */
[----:B------:R-:W-:Y:S01]  /*2c70*/  FFMA.FTZ R215, R152, UR42, -R195 ;  /* 0x0000002a98d77c23 */ /* 0x000fe200080108c3 */
[----:B-1----:R-:W-:Y:S01]  /*2c80*/  FSEL R152, R233, -INF , !P3 ;  /* 0xff800000e9987808 */ /* 0x002fe20005800000 */
[----:B------:R-:W-:Y:S01]  /*2c90*/  FFMA.FTZ R213, R213, UR42, -R194 ;  /* 0x0000002ad5d57c23 */ /* 0x000fe200080108c2 */
[----:B--2---:R-:W-:Y:S01]  /*2ca0*/  FSEL R153, R232, -INF , !P6 ;  /* 0xff800000e8997808 */ /* 0x004fe20007000000 */
[----:B------:R1:W2:Y:S01]  /*2cb0*/  MUFU.EX2 R194, R223 ;  /* 0x000000df00c27308 */ /* 0x0002a20000000800 */
[----:B------:R-:W-:Y:S01]  /*2cc0*/  ISETP.GT.AND P1, PT, R164, 0x31, PT ;  /* 0x00000031a400780c */ /* 0x000fe20003f24270 */
[--C-:B------:R-:W-:Y:S01]  /*2cd0*/  FFMA.FTZ R219, R152, UR42, -R193.reuse ;  /* 0x0000002a98db7c23 */ /* 0x100fe200080108c1 */
[----:B------:R-:W-:Y:S01]  /*2ce0*/  ISETP.GT.AND P5, PT, R164, 0x39, PT ;  /* 0x00000039a400780c */ /* 0x000fe20003fa4270 */
[--C-:B------:R-:W-:Y:S01]  /*2cf0*/  FFMA.FTZ R218, R153, UR42, -R192.reuse ;  /* 0x0000002a99da7c23 */ /* 0x100fe200080108c0 */
[----:B---3--:R-:W-:Y:S01]  /*2d00*/  FSEL R217, R234, -INF , !P4 ;  /* 0xff800000ead97808 */ /* 0x008fe20006000000 */
[----:B------:R-:W-:Y:S01]  /*2d10*/  WARPGROUP.ARRIVE ;  /* 0x00000000000079c5 */ /* 0x000fe20000000000 */
[----:B----4-:R-:W-:Y:S01]  /*2d20*/  FSEL R220, R231, -INF , !P5 ;  /* 0xff800000e7dc7808 */ /* 0x010fe20006800000 */
[----:B------:R-:W-:Y:S01]  /*2d30*/  MUFU.EX2 R227, R227 ;  /* 0x000000e300e37308 */ /* 0x000fe20000000800 */
[----:B------:R-:W-:Y:S01]  /*2d40*/  FSEL R216, R235, -INF , !P1 ;  /* 0xff800000ebd87808 */ /* 0x000fe20004800000 */
[----:B------:R-:W-:Y:S01]  /*2d50*/  FFMA.FTZ R217, R217, UR42, -R192 ;  /* 0x0000002ad9d97c23 */ /* 0x000fe200080108c0 */
[----:B-1----:R-:W-:Y:S01]  /*2d60*/  FFMA.FTZ R223, -R8, R8, 1 ;  /* 0x3f80000008df7423 */ /* 0x002fe20000010108 */
[----:B------:R-:W-:Y:S01]  /*2d70*/  HGMMA.64x64x16.F32 R152, gdesc[UR8], RZ, !UPT, gsb0 ;  /* 0x00e00000089879f0 */ /* 0x000fe2000c0008ff */
[----:B------:R-:W-:Y:S01]  /*2d80*/  UIADD3 UR10, UR6, 0x2, URZ ;  /* 0x00000002060a7890 */ /* 0x000fe2000fffe03f */
[----:B------:R-:W-:Y:S01]  /*2d90*/  FFMA.FTZ R220, R220, UR42, -R193 ;  /* 0x0000002adcdc7c23 */ /* 0x000fe200080108c1 */
[----:B------:R-:W-:Y:S01]  /*2da0*/  UIADD3 UR8, UR5, 0x2, URZ ;  /* 0x0000000205087890 */ /* 0x000fe2000fffe03f */
[----:B------:R-:W-:Y:S01]  /*2db0*/  FFMA.FTZ R216, R216, UR42, -R195 ;  /* 0x0000002ad8d87c23 */ /* 0x000fe200080108c3 */
[----:B------:R-:W-:Y:S01]  /*2dc0*/  UMOV UR11, 0x40000040 ;  /* 0x40000040000b7882 */ /* 0x000fe20000000000 */
[----:B------:R-:W-:Y:S01]  /*2dd0*/  UMOV UR9, 0x40000040 ;  /* 0x4000004000097882 */ /* 0x000fe20000000000 */
[----:B------:R1:W3:Y:S01]  /*2de0*/  MUFU.EX2 R195, R222 ;  /* 0x000000de00c37308 */ /* 0x0002e20000000800 */
[----:B------:R-:W-:-:S07]  /*2df0*/  FFMA.FTZ R17, -R17, R17, 1 ;  /* 0x3f80000011117423 */ /* 0x000fce0000010111 */
        /* <DEDUP_REMOVED lines=49> */
[----:B------:R-:W1:Y:S02]  /*3110*/  LDS.64 R192, [R6+0x28200] ;  /* 0x0282000006c07984 */ /* 0x000e640000000a00 */
[--C-:B-1----:R-:W-:Y:S01]  /*3120*/  FADD.FTZ R222, R152, -R192.reuse ;  /* 0x800000c098de7221 */ /* 0x102fe20000010000 */
[----:B------:R-:W-:Y:S01]  /*3130*/  FFMA.FTZ R152, -R7, R7, 1 ;  /* 0x3f80000007987423 */ /* 0x000fe20000010107 */
[----:B------:R-:W-:Y:S01]  /*3140*/  FADD.FTZ R153, R153, -R193 ;  /* 0x800000c199997221 */ /* 0x000fe20000010000 */
[----:B------:R1:W4:Y:S01]  /*3150*/  MUFU.EX2 R7, R221 ;  /* 0x000000dd00077308 */ /* 0x0003220000000800 */
[----:B--2---:R-:W-:Y:S01]  /*3160*/  FMUL.FTZ R222, R194, R222 ;  /* 0x000000dec2de7220 */ /* 0x004fe20000410000 */
[----:B------:R-:W-:-:S04]  /*3170*/  FADD.FTZ R154, R154, -R192 ;  /* 0x800000c09a9a7221 */ /* 0x000fc80000010000 */
[----:B---3--:R-:W-:Y:S02]  /*3180*/  FMUL.FTZ R154, R195, R154 ;  /* 0x0000009ac39a7220 */ /* 0x008fe40000410000 */
[----:B------:R-:W-:Y:S01]  /*3190*/  MUFU.EX2 R228, R228 ;  /* 0x000000e400e47308 */ /* 0x000fe20000000800 */
[----:B-1----:R-:W-:Y:S01]  /*31a0*/  FMUL.FTZ R221, R152, R222 ;  /* 0x000000de98dd7220 */ /* 0x002fe20000410000 */
[----:B------:R-:W-:Y:S01]  /*31b0*/  FFMA.FTZ R222, -R9, R9, 1 ;  /* 0x3f80000009de7423 */ /* 0x000fe20000010109 */
[----:B------:R-:W-:Y:S01]  /*31c0*/  FADD.FTZ R152, R155, -R193 ;  /* 0x800000c19b987221 */ /* 0x000fe20000010000 */
[----:B------:R-:W1:Y:S02]  /*31d0*/  LDS.64 R8, [R6+0x28220] ;  /* 0x0282200006087984 */ /* 0x000e640000000a00 */
[----:B------:R-:W-:Y:S02]  /*31e0*/  FMUL.FTZ R222, R222, R154 ;  /* 0x0000009adede7220 */ /* 0x000fe40000410000 */
[----:B------:R2:W-:Y:S01]  /*31f0*/  MUFU.EX2 R193, R201 ;  /* 0x000000c900c17308 */ /* 0x0005e20000000800 */
[----:B----4-:R-:W-:-:S04]  /*3200*/  FMUL.FTZ R153, R7, R153 ;  /* 0x0000009907997220 */ /* 0x010fc80000410000 */
[----:B------:R-:W-:Y:S01]  /*3210*/  FMUL.FTZ R223, R223, R153 ;  /* 0x00000099dfdf7220 */ /* 0x000fe20000410000 */
[----:B------:R-:W-:Y:S02]  /*3220*/  FMUL.FTZ R153, R207, R152 ;  /* 0x00000098cf997220 */ /* 0x000fe40000410000 */
[----:B------:R-:W-:Y:S02]  /*3230*/  MUFU.EX2 R154, R202 ;  /* 0x000000ca009a7308 */ /* 0x000fe40000000800 */
[----:B--2---:R-:W-:Y:S01]  /*3240*/  FMUL.FTZ R201, R10, R153 ;  /* 0x000000990ac97220 */ /* 0x004fe20000410000 */
[----:B------:R-:W-:Y:S01]  /*3250*/  LOP3.LUT R10, R208, 0x2000000, RZ, 0xfc, !PT ;  /* 0x02000000d00a7812 */ /* 0x000fe200078efcff */
[----:B------:R-:W2:Y:S04]  /*3260*/  LDS.64 R152, [R6+0x28240] ;  /* 0x0282400006987984 */ /* 0x000ea80000000a00 */
[----:B------:R-:W-:Y:S01]  /*3270*/  IMAD R10, R3, 0x400, R10 ;  /* 0x00000400030a7824 */ /* 0x000fe200078e020a */
[----:B------:R-:W3:Y:S01]  /*3280*/  LDL R208, [R1] ;  /* 0x0000000001d07983 */ /* 0x000ee20000100800 */
[----:B------:R-:W-:Y:S03]  /*3290*/  MUFU.EX2 R155, R203 ;  /* 0x000000cb009b7308 */ /* 0x000fe60000000800 */
[----:B------:R-:W-:Y:S01]  /*32a0*/  R2UR UR6, R10 ;  /* 0x000000000a0672ca */ /* 0x000fe200000e0000 */
[----:B------:R-:W-:-:S04]  /*32b0*/  FFMA.FTZ R21, -R21, R21, 1 ;  /* 0x3f80000015157423 */ /* 0x000fc80000010115 */
[----:B------:R-:W-:Y:S01]  /*32c0*/  MUFU.EX2 R225, R225 ;  /* 0x000000e100e17308 */ /* 0x000fe20000000800 */
[----:B------:R-:W-:Y:S01]  /*32d0*/  FFMA.FTZ R22, -R22, R22, 1 ;  /* 0x3f80000016167423 */ /* 0x000fe20000010116 */
[----:B------:R-:W-:-:S06]  /*32e0*/  FFMA.FTZ R15, -R15, R15, 1 ;  /* 0x3f8000000f0f7423 */ /* 0x000fcc000001010f */
[----:B------:R-:W-:Y:S01]  /*32f0*/  MUFU.EX2 R192, R200 ;  /* 0x000000c800c07308 */ /* 0x000fe20000000800 */
[----:B-1----:R-:W-:Y:S01]  /*3300*/  FADD.FTZ R10, R159, -R9 ;  /* 0x800000099f0a7221 */ /* 0x002fe20000010000 */
[--C-:B------:R-:W-:Y:S01]  /*3310*/  FADD.FTZ R156, R156, -R8.reuse ;  /* 0x800000089c9c7221 */ /* 0x100fe20000010000 */
[----:B------:R-:W-:-:S05]  /*3320*/  FADD.FTZ R8, R158, -R8 ;  /* 0x800000089e087221 */ /* 0x000fca0000010000 */
[----:B------:R1:W4:Y:S02]  /*3330*/  MUFU.EX2 R159, R226 ;  /* 0x000000e2009f7308 */ /* 0x0003240000000800 */
[----:B-1----:R-:W5:Y:S01]  /*3340*/  LDL R226, [R1+0x4] ;  /* 0x0000040001e27983 */ /* 0x002f620000100800 */
[----:B------:R-:W-:Y:S01]  /*3350*/  FADD.FTZ R157, R157, -R9 ;  /* 0x800000099d9d7221 */ /* 0x000fe20000010000 */
[----:B------:R-:W-:Y:S01]  /*3360*/  FMUL.FTZ R9, R206, R156 ;  /* 0x0000009cce097220 */ /* 0x000fe20000410000 */
[----:B------:R-:W-:Y:S01]  /*3370*/  FMUL.FTZ R8, R204, R8 ;  /* 0x00000008cc087220 */ /* 0x000fe20000410000 */
[----:B------:R-:W-:Y:S01]  /*3380*/  FFMA.FTZ R202, -R11, R11, 1 ;  /* 0x3f8000000bca7423 */ /* 0x000fe2000001010b */
[----:B------:R-:W-:-:S03]  /*3390*/  FFMA.FTZ R203, -R13, R13, 1 ;  /* 0x3f8000000dcb7423 */ /* 0x000fc6000001010d */
[----:B------:R-:W-:Y:S01]  /*33a0*/  FMUL.FTZ R202, R202, R9 ;  /* 0x00000009caca7220 */ /* 0x000fe20000410000 */
[----:B------:R-:W-:Y:S02]  /*33b0*/  FMUL.FTZ R203, R203, R8 ;  /* 0x00000008cbcb7220 */ /* 0x000fe40000410000 */
[----:B------:R-:W1:Y:S01]  /*33c0*/  LDS.64 R8, [R6+0x28260] ;  /* 0x0282600006087984 */ /* 0x000e620000000a00 */
[----:B------:R-:W-:Y:S01]  /*33d0*/  FFMA.FTZ R13, -R14, R14, 1 ;  /* 0x3f8000000e0d7423 */ /* 0x000fe2000001010e */
[----:B----4-:R-:W-:Y:S01]  /*33e0*/  FMUL.FTZ R10, R159, R10 ;  /* 0x0000000a9f0a7220 */ /* 0x010fe20000410000 */
[--C-:B--2---:R-:W-:Y:S01]  /*33f0*/  FADD.FTZ R160, R160, -R152.reuse ;  /* 0x80000098a0a07221 */ /* 0x104fe20000010000 */
[----:B------:R-:W-:Y:S02]  /*3400*/  FADD.FTZ R152, R162, -R152 ;  /* 0x80000098a2987221 */ /* 0x000fe40000010000 */
[----:B------:R-:W-:Y:S02]  /*3410*/  FMUL.FTZ R13, R13, R10 ;  /* 0x0000000a0d0d7220 */ /* 0x000fe40000410000 */
[----:B------:R-:W-:-:S04]  /*3420*/  FMUL.FTZ R10, R227, R152 ;  /* 0x00000098e30a7220 */ /* 0x000fc80000410000 */
[----:B------:R-:W-:Y:S02]  /*3430*/  FMUL.FTZ R17, R17, R10 ;  /* 0x0000000a11117220 */ /* 0x000fe40000410000 */
[----:B------:R-:W2:Y:S01]  /*3440*/  LDS.64 R10, [R6+0x28280] ;  /* 0x02828000060a7984 */ /* 0x000ea20000000a00 */
[----:B------:R-:W-:Y:S02]  /*3450*/  FFMA.FTZ R156, -R12, R12, 1 ;  /* 0x3f8000000c9c7423 */ /* 0x000fe4000001010c */
[----:B------:R-:W4:Y:S01]  /*3460*/  MUFU.EX2 R12, R224 ;  /* 0x000000e0000c7308 */ /* 0x000f220000000800 */
[----:B------:R-:W-:Y:S01]  /*3470*/  FMUL.FTZ R157, R209, R157 ;  /* 0x0000009dd19d7220 */ /* 0x000fe20000410000 */
[----:B------:R-:W-:-:S03]  /*3480*/  FADD.FTZ R161, R161, -R153 ;  /* 0x80000099a1a17221 */ /* 0x000fc60000010000 */
[----:B------:R-:W-:Y:S01]  /*3490*/  FMUL.FTZ R156, R156, R157 ;  /* 0x0000009d9c9c7220 */ /* 0x000fe20000410000 */
[----:B------:R-:W-:Y:S01]  /*34a0*/  FFMA.FTZ R157, -R16, R16, 1 ;  /* 0x3f800000109d7423 */ /* 0x000fe20000010110 */
[----:B------:R-:W-:-:S04]  /*34b0*/  FMUL.FTZ R16, R154, R161 ;  /* 0x000000a19a107220 */ /* 0x000fc80000410000 */
[----:B------:R-:W-:Y:S02]  /*34c0*/  FMUL.FTZ R157, R157, R16 ;  /* 0x000000109d9d7220 */ /* 0x000fe40000410000 */
[----:B------:R-:W2:Y:S01]  /*34d0*/  MUFU.EX2 R16, R198 ;  /* 0x000000c600107308 */ /* 0x000ea20000000800 */
[--C-:B-1----:R-:W-:Y:S01]  /*34e0*/  FADD.FTZ R165, R165, -R9.reuse ;  /* 0x80000009a5a57221 */ /* 0x102fe20000010000 */
[--C-:B------:R-:W-:Y:S01]  /*34f0*/  FADD.FTZ R161, R166, -R8.reuse ;  /* 0x80000008a6a17221 */ /* 0x100fe20000010000 */
[----:B------:R-:W-:Y:S01]  /*3500*/  FADD.FTZ R9, R167, -R9 ;  /* 0x80000009a7097221 */ /* 0x000fe20000010000 */
[----:B------:R-:W-:Y:S02]  /*3510*/  FADD.FTZ R164, R164, -R8 ;  /* 0x80000008a4a47221 */ /* 0x000fe40000010000 */
[----:B----4-:R-:W-:Y:S01]  /*3520*/  FMUL.FTZ R8, R12, R161 ;  /* 0x000000a10c087220 */ /* 0x010fe20000410000 */
[----:B------:R-:W-:Y:S01]  /*3530*/  FMUL.FTZ R9, R228, R9 ;  /* 0x00000009e4097220 */ /* 0x000fe20000410000 */
[----:B------:R-:W-:-:S02]  /*3540*/  FMUL.FTZ R160, R205, R160 ;  /* 0x000000a0cda07220 */ /* 0x000fc40000410000 */
[----:B------:R-:W-:Y:S01]  /*3550*/  FMUL.FTZ R21, R21, R8 ;  /* 0x0000000815157220 */ /* 0x000fe20000410000 */
[----:B------:R-:W-:Y:S02]  /*3560*/  FMUL.FTZ R22, R22, R9 ;  /* 0x0000000916167220 */ /* 0x000fe40000410000 */
[----:B------:R-:W1:Y:S01]  /*3570*/  LDS.64 R8, [R6+0x282a0] ;  /* 0x0282a00006087984 */ /* 0x000e620000000a00 */
[----:B------:R-:W-:Y:S01]  /*3580*/  FMUL.FTZ R152, R15, R160 ;  /* 0x000000a00f987220 */ /* 0x000fe20000410000 */
[----:B------:R-:W-:Y:S01]  /*3590*/  FADD.FTZ R14, R163, -R153 ;  /* 0x80000099a30e7221 */ /* 0x000fe20000010000 */
[----:B------:R-:W-:Y:S01]  /*35a0*/  FFMA.FTZ R158, -R19, R19, 1 ;  /* 0x3f800000139e7423 */ /* 0x000fe20000010113 */
[----:B------:R-:W-:Y:S01]  /*35b0*/  FMUL.FTZ R15, R155, R164 ;  /* 0x000000a49b0f7220 */ /* 0x000fe20000410000 */
[----:B------:R-:W-:Y:S01]  /*35c0*/  FFMA.FTZ R153, -R18, R18, 1 ;  /* 0x3f80000012997423 */ /* 0x000fe20000010112 */
[----:B------:R-:W-:Y:S01]  /*35d0*/  FMUL.FTZ R14, R225, R14 ;  /* 0x0000000ee10e7220 */ /* 0x000fe20000410000 */
[--C-:B--2---:R-:W-:Y:S01]  /*35e0*/  FADD.FTZ R168, R168, -R10.reuse ;  /* 0x8000000aa8a87221 */ /* 0x104fe20000010000 */
[----:B------:R-:W-:Y:S01]  /*35f0*/  FMUL.FTZ R158, R158, R15 ;  /* 0x0000000f9e9e7220 */ /* 0x000fe20000410000 */
[----:B------:R-:W-:Y:S01]  /*3600*/  FADD.FTZ R15, R170, -R10 ;  /* 0x8000000aaa0f7221 */ /* 0x000fe20000010000 */
[--C-:B------:R-:W-:Y:S01]  /*3610*/  FADD.FTZ R169, R169, -R11.reuse ;  /* 0x8000000ba9a97221 */ /* 0x100fe20000010000 */
[----:B------:R-:W-:-:S02]  /*3620*/  FADD.FTZ R171, R171, -R11 ;  /* 0x8000000babab7221 */ /* 0x000fc40000010000 */
[----:B------:R-:W2:Y:S01]  /*3630*/  LDS.64 R10, [R6+0x282c0] ;  /* 0x0282c000060a7984 */ /* 0x000ea20000000a00 */
[----:B------:R-:W-:Y:S01]  /*3640*/  FMUL.FTZ R153, R153, R14 ;  /* 0x0000000e99997220 */ /* 0x000fe20000410000 */
[----:B------:R-:W-:Y:S01]  /*3650*/  FMUL.FTZ R14, R16, R15 ;  /* 0x0000000f100e7220 */ /* 0x000fe20000410000 */
[----:B------:R-:W-:-:S04]  /*3660*/  FFMA.FTZ R161, -R185, R185, 1 ;  /* 0x3f800000b9a17423 */ /* 0x000fc800000101b9 */
[----:B------:R-:W-:Y:S02]  /*3670*/  FMUL.FTZ R161, R161, R14 ;  /* 0x0000000ea1a17220 */ /* 0x000fe40000410000 */
[----:B------:R4:W4:Y:S01]  /*3680*/  LDS.64 R14, [R6+0x282e0] ;  /* 0x0282e000060e7984 */ /* 0x0009220000000a00 */
[----:B------:R-:W-:Y:S02]  /*3690*/  FFMA.FTZ R160, -R20, R20, 1 ;  /* 0x3f80000014a07423 */ /* 0x000fe40000010114 */
[----:B------:R-:W1:Y:S08]  /*36a0*/  MUFU.EX2 R20, R197 ;  /* 0x000000c500147308 */ /* 0x000e700000000800 */
[----:B------:R-:W4:Y:S08]  /*36b0*/  MUFU.EX2 R213, R213 ;  /* 0x000000d500d57308 */ /* 0x000f300000000800 */
[----:B------:R-:W4:Y:S01]  /*36c0*/  MUFU.EX2 R214, R214 ;  /* 0x000000d600d67308 */ /* 0x000f220000000800 */
[--C-:B-1----:R-:W-:Y:S01]  /*36d0*/  FADD.FTZ R173, R173, -R9.reuse ;  /* 0x80000009adad7221 */ /* 0x102fe20000010000 */
[----:B------:R-:W-:Y:S01]  /*36e0*/  FADD.FTZ R9, R175, -R9 ;  /* 0x80000009af097221 */ /* 0x000fe20000010000 */
[----:B------:R-:W-:-:S05]  /*36f0*/  FFMA.FTZ R164, -R184, R184, 1 ;  /* 0x3f800000b8a47423 */ /* 0x000fca00000101b8 */
[----:B------:R-:W1:Y:S01]  /*3700*/  MUFU.EX2 R19, R196 ;  /* 0x000000c400137308 */ /* 0x000e620000000800 */
[----:B------:R-:W-:Y:S01]  /*3710*/  FMUL.FTZ R169, R210, R169 ;  /* 0x000000a9d2a97220 */ /* 0x000fe20000410000 */
[----:B------:R-:W-:-:S06]  /*3720*/  FMUL.FTZ R166, R20, R9 ;  /* 0x0000000914a67220 */ /* 0x000fcc0000410000 */
[----:B------:R-:W1:Y:S01]  /*3730*/  MUFU.EX2 R212, R212 ;  /* 0x000000d400d47308 */ /* 0x000e620000000800 */
[----:B------:R-:W-:Y:S01]  /*3740*/  FMUL.FTZ R164, R164, R169 ;  /* 0x000000a9a4a47220 */ /* 0x000fe20000410000 */
[--C-:B--2---:R-:W-:Y:S01]  /*3750*/  FADD.FTZ R176, R176, -R10.reuse ;  /* 0x8000000ab0b07221 */ /* 0x104fe20000010000 */
[----:B------:R-:W-:-:S05]  /*3760*/  FADD.FTZ R169, R178, -R10 ;  /* 0x8000000ab2a97221 */ /* 0x000fca0000010000 */
[----:B------:R-:W-:Y:S01]  /*3770*/  MUFU.EX2 R211, R211 ;  /* 0x000000d300d37308 */ /* 0x000fe20000000800 */
[----:B------:R-:W-:-:S07]  /*3780*/  FADD.FTZ R172, R172, -R8 ;  /* 0x80000008acac7221 */ /* 0x000fce0000010000 */
[----:B------:R-:W2:Y:S01]  /*3790*/  MUFU.EX2 R18, R199 ;  /* 0x000000c700127308 */ /* 0x000ea20000000800 */
[----:B------:R-:W-:-:S07]  /*37a0*/  FMUL.FTZ R165, R192, R165 ;  /* 0x000000a5c0a57220 */ /* 0x000fce0000410000 */
[----:B------:R-:W2:Y:S01]  /*37b0*/  MUFU.EX2 R215, R215 ;  /* 0x000000d700d77308 */ /* 0x000ea20000000800 */
[----:B------:R-:W-:-:S07]  /*37c0*/  FADD.FTZ R8, R174, -R8 ;  /* 0x80000008ae087221 */ /* 0x000fce0000010000 */
[----:B------:R-:W-:Y:S01]  /*37d0*/  MUFU.EX2 R217, R217 ;  /* 0x000000d900d97308 */ /* 0x000fe20000000800 */
[----:B------:R-:W-:-:S07]  /*37e0*/  FFMA.FTZ R184, -R191, R191, 1 ;  /* 0x3f800000bfb87423 */ /* 0x000fce00000101bf */
[----:B------:R-:W-:Y:S01]  /*37f0*/  MUFU.EX2 R219, R219 ;  /* 0x000000db00db7308 */ /* 0x000fe20000000800 */
[----:B----4-:R-:W-:-:S07]  /*3800*/  FMUL.FTZ R167, R213, R176 ;  /* 0x000000b0d5a77220 */ /* 0x010fce0000410000 */
[----:B------:R-:W4:Y:S08]  /*3810*/  MUFU.EX2 R216, R216 ;  /* 0x000000d800d87308 */ /* 0x000f300000000800 */
[----:B------:R-:W4:Y:S08]  /*3820*/  MUFU.EX2 R218, R218 ;  /* 0x000000da00da7308 */ /* 0x000f300000000800 */
[----:B------:R-:W4:Y:S01]  /*3830*/  MUFU.EX2 R9, R220 ;  /* 0x000000dc00097308 */ /* 0x000f220000000800 */
[----:B------:R-:W-:Y:S01]  /*3840*/  FFMA.FTZ R163, -R190, R190, 1 ;  /* 0x3f800000bea37423 */ /* 0x000fe200000101be */
[----:B------:R-:W-:Y:S01]  /*3850*/  FFMA.FTZ R185, -R236, R236, 1 ;  /* 0x3f800000ecb97423 */ /* 0x000fe200000101ec */
[----:B------:R-:W-:Y:S01]  /*3860*/  FMUL.FTZ R10, R214, R169 ;  /* 0x000000a9d60a7220 */ /* 0x000fe20000410000 */
[----:B------:R-:W-:Y:S01]  /*3870*/  FMUL.FTZ R160, R160, R165 ;  /* 0x000000a5a0a07220 */ /* 0x000fe20000410000 */
[----:B-1----:R-:W-:Y:S01]  /*3880*/  FMUL.FTZ R6, R19, R8 ;  /* 0x0000000813067220 */ /* 0x002fe20000410000 */
[----:B------:R-:W-:Y:S01]  /*3890*/  FMUL.FTZ R184, R184, R167 ;  /* 0x000000a7b8b87220 */ /* 0x000fe20000410000 */
[----:B------:R-:W-:Y:S01]  /*38a0*/  FFMA.FTZ R165, -R188, R188, 1 ;  /* 0x3f800000bca57423 */ /* 0x000fe200000101bc */
[----:B------:R-:W-:Y:S01]  /*38b0*/  FMUL.FTZ R8, R212, R173 ;  /* 0x000000add4087220 */ /* 0x000fe20000410000 */
[----:B------:R-:W-:Y:S01]  /*38c0*/  FMUL.FTZ R163, R163, R166 ;  /* 0x000000a6a3a37220 */ /* 0x000fe20000410000 */
[----:B------:R-:W-:Y:S01]  /*38d0*/  FMUL.FTZ R185, R185, R10 ;  /* 0x0000000ab9b97220 */ /* 0x000fe20000410000 */
[--C-:B------:R-:W-:Y:S01]  /*38e0*/  FADD.FTZ R180, R180, -R14.reuse ;  /* 0x8000000eb4b47221 */ /* 0x100fe20000010000 */
[----:B------:R-:W-:Y:S01]  /*38f0*/  FADD.FTZ R167, R182, -R14 ;  /* 0x8000000eb6a77221 */ /* 0x000fe20000010000 */
[--C-:B------:R-:W-:Y:S01]  /*3900*/  FADD.FTZ R166, R177, -R11.reuse ;  /* 0x8000000bb1a67221 */ /* 0x100fe20000010000 */
[----:B------:R-:W-:Y:S01]  /*3910*/  FADD.FTZ R179, R179, -R11 ;  /* 0x8000000bb3b37221 */ /* 0x000fe20000010000 */
[--C-:B------:R-:W-:Y:S01]  /*3920*/  FADD.FTZ R10, R181, -R15.reuse ;  /* 0x8000000fb50a7221 */ /* 0x100fe20000010000 */
[----:B------:R-:W-:Y:S01]  /*3930*/  FADD.FTZ R14, R183, -R15 ;  /* 0x8000000fb70e7221 */ /* 0x000fe20000010000 */
[----:B------:R-:W-:Y:S01]  /*3940*/  FFMA.FTZ R23, -R23, R23, 1 ;  /* 0x3f80000017177423 */ /* 0x000fe20000010117 */
[----:B------:R-:W-:Y:S01]  /*3950*/  FMUL.FTZ R168, R193, R168 ;  /* 0x000000a8c1a87220 */ /* 0x000fe20000410000 */
[----:B------:R-:W-:Y:S01]  /*3960*/  FFMA.FTZ R162, -R186, R186, 1 ;  /* 0x3f800000baa27423 */ /* 0x000fe200000101ba */
[----:B--2---:R-:W-:Y:S01]  /*3970*/  FMUL.FTZ R171, R18, R171 ;  /* 0x000000ab12ab7220 */ /* 0x004fe20000410000 */
[----:B------:R-:W-:Y:S01]  /*3980*/  FFMA.FTZ R187, -R187, R187, 1 ;  /* 0x3f800000bbbb7423 */ /* 0x000fe200000101bb */
[----:B------:R-:W-:Y:S01]  /*3990*/  FFMA.FTZ R189, -R189, R189, 1 ;  /* 0x3f800000bdbd7423 */ /* 0x000fe200000101bd */
[----:B------:R-:W-:Y:S01]  /*39a0*/  FMUL.FTZ R172, R211, R172 ;  /* 0x000000acd3ac7220 */ /* 0x000fe20000410000 */
[----:B------:R-:W-:Y:S01]  /*39b0*/  FMUL.FTZ R165, R165, R8 ;  /* 0x00000008a5a57220 */ /* 0x000fe20000410000 */
[----:B------:R-:W-:Y:S01]  /*39c0*/  FFMA.FTZ R11, -R237, R237, 1 ;  /* 0x3f800000ed0b7423 */ /* 0x000fe200000101ed */
[----:B------:R-:W-:Y:S01]  /*39d0*/  FFMA.FTZ R8, -R235, R235, 1 ;  /* 0x3f800000eb087423 */ /* 0x000fe200000101eb */
[----:B------:R-:W-:Y:S01]  /*39e0*/  FMUL.FTZ R166, R215, R166 ;  /* 0x000000a6d7a67220 */ /* 0x000fe20000410000 */
[----:B----4-:R-:W-:Y:S01]  /*39f0*/  FMUL.FTZ R179, R216, R179 ;  /* 0x000000b3d8b37220 */ /* 0x010fe20000410000 */
[----:B------:R-:W-:Y:S01]  /*3a00*/  FFMA.FTZ R234, -R234, R234, 1 ;  /* 0x3f800000eaea7423 */ /* 0x000fe200000101ea */
[----:B------:R-:W-:Y:S01]  /*3a10*/  FFMA.FTZ R232, -R232, R232, 1 ;  /* 0x3f800000e8e87423 */ /* 0x000fe200000101e8 */
[----:B------:R-:W-:Y:S01]  /*3a20*/  FFMA.FTZ R233, -R233, R233, 1 ;  /* 0x3f800000e9e97423 */ /* 0x000fe200000101e9 */
[----:B------:R-:W-:Y:S01]  /*3a30*/  FFMA.FTZ R231, -R231, R231, 1 ;  /* 0x3f800000e7e77423 */ /* 0x000fe200000101e7 */
[----:B------:R-:W-:Y:S01]  /*3a40*/  FMUL.FTZ R15, R217, R180 ;  /* 0x000000b4d90f7220 */ /* 0x000fe20000410000 */
[----:B------:R-:W-:Y:S01]  /*3a50*/  FMUL.FTZ R167, R218, R167 ;  /* 0x000000a7daa77220 */ /* 0x000fe20000410000 */
[----:B------:R-:W-:Y:S01]  /*3a60*/  FMUL.FTZ R10, R219, R10 ;  /* 0x0000000adb0a7220 */ /* 0x000fe20000410000 */
[----:B------:R-:W-:Y:S01]  /*3a70*/  FMUL.FTZ R14, R9, R14 ;  /* 0x0000000e090e7220 */ /* 0x000fe20000410000 */
[----:B------:R-:W-:Y:S01]  /*3a80*/  F2FP.F16.F32.PACK_AB R203, R13, R203 ;  /* 0x000000cb0dcb723e */ /* 0x000fe200000000ff */
        /* <DEDUP_REMOVED lines=30> */
[----:B-----5:R-:W-:-:S04]  /*3c70*/  IMAD R13, R3, 0x2000, R226 ;  /* 0x00002000030d7824 */ /* 0x020fc800078e02e2 */
[----:B---3--:R-:W-:-:S05]  /*3c80*/  IMAD R13, R13, 0x2, R208 ;  /* 0x000000020d0d7824 */ /* 0x008fca00078e02d0 */
[----:B------:R1:W-:Y:S04]  /*3c90*/  STSM.16.MT88.4 [R13+0x28800], R200 ;  /* 0x028800c80d007844 */ /* 0x0003e80000004200 */
[----:B------:R1:W-:Y:S04]  /*3ca0*/  STSM.16.MT88.4 [R13+0x29000], R196 ;  /* 0x029000c40d007844 */ /* 0x0003e80000004200 */
[----:B------:R1:W-:Y:S04]  /*3cb0*/  STSM.16.MT88.4 [R13+0x29800], R188 ;  /* 0x029800bc0d007844 */ /* 0x0003e80000004200 */
[----:B------:R1:W-:Y:S01]  /*3cc0*/  STSM.16.MT88.4 [R13+0x2a000], R184 ;  /* 0x02a000b80d007844 */ /* 0x0003e20000004200 */
[----:B------:R-:W-:-:S06]  /*3cd0*/  WARPGROUP.ARRIVE ;  /* 0x00000000000079c5 */ /* 0x000fcc0000000000 */
[----:B------:R-:W-:Y:S01]  /*3ce0*/  HGMMA.64x128x16.F32 R88, R156, gdesc[UR4].tnspB, R88, gsb0 ;  /* 0x41e000049c587df0 */ /* 0x000fe20008000858 */
[----:B------:R-:W-:Y:S01]  /*3cf0*/  F2FP.F16.F32.PACK_AB R225, R225, R227 ;  /* 0x000000e3e1e1723e */ /* 0x000fe200000000ff */
[----:B------:R-:W-:Y:S01]  /*3d00*/  UIADD3 UR8, UR6, 0x80, URZ ;  /* 0x0000008006087890 */ /* 0x000fe2000fffe03f */
[----:B------:R-:W-:Y:S02]  /*3d10*/  F2FP.F16.F32.PACK_AB R224, R154, R205 ;  /* 0x000000cd9ae0723e */ /* 0x000fe400000000ff */
[----:B------:R-:W-:Y:S02]  /*3d20*/  F2FP.F16.F32.PACK_AB R226, R192, R155 ;  /* 0x0000009bc0e2723e */ /* 0x000fe400000000ff */
[----:B------:R-:W-:Y:S01]  /*3d30*/  F2FP.F16.F32.PACK_AB R227, R228, R12 ;  /* 0x0000000ce4e3723e */ /* 0x000fe200000000ff */
[----:B------:R-:W-:Y:S01]  /*3d40*/  UMOV UR11, 0x40000040 ;  /* 0x40000040000b7882 */ /* 0x000fe20000000000 */
[----:B------:R-:W-:Y:S01]  /*3d50*/  UMOV UR10, UR8 ;  /* 0x00000008000a7c82 */ /* 0x000fe20008000000 */
[----:B------:R-:W-:Y:S01]  /*3d60*/  F2FP.F16.F32.PACK_AB R152, R210, R193 ;  /* 0x000000c1d298723e */ /* 0x000fe200000000ff */
[----:B------:R-:W-:Y:S01]  /*3d70*/  UIADD3 UR8, UR6, 0x100, URZ ;  /* 0x0000010006087890 */ /* 0x000fe2000fffe03f */
[----:B------:R-:W-:-:S02]  /*3d80*/  F2FP.F16.F32.PACK_AB R154, R212, R211 ;  /* 0x000000d3d49a723e */ /* 0x000fc400000000ff */
[----:B------:R-:W-:Y:S02]  /*3d90*/  F2FP.F16.F32.PACK_AB R153, R18, R16 ;  /* 0x000000101299723e */ /* 0x000fe400000000ff */
[----:B------:R-:W-:Y:S01]  /*3da0*/  F2FP.F16.F32.PACK_AB R155, R20, R19 ;  /* 0x00000013149b723e */ /* 0x000fe200000000ff */
[----:B------:R-:W-:Y:S02]  /*3db0*/  WARPGROUP.DEPBAR.LE gsb0, 0x0 ;  /* 0x00008000000079c5 */ /* 0x000fe40000010000 */
[----:B------:R-:W-:-:S06]  /*3dc0*/  WARPGROUP.ARRIVE ;  /* 0x00000000000079c5 */ /* 0x000fcc0000000000 */
[----:B------:R-:W-:Y:S01]  /*3dd0*/  HGMMA.64x128x16.F32 R88, R224, gdesc[UR8].tnspB, R88, gsb0 ;  /* 0x41e00008e0587df0 */ /* 0x000fe20008000858 */
[----:B------:R-:W-:Y:S01]  /*3de0*/  UMOV UR10, UR8 ;  /* 0x00000008000a7c82 */ /* 0x000fe20008000000 */
[----:B------:R-:W-:Y:S01]  /*3df0*/  UMOV UR11, 0x40000040 ;  /* 0x40000040000b7882 */ /* 0x000fe20000000000 */
[----:B------:R-:W-:Y:S01]  /*3e00*/  UIADD3 UR6, UR6, 0x180, URZ ;  /* 0x0000018006067890 */ /* 0x000fe2000fffe03f */
[----:B------:R-:W-:Y:S02]  /*3e10*/  WARPGROUP.DEPBAR.LE gsb0, 0x0 ;  /* 0x00008000000079c5 */ /* 0x000fe40000010000 */
        /* <DEDUP_REMOVED lines=90> */
.L_x_2390:
[----:B------:R-:W-:Y:S01]  /*43c0*/  R2UR UR5, R3 ;  /* 0x00000000030572ca */ /* 0x000fe200000e0000 */
[----:B------:R-:W-:Y:S01]  /*43d0*/  VIADD R6, R0, 0x30840 ;  /* 0x0003084000067836 */ /* 0x000fe20000000000 */
        /* <DEDUP_REMOVED lines=47> */
.L_x_2391:
[----:B------:R-:W-:Y:S01]  /*46d0*/  UIADD3 UR39, UR39, 0x1, URZ ;  /* 0x0000000127277890 */ /* 0x000fe2000fffe03f */
[----:B------:R-:W-:Y:S02]  /*46e0*/  VIADD R3, R3, 0x1 ;  /* 0x0000000103037836 */ /* 0x000fe40000000000 */
[----:B------:R-:W-:Y:S01]  /*46f0*/  VIADD R0, R0, 0x30820 ;  /* 0x0003082000007836 */ /* 0x000fe20000000000 */
[----:B------:R-:W-:Y:S02]  /*4700*/  UISETP.GE.AND UP0, UPT, UR39, UR37, UPT ;  /* 0x000000252700728c */ /* 0x000fe4000bf06270 */
[----:B------:R-:W-:Y:S02]  /*4710*/  ISETP.NE.AND P0, PT, R3, 0x2, PT ;  /* 0x000000020300780c */ /* 0x000fe40003f05270 */
[----:B------:R-:W-:Y:S02]  /*4720*/  PRMT R0, RZ, 0x654, R0 ;  /* 0x00000654ff007816 */ /* 0x000fe40000000000 */
[----:B------:R-:W-:-:S02]  /*4730*/  PLOP3.LUT P1, PT, PT, PT, UP0, 0x80, 0x0 ;  /* 0x000000000000781c */ /* 0x000fc40003f2f008 */
[----:B-1----:R-:W-:Y:S01]  /*4740*/  SEL R7, RZ, 0x1, P0 ;  /* 0x00000001ff077807 */ /* 0x002fe20000000000 */
[----:B------:R2:W-:Y:S01]  /*4750*/  SYNCS.ARRIVE.TRANS64.RED.A1T0 RZ, [R0+URZ], RZ ;  /* 0x000000ff00ff79a7 */ /* 0x0005e2000810043f */
[----:B------:R-:W-:Y:S02]  /*4760*/  SEL R3, R3, RZ, P0 ;  /* 0x000000ff03037207 */ /* 0x000fe40000000000 */
[----:B------:R-:W-:-:S07]  /*4770*/  LOP3.LUT R4, R4, R7, RZ, 0x3c, !PT ;  /* 0x0000000704047212 */ /* 0x000fce00078e3cff */
[----:B--2---:R-:W-:Y:S05]  /*4780*/  @!P1 BRA `(.L_x_2392) ;  /* 0xffffffd000e09947 */ /* 0x004fea000383ffff */
        /* <DEDUP_REMOVED lines=66> */
.L_x_2374:
[----:B------:R-:W-:Y:S05]  /*4bb0*/  @P0 BRA `(.L_x_2393) ;  /* 0x0000000c009c0947 */ /* 0x000fea0003800000 */
[----:B------:R-:W1:Y:S01]  /*4bc0*/  S2UR UR4, SR_CgaCtaId ;  /* 0x00000000000479c3 */ /* 0x000e620000008800 */
[----:B------:R-:W-:Y:S02]  /*4bd0*/  UMOV UR37, 0x400 ;  /* 0x0000040000257882 */ /* 0x000fe40000000000 */
[----:B-1----:R-:W-:-:S06]  /*4be0*/  ULEA UR37, UR4, UR37, 0x18 ;  /* 0x0000002504257291 */ /* 0x002fcc000f8ec03f */
[----:B------:R-:W-:-:S05]  /*4bf0*/  IMAD.U32 R16, RZ, RZ, UR37 ;  /* 0x00000025ff107e24 */ /* 0x000fca000f8e00ff */
        /* <DEDUP_REMOVED lines=18> */
.L_x_2394:
        /* <DEDUP_REMOVED lines=20> */
.L_x_2395:
        /* <DEDUP_REMOVED lines=18> */
.L_x_2396:
        /* <DEDUP_REMOVED lines=18> */
.L_x_2397:
        /* <DEDUP_REMOVED lines=126> */
[----:B------:R-:W-:Y:S01]  /*5880*/  ULDC.64 UR6, c[0x0][0x198] ;  /* 0x0000660000067ab9 */ /* 0x000fe20000000a00 */
[----:B------:R-:W-:Y:S02]  /*5890*/  UIADD3 UR40, UR37, 0x8000, URZ ;  /* 0x0000800025287890 */ /* 0x000fe4000fffe03f */
[----:B------:R-:W-:Y:S02]  /*58a0*/  UIADD3 UR4, UP0, UR6, 0x770, URZ ;  /* 0x0000077006047890 */ /* 0x000fe4000ff1e03f */
[----:B------:R-:W-:Y:S02]  /*58b0*/  USHF.L.U32 UR42, UR36, 0x7, URZ ;  /* 0x00000007242a7899 */ /* 0x000fe4000800063f */
[----:B------:R-:W-:Y:S02]  /*58c0*/  UIADD3.X UR5, URZ, UR7, URZ, UP0, !UPT ;  /* 0x000000073f057290 */ /* 0x000fe400087fe43f */
[----:B------:R-:W-:Y:S02]  /*58d0*/  UIADD3 UR6, UP0, UR6, 0x670, URZ ;  /* 0x0000067006067890 */ /* 0x000fe4000ff1e03f */
[----:B------:R-:W-:-:S02]  /*58e0*/  UIADD3 UR16, UR37, 0xc000, URZ ;  /* 0x0000c00025107890 */ /* 0x000fc4000fffe03f */
[----:B------:R-:W-:Y:S02]  /*58f0*/  UIADD3.X UR7, URZ, UR7, URZ, UP0, !UPT ;  /* 0x000000073f077290 */ /* 0x000fe400087fe43f */
[----:B------:R-:W-:Y:S01]  /*5900*/  UIADD3 UR8, UR37, 0x4000, URZ ;  /* 0x0000400025087890 */ /* 0x000fe2000fffe03f */
[----:B------:R-:W-:Y:S01]  /*5910*/  UMOV UR41, URZ ;  /* 0x0000003f00297c82 */ /* 0x000fe20008000000 */
[----:B------:R-:W-:Y:S01]  /*5920*/  UMOV UR17, 0x40 ;  /* 0x0000004000117882 */ /* 0x000fe20000000000 */
[----:B------:R-:W-:Y:S01]  /*5930*/  UMOV UR19, UR43 ;  /* 0x0000002b00137c82 */ /* 0x000fe20008000000 */
[----:B------:R-:W-:Y:S01]  /*5940*/  UMOV UR20, UR44 ;  /* 0x0000002c00147c82 */ /* 0x000fe20008000000 */
[----:B------:R-:W-:Y:S01]  /*5950*/  UMOV UR18, UR42 ;  /* 0x0000002a00127c82 */ /* 0x000fe20008000000 */
[----:B------:R1:W-:Y:S01]  /*5960*/  UTMASTG.4D [UR40], [UR4] ;  /* 0x00000028040073b5 */ /* 0x0003e20008018000 */
[----:B------:R-:W-:Y:S01]  /*5970*/  UMOV UR9, 0x40 ;  /* 0x0000004000097882 */ /* 0x000fe20000000000 */
[----:B------:R-:W-:Y:S01]  /*5980*/  UMOV UR11, UR43 ;  /* 0x0000002b000b7c82 */ /* 0x000fe20008000000 */
[----:B------:R-:W-:Y:S01]  /*5990*/  UMOV UR12, UR44 ;  /* 0x0000002c000c7c82 */ /* 0x000fe20008000000 */
[----:B------:R-:W-:Y:S01]  /*59a0*/  UMOV UR10, UR42 ;  /* 0x0000002a000a7c82 */ /* 0x000fe20008000000 */
[----:B------:R3:W-:Y:S01]  /*59b0*/  UTMASTG.4D [UR16], [UR4] ;  /* 0x00000010040073b5 */ /* 0x0007e20008018000 */
[----:B-1----:R-:W-:-:S02]  /*59c0*/  UMOV UR40, UR37 ;  /* 0x0000002500287c82 */ /* 0x002fc40008000000 */
[----:B------:R3:W-:Y:S01]  /*59d0*/  UTMASTG.4D [UR40], [UR6] ;  /* 0x00000028060073b5 */ /* 0x0007e20008018000 */
[----:B------:R3:W-:Y:S02]  /*59e0*/  UTMASTG.4D [UR8], [UR6] ;  /* 0x00000008060073b5 */ /* 0x0007e40008018000 */
[----:B---3--:R0:W-:Y:S02]  /*59f0*/  UTMACMDFLUSH ;  /* 0x00000000000079b7 */ /* 0x0081e40000000000 */
.L_x_2399:
[----:B------:R-:W-:Y:S05]  /*5a00*/  BSYNC B0 ;  /* 0x0000000000007941 */ /* 0x000fea0003800000 */
.L_x_2398:
[----:B------:R-:W-:-:S04]  /*5a10*/  DEPBAR.LE SB0, 0x0 ;  /* 0x000080000000791a */ /* 0x000fc80000000000 */
[----:B------:R-:W-:Y:S05]  /*5a20*/  BRA `(.L_x_2373) ;  /* 0x0000004400687947 */ /* 0x000fea0003800000 */
.L_x_2393:
[----:B------:R-:W1:Y:S01]  /*5a30*/  S2R R0, SR_TID.X ;  /* 0x0000000000007919 */ /* 0x000e620000002100 */
[----:B------:R-:W2:Y:S01]  /*5a40*/  LDC.64 R2, c[0x0][0x820] ;  /* 0x00020800ff027b82 */ /* 0x000ea20000000a00 */
[----:B------:R-:W-:Y:S01]  /*5a50*/  ULDC.64 UR4, c[0x0][0x808] ;  /* 0x0002020000047ab9 */ /* 0x000fe20000000a00 */
[----:B------:R-:W-:Y:S01]  /*5a60*/  USHF.R.S32.HI UR10, URZ, 0x1f, UR43 ;  /* 0x0000001f3f0a7899 */ /* 0x000fe2000801142b */
[----:B------:R-:W-:Y:S01]  /*5a70*/  BSSY B0, `(.L_x_2400) ;  /* 0x0000030000007945 */ /* 0x000fe20003800000 */
[----:B------:R-:W-:Y:S02]  /*5a80*/  UIMAD UR4, UR36, -0x80, UR4 ;  /* 0xffffff80240478a4 */ /* 0x000fe4000f8e0204 */
[----:B------:R-:W-:Y:S02]  /*5a90*/  USHF.R.S32.HI UR11, URZ, 0x1f, UR44 ;  /* 0x0000001f3f0b7899 */ /* 0x000fe4000801142c */
[----:B------:R-:W3:Y:S01]  /*5aa0*/  LDC.64 R10, c[0x0][0x828] ;  /* 0x00020a00ff0a7b82 */ /* 0x000ee20000000a00 */
[----:B------:R-:W-:-:S07]  /*5ab0*/  ULDC.64 UR6, c[0x0][0x208] ;  /* 0x0000820000067ab9 */ /* 0x000fce0000000a00 */
[----:B------:R-:W4:Y:S08]  /*5ac0*/  LDC.64 R16, c[0x0][0x850] ;  /* 0x00021400ff107b82 */ /* 0x000f300000000a00 */
[----:B------:R-:W4:Y:S01]  /*5ad0*/  LDC.64 R18, c[0x0][0x858] ;  /* 0x00021600ff127b82 */ /* 0x000f220000000a00 */
[----:B-1----:R-:W-:-:S05]  /*5ae0*/  VIADD R5, R0, 0xffffff80 ;  /* 0xffffff8000057836 */ /* 0x002fca0000000000 */
[----:B------:R-:W-:-:S04]  /*5af0*/  SHF.R.S32.HI R0, RZ, 0x1f, R5 ;  /* 0x0000001fff007819 */ /* 0x000fc80000011405 */
[----:B------:R-:W-:-:S04]  /*5b00*/  LEA.HI R4, R0, R5, RZ, 0x4 ;  /* 0x0000000500047211 */ /* 0x000fc800078f20ff */
[----:B------:R-:W-:Y:S02]  /*5b10*/  LOP3.LUT R0, R4, 0x1ffffff0, RZ, 0xc0, !PT ;  /* 0x1ffffff004007812 */ /* 0x000fe400078ec0ff */
[----:B------:R-:W-:-:S03]  /*5b20*/  SHF.R.S32.HI R4, RZ, 0x4, R4 ;  /* 0x00000004ff047819 */ /* 0x000fc60000011404 */
[----:B------:R-:W-:Y:S01]  /*5b30*/  IMAD.IADD R0, R5, 0x1, -R0 ;  /* 0x0000000105007824 */ /* 0x000fe200078e0a00 */
[C---:B------:R-:W-:Y:S01]  /*5b40*/  ISETP.GE.AND P6, PT, R4.reuse, UR4, PT ;  /* 0x0000000404007c0c */ /* 0x040fe2000bfc6270 */
[----:B------:R-:W-:Y:S02]  /*5b50*/  VIADD R5, R4, 0x10 ;  /* 0x0000001004057836 */ /* 0x000fe40000000000 */
[----:B------:R-:W-:Y:S02]  /*5b60*/  IMAD.SHL.U32 R6, R0, 0x8, RZ ;  /* 0x0000000800067824 */ /* 0x000fe400078e00ff */
[----:B--2---:R-:W-:Y:S01]  /*5b70*/  IMAD R0, R2, UR10, RZ ;  /* 0x0000000a02007c24 */ /* 0x004fe2000f8e02ff */
[----:B------:R-:W-:Y:S01]  /*5b80*/  ISETP.GE.AND P5, PT, R5, UR4, PT ;  /* 0x0000000405007c0c */ /* 0x000fe2000bfa6270 */
[----:B------:R-:W-:Y:S01]  /*5b90*/  VIADD R9, R4, 0x40 ;  /* 0x0000004004097836 */ /* 0x000fe20000000000 */
[----:B------:R-:W-:Y:S01]  /*5ba0*/  SHF.R.S32.HI R7, RZ, 0x1f, R6 ;  /* 0x0000001fff077819 */ /* 0x000fe20000011406 */
[----:B------:R-:W-:Y:S01]  /*5bb0*/  IMAD R5, R3, UR43, R0 ;  /* 0x0000002b03057c24 */ /* 0x000fe2000f8e0200 */
[----:B------:R-:W-:Y:S01]  /*5bc0*/  ISETP.GE.OR P4, PT, R6, UR5, P6 ;  /* 0x0000000506007c0c */ /* 0x000fe2000b786670 */
[----:B------:R-:W-:Y:S01]  /*5bd0*/  VIADD R0, R4, 0x20 ;  /* 0x0000002004007836 */ /* 0x000fe20000000000 */
[----:B------:R-:W-:Y:S01]  /*5be0*/  ISETP.GE.AND P2, PT, R9, UR4, PT ;  /* 0x0000000409007c0c */ /* 0x000fe2000bf46270 */
[----:B------:R-:W-:Y:S01]  /*5bf0*/  IMAD.WIDE.U32 R2, R2, UR43, R6 ;  /* 0x0000002b02027c25 */ /* 0x000fe2000f8e0006 */
[----:B------:R-:W-:-:S02]  /*5c00*/  ISETP.GE.OR P3, PT, R6, UR5, P5 ;  /* 0x0000000506007c0c */ /* 0x000fc4000af66670 */
[----:B------:R-:W-:Y:S01]  /*5c10*/  ISETP.GE.AND P0, PT, R0, UR4, PT ;  /* 0x0000000400007c0c */ /* 0x000fe2000bf06270 */
[----:B------:R-:W-:Y:S01]  /*5c20*/  IMAD.IADD R3, R3, 0x1, R5 ;  /* 0x0000000103037824 */ /* 0x000fe200078e0205 */
[----:B------:R-:W-:Y:S01]  /*5c30*/  SHF.R.S32.HI R5, RZ, 0x1f, R4 ;  /* 0x0000001fff057819 */ /* 0x000fe20000011404 */
[----:B---3--:R-:W-:Y:S02]  /*5c40*/  IMAD R0, R10, UR11, RZ ;  /* 0x0000000b0a007c24 */ /* 0x008fe4000f8e02ff */
[----:B------:R-:W-:Y:S02]  /*5c50*/  VIADD R8, R4, 0x30 ;  /* 0x0000003004087836 */ /* 0x000fe40000000000 */
[----:B------:R-:W-:Y:S02]  /*5c60*/  IMAD.U32 R9, RZ, RZ, UR36 ;  /* 0x00000024ff097e24 */ /* 0x000fe4000f8e00ff */
[----:B------:R-:W-:Y:S01]  /*5c70*/  IMAD R11, R11, UR44, R0 ;  /* 0x0000002c0b0b7c24 */ /* 0x000fe2000f8e0200 */
[----:B------:R-:W-:Y:S01]  /*5c80*/  ISETP.GE.AND P1, PT, R8, UR4, PT ;  /* 0x0000000408007c0c */ /* 0x000fe2000bf26270 */
[----:B------:R-:W-:-:S04]  /*5c90*/  IMAD.WIDE.U32 R14, R10, UR44, R2 ;  /* 0x0000002c0a0e7c25 */ /* 0x000fc8000f8e0002 */
[----:B------:R-:W-:-:S04]  /*5ca0*/  IMAD.WIDE R2, R9, 0x80, R4 ;  /* 0x0000008009027825 */ /* 0x000fc800078e0204 */
[----:B------:R-:W-:Y:S01]  /*5cb0*/  IMAD.IADD R11, R15, 0x1, R11 ;  /* 0x000000010f0b7824 */ /* 0x000fe200078e020b */
[----:B----4-:R-:W-:Y:S06]  /*5cc0*/  @P4 BRA `(.L_x_2401) ;  /* 0x0000000000284947 */ /* 0x010fec0003800000 */
        /* <DEDUP_REMOVED lines=10> */
.L_x_2401:
[----:B------:R-:W-:Y:S05]  /*5d70*/  BSYNC B0 ;  /* 0x0000000000007941 */ /* 0x000fea0003800000 */
.L_x_2400:
[----:B------:R-:W-:Y:S01]  /*5d80*/  BSSY B0, `(.L_x_2402) ;  /* 0x0000010000007945 */ /* 0x000fe20003800000 */
[----:B------:R-:W-:-:S03]  /*5d90*/  ISETP.GE.OR P4, PT, R6, UR5, P0 ;  /* 0x0000000506007c0c */ /* 0x000fc60008786670 */
        /* <DEDUP_REMOVED lines=14> */
.L_x_2403:
[----:B------:R-:W-:Y:S05]  /*5e80*/  BSYNC B0 ;  /* 0x0000000000007941 */ /* 0x000fea0003800000 */
.L_x_2402:
[----:B------:R-:W-:Y:S01]  /*5e90*/  BSSY B0, `(.L_x_2404) ;  /* 0x0000010000007945 */ /* 0x000fe20003800000 */
[----:B------:R-:W-:-:S03]  /*5ea0*/  ISETP.GE.OR P3, PT, R6, UR5, P1 ;  /* 0x0000000506007c0c */ /* 0x000fc60008f66670 */
[----:B------:R-:W-:Y:S10]  /*5eb0*/  @P4 BRA `(.L_x_2405) ;  /* 0x0000000000344947 */ /* 0x000ff40003800000 */
[----:B-12---:R-:W-:Y:S01]  /*5ec0*/  IADD3 R13, P4, R2, 0x20, RZ ;  /* 0x00000020020d7810 */ /* 0x006fe20007f9e0ff */
        /* <DEDUP_REMOVED lines=12> */
.L_x_2405:
[----:B------:R-:W-:Y:S05]  /*5f90*/  BSYNC B0 ;  /* 0x0000000000007941 */ /* 0x000fea0003800000 */
.L_x_2404:
[----:B------:R-:W-:Y:S01]  /*5fa0*/  BSSY B0, `(.L_x_2406) ;  /* 0x0000011000007945 */ /* 0x000fe20003800000 */
[----:B------:R-:W-:Y:S01]  /*5fb0*/  ISETP.GE.OR P4, PT, R6, UR5, P2 ;  /* 0x0000000506007c0c */ /* 0x000fe20009786670 */
[----:B-123--:R-:W-:Y:S02]  /*5fc0*/  VIADD R12, R4, 0x50 ;  /* 0x00000050040c7836 */ /* 0x00efe40000000000 */
        /* <DEDUP_REMOVED lines=14> */
.L_x_2407:
[----:B------:R-:W-:Y:S05]  /*60b0*/  BSYNC B0 ;  /* 0x0000000000007941 */ /* 0x000fea0003800000 */
.L_x_2406:
[----:B------:R-:W-:Y:S01]  /*60c0*/  BSSY B0, `(.L_x_2408) ;  /* 0x0000010000007945 */ /* 0x000fe20003800000 */
[----:B------:R-:W-:-:S03]  /*60d0*/  ISETP.GE.AND P3, PT, R12, UR4, PT ;  /* 0x000000040c007c0c */ /* 0x000fc6000bf66270 */
        /* <DEDUP_REMOVED lines=14> */
.L_x_2409:
[----:B------:R-:W-:Y:S05]  /*61c0*/  BSYNC B0 ;  /* 0x0000000000007941 */ /* 0x000fea0003800000 */
.L_x_2408:
[----:B------:R-:W-:Y:S01]  /*61d0*/  ISETP.GE.OR P4, PT, R6, UR5, P3 ;  /* 0x0000000506007c0c */ /* 0x000fe20009f86670 */
[----:B------:R-:W-:Y:S01]  /*61e0*/  BSSY B0, `(.L_x_2410) ;  /* 0x0000011000007945 */ /* 0x000fe20003800000 */
[----:B--2---:R-:W-:Y:S02]  /*61f0*/  IMAD R12, R16, UR10, RZ ;  /* 0x0000000a100c7c24 */ /* 0x004fe4000f8e02ff */
[----:B-1----:R-:W-:-:S09]  /*6200*/  VIADD R20, R4, 0x60 ;  /* 0x0000006004147836 */ /* 0x002fd20000000000 */
        /* <DEDUP_REMOVED lines=14> */
.L_x_2411:
[----:B------:R-:W-:Y:S05]  /*62f0*/  BSYNC B0 ;  /* 0x0000000000007941 */ /* 0x000fea0003800000 */
.L_x_2410:
[----:B------:R-:W-:Y:S01]  /*6300*/  ULDC UR8, c[0x0][0x83c] ;  /* 0x00020f0000087ab9 */ /* 0x000fe20000000800 */
[----:B------:R-:W-:Y:S01]  /*6310*/  ISETP.GE.AND P4, PT, R20, UR4, PT ;  /* 0x0000000414007c0c */ /* 0x000fe2000bf86270 */
[----:B------:R-:W-:Y:S01]  /*6320*/  IMAD R13, R17, UR43, R12 ;  /* 0x0000002b110d7c24 */ /* 0x000fe2000f8e020c */
[----:B------:R-:W-:Y:S01]  /*6330*/  ISETP.GE.OR P5, PT, R6, UR8, P5 ;  /* 0x0000000806007c0c */ /* 0x000fe2000afa6670 */
[----:B------:R-:W-:Y:S01]  /*6340*/  IMAD.WIDE.U32 R8, R16, UR43, R6 ;  /* 0x0000002b10087c25 */ /* 0x000fe2000f8e0006 */
[----:B------:R-:W-:Y:S01]  /*6350*/  ISETP.GE.OR P6, PT, R6, UR8, P6 ;  /* 0x0000000806007c0c */ /* 0x000fe2000b7c6670 */
[----:B------:R-:W-:Y:S01]  /*6360*/  BSSY B0, `(.L_x_2412) ;  /* 0x0000019000007945 */ /* 0x000fe20003800000 */
[----:B------:R-:W-:Y:S01]  /*6370*/  P2R R21, PR, RZ, 0x20 ;  /* 0x00000020ff157803 */ /* 0x000fe20000000000 */
[----:B------:R-:W-:Y:S01]  /*6380*/  VIADD R0, R4, 0x70 ;  /* 0x0000007004007836 */ /* 0x000fe20000000000 */
[C---:B------:R-:W-:Y:S01]  /*6390*/  ISETP.GE.OR P5, PT, R6.reuse, UR5, P4 ;  /* 0x0000000506007c0c */ /* 0x040fe2000a7a6670 */
        /* <DEDUP_REMOVED lines=21> */
.L_x_2413:
[----:B------:R-:W-:Y:S05]  /*64f0*/  BSYNC B0 ;  /* 0x0000000000007941 */ /* 0x000fea0003800000 */
.L_x_2412:
[----:B------:R-:W-:Y:S01]  /*6500*/  ISETP.GE.AND P6, PT, R0, UR4, PT ;  /* 0x0000000400007c0c */ /* 0x000fe2000bfc6270 */
[----:B------:R-:W-:Y:S01]  /*6510*/  IMAD R0, R18, UR11, RZ ;  /* 0x0000000b12007c24 */ /* 0x000fe2000f8e02ff */
[----:B------:R-:W-:Y:S01]  /*6520*/  BSSY B0, `(.L_x_2414) ;  /* 0x0000014000007945 */ /* 0x000fe20003800000 */
[----:B------:R-:W-:Y:S01]  /*6530*/  IMAD.MOV.U32 R12, RZ, RZ, R8 ;  /* 0x000000ffff0c7224 */ /* 0x000fe200078e0008 */
[C---:B------:R-:W-:Y:S01]  /*6540*/  ISETP.GE.OR P5, PT, R6.reuse, UR5, P6 ;  /* 0x0000000506007c0c */ /* 0x040fe2000b7a6670 */
        /* <DEDUP_REMOVED lines=17> */
.L_x_2415:
[----:B------:R-:W-:Y:S05]  /*6660*/  BSYNC B0 ;  /* 0x0000000000007941 */ /* 0x000fea0003800000 */
.L_x_2414:
[----:B------:R-:W-:Y:S01]  /*6670*/  ISETP.NE.AND P5, PT, R20, RZ, PT ;  /* 0x000000ff1400720c */ /* 0x000fe20003fa5270 */
[----:B------:R-:W-:Y:S01]  /*6680*/  BSSY B0, `(.L_x_2416) ;  /* 0x000000d000007945 */ /* 0x000fe20003800000 */
[----:B---3--:R-:W-:-:S11]  /*6690*/  IMAD.IADD R7, R13, 0x1, R9 ;  /* 0x000000010d077824 */ /* 0x008fd600078e0209 */
        /* <DEDUP_REMOVED lines=11> */
.L_x_2417:
[----:B------:R-:W-:Y:S05]  /*6750*/  BSYNC B0 ;  /* 0x0000000000007941 */ /* 0x000fea0003800000 */
.L_x_2416:
[----:B------:R-:W-:Y:S01]  /*6760*/  ISETP.NE.AND P5, PT, R21, RZ, PT ;  /* 0x000000ff1500720c */ /* 0x000fe20003fa5270 */
[----:B------:R-:W-:-:S12]  /*6770*/  BSSY B0, `(.L_x_2418) ;  /* 0x000000f000007945 */ /* 0x000fd80003800000 */
[----:B------:R-:W-:Y:S05]  /*6780*/  @P5 BRA `(.L_x_2419) ;  /* 0x0000000000345947 */ /* 0x000fea0003800000 */
[----:B---3--:R-:W-:Y:S01]  /*6790*/  IADD3 R9, P5, R2, 0x10, RZ ;  /* 0x0000001002097810 */ /* 0x008fe20007fbe0ff */
        /* <DEDUP_REMOVED lines=12> */
.L_x_2419:
[----:B------:R-:W-:Y:S05]  /*6860*/  BSYNC B0 ;  /* 0x0000000000007941 */ /* 0x000fea0003800000 */
.L_x_2418:
[----:B------:R-:W-:Y:S04]  /*6870*/  BSSY B0, `(.L_x_2420) ;  /* 0x000000f000007945 */ /* 0x000fe80003800000 */
[----:B------:R-:W-:Y:S05]  /*6880*/  @P0 BRA `(.L_x_2421) ;  /* 0x0000000000340947 */ /* 0x000fea0003800000 */
[----:B---34-:R-:W-:Y:S01]  /*6890*/  IADD3 R9, P0, R2, 0x20, RZ ;  /* 0x0000002002097810 */ /* 0x018fe20007f1e0ff */
        /* <DEDUP_REMOVED lines=12> */
.L_x_2421:
[----:B------:R-:W-:Y:S05]  /*6960*/  BSYNC B0 ;  /* 0x0000000000007941 */ /* 0x000fea0003800000 */
.L_x_2420:
        /* <DEDUP_REMOVED lines=15> */
.L_x_2423:
[----:B------:R-:W-:Y:S05]  /*6a60*/  BSYNC B0 ;  /* 0x0000000000007941 */ /* 0x000fea0003800000 */
.L_x_2422:
        /* <DEDUP_REMOVED lines=15> */
.L_x_2425:
[----:B------:R-:W-:Y:S05]  /*6b60*/  BSYNC B0 ;  /* 0x0000000000007941 */ /* 0x000fea0003800000 */
.L_x_2424:
        /* <DEDUP_REMOVED lines=15> */
.L_x_2427:
[----:B------:R-:W-:Y:S05]  /*6c60*/  BSYNC B0 ;  /* 0x0000000000007941 */ /* 0x000fea0003800000 */
.L_x_2426:
        /* <DEDUP_REMOVED lines=15> */
.L_x_2429:
[----:B------:R-:W-:Y:S05]  /*6d60*/  BSYNC B0 ;  /* 0x0000000000007941 */ /* 0x000fea0003800000 */
.L_x_2428:
        /* <DEDUP_REMOVED lines=15> */
.L_x_2369:
        /* <DEDUP_REMOVED lines=8> */
[----:B------:R-:W1:Y:S01]  /*6ee0*/  S2UR UR7, SR_CTAID.X ;  /* 0x00000000000779c3 */ /* 0x000e620000002500 */
[----:B------:R-:W-:Y:S02]  /*6ef0*/  ULDC UR8, c[0x0][0xb50] ;  /* 0x0002d40000087ab9 */ /* 0x000fe40000000800 */
[----:B------:R-:W-:-:S05]  /*6f00*/  UISETP.NE.AND UP0, UPT, UR8, 0x1, UPT ;  /* 0x000000010800788c */ /* 0x000fca000bf05270 */
[----:B------:R-:W2:Y:S06]  /*6f10*/  LDC R0, c[0x0][0xb68] ;  /* 0x0002da00ff007b82 */ /* 0x000eac0000000800 */
[----:B------:R-:W-:Y:S01]  /*6f20*/  @UP0 ULDC UR4, c[0x0][0xb54] ;  /* 0x0002d50000040ab9 */ /* 0x000fe20000000800 */
[----:B------:R-:W-:Y:S01]  /*6f30*/  @UP0 ULDC UR9, c[0x0][0xb58] ;  /* 0x0002d60000090ab9 */ /* 0x000fe20000000800 */
[----:B-1----:R-:W-:Y:S02]  /*6f40*/  UIMAD.WIDE.U32 UR4, UR7, UR4, URZ ;  /* 0x00000004070472a5 */ /* 0x002fe4000f8e003f */
[----:B------:R-:W-:-:S02]  /*6f50*/  UMOV UR6, UR7 ;  /* 0x0000000700067c82 */ /* 0x000fc40008000000 */
[----:B------:R-:W-:-:S04]  /*6f60*/  @UP0 USHF.R.U32.HI UR6, URZ, UR9, UR5 ;  /* 0x000000093f060299 */ /* 0x000fc80008011605 */
[----:B------:R-:W-:Y:S02]  /*6f70*/  UIADD3 UR4, -UR6, URZ, URZ ;  /* 0x0000003f06047290 */ /* 0x000fe4000fffe13f */
[----:B--2---:R-:W-:Y:S02]  /*6f80*/  ISETP.LE.AND P0, PT, R0, UR6, PT ;  /* 0x0000000600007c0c */ /* 0x004fe4000bf03270 */
[----:B------:R-:W-:-:S11]  /*6f90*/  UIMAD UR8, UR8, UR4, UR7 ;  /* 0x00000004080872a4 */ /* 0x000fd6000f8e0207 */
[----:B------:R-:W-:Y:S05]  /*6fa0*/  @!P0 BRA `(.L_x_2431) ;  /* 0x0000000000208947 */ /* 0x000fea0003800000 */
        /* <DEDUP_REMOVED lines=8> */
.L_x_2431:
[----:B------:R-:W-:Y:S01]  /*7030*/  ULDC UR9, c[0x0][0xb44] ;  /* 0x0002d10000097ab9 */ /* 0x000fe20000000800 */
[----:B------:R-:W-:Y:S01]  /*7040*/  UMOV UR7, UR8 ;  /* 0x0000000800077c82 */ /* 0x000fe20008000000 */
[----:B------:R-:W-:-:S11]  /*7050*/  UISETP.NE.AND UP0, UPT, UR9, 0x1, UPT ;  /* 0x000000010900788c */ /* 0x000fd6000bf05270 */
[----:B------:R-:W-:Y:S02]  /*7060*/  @UP0 ULDC.64 UR10, c[0x0][0xb48] ;  /* 0x0002d200000a0ab9 */ /* 0x000fe40000000a00 */
[----:B------:R-:W-:-:S04]  /*7070*/  UIMAD.WIDE.U32 UR4, UR8, UR10, URZ ;  /* 0x0000000a080472a5 */ /* 0x000fc8000f8e003f */
[----:B------:R-:W-:-:S04]  /*7080*/  @UP0 USHF.R.U32.HI UR7, URZ, UR11, UR5 ;  /* 0x0000000b3f070299 */ /* 0x000fc80008011605 */
[----:B------:R-:W-:-:S12]  /*7090*/  UIMAD UR4, UR7, UR9, URZ ;  /* 0x00000009070472a4 */ /* 0x000fd8000f8e023f */
.L_x_2432:
        /* <DEDUP_REMOVED lines=17> */
[----:B------:R-:W-:Y:S01]  /*71b0*/  ULDC UR6, c[0x0][0x74c] ;  /* 0x0001d30000067ab9 */ /* 0x000fe20000000800 */
[----:B------:R-:W-:Y:S02]  /*71c0*/  UIADD3 UR5, UR5, 0x3f, URZ ;  /* 0x0000003f05057890 */ /* 0x000fe4000fffe03f */
[----:B------:R-:W-:Y:S02]  /*71d0*/  UIADD3 UR7, -UR6, UR7, -UR4 ;  /* 0x0000000706077290 */ /* 0x000fe4000fffe904 */
[----:B------:R-:W-:Y:S02]  /*71e0*/  USHF.R.S32.HI UR6, URZ, 0x1f, UR5 ;  /* 0x0000001f3f067899 */ /* 0x000fe40008011405 */
[----:B------:R-:W-:-:S02]  /*71f0*/  USHF.R.S32.HI UR4, URZ, 0x1f, UR7 ;  /* 0x0000001f3f047899 */ /* 0x000fc40008011407 */
[----:B------:R-:W-:Y:S02]  /*7200*/  ULEA.HI UR5, UR6, UR5, URZ, 0x6 ;  /* 0x0000000506057291 */ /* 0x000fe4000f8f303f */
[----:B------:R-:W-:Y:S02]  /*7210*/  ULEA.HI UR4, UR4, UR7, URZ, 0x6 ;  /* 0x0000000704047291 */ /* 0x000fe4000f8f303f */
[----:B------:R-:W-:Y:S02]  /*7220*/  USHF.R.S32.HI UR5, URZ, 0x6, UR5 ;  /* 0x000000063f057899 */ /* 0x000fe40008011405 */
[----:B------:R-:W-:-:S04]  /*7230*/  USHF.R.S32.HI UR4, URZ, 0x6, UR4 ;  /* 0x000000063f047899 */ /* 0x000fc80008011404 */
[----:B------:R-:W-:-:S04]  /*7240*/  UISETP.LT.AND UP0, UPT, URZ, UR4, UPT ;  /* 0x000000043f00728c */ /* 0x000fc8000bf01270 */
[----:B------:R-:W-:-:S04]  /*7250*/  USEL UR8, URZ, UR4, !UP0 ;  /* 0x000000043f087287 */ /* 0x000fc8000c000000 */
[----:B------:R-:W-:-:S06]  /*7260*/  UISETP.GT.AND UP0, UPT, UR5, UR8, UPT ;  /* 0x000000080500728c */ /* 0x000fcc000bf04270 */
[----:B------:R-:W-:-:S13]  /*7270*/  PLOP3.LUT P0, PT, PT, PT, UP0, 0x80, 0x0 ;  /* 0x000000000000781c */ /* 0x000fda0003f0f008 */
[----:B------:R-:W-:Y:S05]  /*7280*/  @!P0 BRA `(.L_x_2373) ;  /* 0x0000002c00508947 */ /* 0x000fea0003800000 */
[----:B------:R-:W-:Y:S01]  /*7290*/  USHF.R.S32.HI UR4, URZ, 0x1f, UR11 ;  /* 0x0000001f3f047899 */ /* 0x000fe2000801140b */
[----:B------:R-:W-:Y:S01]  /*72a0*/  ULDC.64 UR12, c[0x0][0x2d8] ;  /* 0x0000b600000c7ab9 */ /* 0x000fe20000000a00 */
[----:B------:R-:W-:Y:S02]  /*72b0*/  ELECT P0, URZ, PT ;  /* 0x00000000003f782f */ /* 0x000fe40003800000 */
[----:B------:R-:W-:Y:S02]  /*72c0*/  UIMAD UR9, UR4, UR12, URZ ;  /* 0x0000000c040972a4 */ /* 0x000fe4000f8e023f */
[----:B------:R-:W-:Y:S02]  /*72d0*/  UIADD3 UR4, UR5, -UR8, URZ ;  /* 0x8000000805047290 */ /* 0x000fe4000fffe03f */
[----:B------:R-:W-:Y:S02]  /*72e0*/  UIMAD.WIDE.U32 UR6, UR11, UR12, URZ ;  /* 0x0000000c0b0672a5 */ /* 0x000fe4000f8e003f */
[----:B------:R-:W-:-:S02]  /*72f0*/  ULOP3.LUT UR4, UR4, 0x1, URZ, 0xc0, !UPT ;  /* 0x0000000104047892 */ /* 0x000fc4000f8ec03f */
[----:B------:R-:W-:Y:S02]  /*7300*/  UIMAD UR9, UR11, UR13, UR9 ;  /* 0x0000000d0b0972a4 */ /* 0x000fe4000f8e0209 */
[----:B------:R-:W-:Y:S02]  /*7310*/  UISETP.NE.U32.AND UP0, UPT, UR4, 0x1, UPT ;  /* 0x000000010400788c */ /* 0x000fe4000bf05070 */
[----:B------:R-:W-:Y:S01]  /*7320*/  USHF.R.S32.HI UR11, URZ, 0x1f, UR10 ;  /* 0x0000001f3f0b7899 */ /* 0x000fe2000801140a */
[----:B------:R-:W-:Y:S01]  /*7330*/  ULDC.64 UR12, c[0x0][0x2e0] ;  /* 0x0000b800000c7ab9 */ /* 0x000fe20000000a00 */
[----:B------:R-:W-:Y:S02]  /*7340*/  UIADD3 UR7, UR7, UR9, URZ ;  /* 0x0000000907077290 */ /* 0x000fe4000fffe03f */
[----:B------:R-:W-:Y:S01]  /*7350*/  PLOP3.LUT P1, PT, PT, PT, UP0, 0x80, 0x0 ;  /* 0x000000000000781c */ /* 0x000fe20003f2f008 */
[----:B------:R-:W-:Y:S02]  /*7360*/  UIMAD UR9, UR11, UR12, URZ ;  /* 0x0000000c0b0972a4 */ /* 0x000fe4000f8e023f */
[----:B------:R-:W-:-:S02]  /*7370*/  UIMAD.WIDE.U32 UR6, UR10, UR12, UR6 ;  /* 0x0000000c0a0672a5 */ /* 0x000fc4000f8e0006 */
[----:B------:R-:W-:-:S04]  /*7380*/  UIMAD UR9, UR10, UR13, UR9 ;  /* 0x0000000d0a0972a4 */ /* 0x000fc8000f8e0209 */
[----:B------:R-:W-:-:S04]  /*7390*/  UIADD3 UR23, UR7, UR9, URZ ;  /* 0x0000000907177290 */ /* 0x000fc8000fffe03f */
[----:B------:R-:W-:Y:S08]  /*73a0*/  @P1 BRA `(.L_x_2433) ;  /* 0x0000000000bc1947 */ /* 0x000ff00003800000 */
        /* <DEDUP_REMOVED lines=18> */
.L_x_2435:
[----:B------:R-:W-:Y:S05]  /*74d0*/  BSYNC B0 ;  /* 0x0000000000007941 */ /* 0x000fea0003800000 */
.L_x_2434:
        /* <DEDUP_REMOVED lines=19> */
.L_x_2437:
[----:B------:R-:W-:Y:S05]  /*7610*/  BSYNC B0 ;  /* 0x0000000000007941 */ /* 0x000fea0003800000 */
.L_x_2436:
[----:B------:R-:W-:Y:S06]  /*7620*/  BAR.ARV 0xa, 0xa0 ;  /* 0x0282800000007b1d */ /* 0x000fec0000002000 */
[----:B------:R-:W-:Y:S04]  /*7630*/  BSSY B0, `(.L_x_2438) ;  /* 0x0000003000007945 */ /* 0x000fe80003800000 */
[----:B------:R-:W-:Y:S05]  /*7640*/  @!P0 BRA `(.L_x_2439) ;  /* 0x0000000000048947 */ /* 0x000fea0003800000 */
[----:B------:R-:W-:-:S04]  /*7650*/  DEPBAR.LE SB0, 0x0 ;  /* 0x000080000000791a */ /* 0x000fc80000000000 */
.L_x_2439:
[----:B------:R-:W-:Y:S05]  /*7660*/  BSYNC B0 ;  /* 0x0000000000007941 */ /* 0x000fea0003800000 */
.L_x_2438:
[----:B------:R-:W-:Y:S06]  /*7670*/  BAR.ARV 0xb, 0xa0 ;  /* 0x02c2800000007b1d */ /* 0x000fec0000002000 */
[----:B------:R-:W-:Y:S01]  /*7680*/  UIADD3 UR12, UR8, 0x1, URZ ;  /* 0x00000001080c7890 */ /* 0x000fe2000fffe03f */
[----:B------:R-:W-:Y:S11]  /*7690*/  BRA `(.L_x_2440) ;  /* 0x0000000000047947 */ /* 0x000ff60003800000 */
.L_x_2433:
[----:B------:R-:W-:-:S05]  /*76a0*/  UMOV UR12, UR8 ;  /* 0x00000008000c7c82 */ /* 0x000fca0008000000 */
.L_x_2440:
[----:B------:R-:W-:-:S04]  /*76b0*/  UIADD3 UR4, UR8, 0x1, URZ ;  /* 0x0000000108047890 */ /* 0x000fc8000fffe03f */
[----:B------:R-:W-:-:S06]  /*76c0*/  UISETP.NE.AND UP0, UPT, UR5, UR4, UPT ;  /* 0x000000040500728c */ /* 0x000fcc000bf05270 */
[----:B------:R-:W-:-:S13]  /*76d0*/  PLOP3.LUT P1, PT, PT, PT, UP0, 0x80, 0x0 ;  /* 0x000000000000781c */ /* 0x000fda0003f2f008 */
[----:B------:R-:W-:Y:S05]  /*76e0*/  @!P1 BRA `(.L_x_2373) ;  /* 0x0000002800389947 */ /* 0x000fea0003800000 */
[----:B------:R-:W-:Y:S01]  /*76f0*/  ULDC.64 UR10, c[0x0][0x2c0] ;  /* 0x0000b000000a7ab9 */ /* 0x000fe20000000a00 */
[----:B------:R-:W-:Y:S02]  /*7700*/  UIADD3 UR19, UR9, UR7, URZ ;  /* 0x0000000709137290 */ /* 0x000fe4000fffe03f */
        /* <DEDUP_REMOVED lines=9> */
[----:B------:R-:W-:Y:S01]  /*77a0*/  UMOV UR4, URZ ;  /* 0x0000003f00047c82 */ /* 0x000fe20008000000 */
[----:B------:R-:W-:Y:S01]  /*77b0*/  ULDC.64 UR24, c[0x0][0x2c0] ;  /* 0x0000b00000187ab9 */ /* 0x000fe20000000a00 */
[----:B------:R-:W-:-:S09]  /*77c0*/  UMOV UR20, UR13 ;  /* 0x0000000d00147c82 */ /* 0x000fd20008000000 */
.L_x_2453:
        /* <DEDUP_REMOVED lines=9> */
[----:B------:R-:W-:-:S03]  /*7860*/  UMOV UR21, 0x400 ;  /* 0x0000040000157882 */ /* 0x000fc60000000000 */
        /* <DEDUP_REMOVED lines=10> */
.L_x_2442:
[----:B------:R-:W-:Y:S05]  /*7910*/  BSYNC B0 ;  /* 0x0000000000007941 */ /* 0x000fea0003800000 */
.L_x_2441:
        /* <DEDUP_REMOVED lines=13> */
.L_x_2444:
[----:B------:R-:W-:Y:S05]  /*79f0*/  BSYNC B0 ;  /* 0x0000000000007941 */ /* 0x000fea0003800000 */
.L_x_2443:
[----:B------:R-:W-:Y:S06]  /*7a00*/  BAR.ARV 0xa, 0xa0 ;  /* 0x0282800000007b1d */ /* 0x000fec0000002000 */
[----:B------:R-:W-:Y:S04]  /*7a10*/  BSSY B0, `(.L_x_2445) ;  /* 0x0000003000007945 */ /* 0x000fe80003800000 */
[----:B------:R-:W-:Y:S05]  /*7a20*/  @!P0 BRA `(.L_x_2446) ;  /* 0x0000000000048947 */ /* 0x000fea0003800000 */
[----:B------:R-:W-:-:S04]  /*7a30*/  DEPBAR.LE SB0, 0x0 ;  /* 0x000080000000791a */ /* 0x000fc80000000000 */
.L_x_2446:
[----:B------:R-:W-:Y:S05]  /*7a40*/  BSYNC B0 ;  /* 0x0000000000007941 */ /* 0x000fea0003800000 */
.L_x_2445:
        /* <DEDUP_REMOVED lines=13> */
.L_x_2448:
[----:B------:R-:W-:Y:S05]  /*7b20*/  BSYNC B0 ;  /* 0x0000000000007941 */ /* 0x000fea0003800000 */
.L_x_2447:
        /* <DEDUP_REMOVED lines=13> */
.L_x_2450:
[----:B------:R-:W-:Y:S05]  /*7c00*/  BSYNC B0 ;  /* 0x0000000000007941 */ /* 0x000fea0003800000 */
.L_x_2449:
[----:B------:R-:W-:Y:S01]  /*7c10*/  UIADD3 UR12, UR12, 0x2, URZ ;  /* 0x000000020c0c7890 */ /* 0x000fe2000fffe03f */
[----:B------:R-:W-:Y:S06]  /*7c20*/  BAR.ARV 0xa, 0xa0 ;  /* 0x0282800000007b1d */ /* 0x000fec0000002000 */
[----:B------:R-:W-:Y:S01]  /*7c30*/  UISETP.GE.AND UP0, UPT, UR12, UR5, UPT ;  /* 0x000000050c00728c */ /* 0x000fe2000bf06270 */
[----:B------:R-:W-:Y:S04]  /*7c40*/  BSSY B0, `(.L_x_2451) ;  /* 0x0000003000007945 */ /* 0x000fe80003800000 */
[----:B------:R-:W-:Y:S06]  /*7c50*/  @!P0 BRA `(.L_x_2452) ;  /* 0x0000000000048947 */ /* 0x000fec0003800000 */
[----:B------:R-:W-:-:S04]  /*7c60*/  DEPBAR.LE SB0, 0x0 ;  /* 0x000080000000791a */ /* 0x000fc80000000000 */
.L_x_2452:
[----:B------:R-:W-:Y:S05]  /*7c70*/  BSYNC B0 ;  /* 0x0000000000007941 */ /* 0x000fea0003800000 */
.L_x_2451:
[----:B------:R-:W-:Y:S06]  /*7c80*/  BAR.ARV 0xb, 0xa0 ;  /* 0x02c2800000007b1d */ /* 0x000fec0000002000 */
[----:B------:R-:W-:Y:S01]  /*7c90*/  PLOP3.LUT P1, PT, PT, PT, UP0, 0x80, 0x0 ;  /* 0x000000000000781c */ /* 0x000fe20003f2f008 */
[----:B------:R-:W-:Y:S02]  /*7ca0*/  UIADD3 UR20, UR20, 0x4000, URZ ;  /* 0x0000400014147890 */ /* 0x000fe4000fffe03f */
[----:B------:R-:W-:-:S10]  /*7cb0*/  UIADD3 UR4, UR4, 0x4000, URZ ;  /* 0x0000400004047890 */ /* 0x000fd4000fffe03f */
[----:B------:R-:W-:Y:S05]  /*7cc0*/  @!P1 BRA `(.L_x_2453) ;  /* 0xfffffff800c09947 */ /* 0x000fea000383ffff */
[----:B------:R-:W-:Y:S05]  /*7cd0*/  BRA `(.L_x_2373) ;  /* 0x0000002000bc7947 */ /* 0x000fea0003800000 */
.L_x_2430:
        /* <DEDUP_REMOVED lines=21> */
.L_x_2454:
[----:B------:R-:W-:Y:S01]  /*7e30*/  ULDC UR8, c[0x0][0xb44] ;  /* 0x0002d10000087ab9 */ /* 0x000fe20000000800 */
[----:B------:R-:W-:Y:S01]  /*7e40*/  UMOV UR11, UR7 ;  /* 0x00000007000b7c82 */ /* 0x000fe20008000000 */
[----:B------:R-:W-:-:S11]  /*7e50*/  UISETP.NE.AND UP0, UPT, UR8, 0x1, UPT ;  /* 0x000000010800788c */ /* 0x000fd6000bf05270 */
[----:B------:R-:W-:Y:S02]  /*7e60*/  @UP0 ULDC.64 UR12, c[0x0][0xb48] ;  /* 0x0002d200000c0ab9 */ /* 0x000fe40000000a00 */
[----:B------:R-:W-:-:S04]  /*7e70*/  UIMAD.WIDE.U32 UR4, UR7, UR12, URZ ;  /* 0x0000000c070472a5 */ /* 0x000fc8000f8e003f */
[----:B------:R-:W-:-:S04]  /*7e80*/  @UP0 USHF.R.U32.HI UR11, URZ, UR13, UR5 ;  /* 0x0000000d3f0b0299 */ /* 0x000fc80008011605 */
[----:B------:R-:W-:-:S12]  /*7e90*/  UIMAD UR4, UR11, UR8, URZ ;  /* 0x000000080b0472a4 */ /* 0x000fd8000f8e023f */
.L_x_2455:
[----:B------:R-:W-:Y:S01]  /*7ea0*/  ULDC UR8, c[0x0][0xb38] ;  /* 0x0002ce0000087ab9 */ /* 0x000fe20000000800 */
[----:B------:R-:W-:Y:S01]  /*7eb0*/  UIADD3 UR4, UR7, -UR4, URZ ;  /* 0x8000000407047290 */ /* 0x000fe2000fffe03f */
[----:B------:R-:W-:Y:S01]  /*7ec0*/  IMAD.MOV.U32 R11, RZ, RZ, 0x1 ;  /* 0x00000001ff0b7424 */ /* 0x000fe200078e00ff */
[----:B------:R-:W-:Y:S01]  /*7ed0*/  UISETP.NE.AND UP0, UPT, UR8, 0x1, UPT ;  /* 0x000000010800788c */ /* 0x000fe2000bf05270 */
[----:B------:R-:W-:Y:S01]  /*7ee0*/  IMAD.MOV.U32 R0, RZ, RZ, RZ ;  /* 0x000000ffff007224 */ /* 0x000fe200078e00ff */
[----:B------:R-:W-:Y:S02]  /*7ef0*/  ULDC UR5, c[0x0][0xb44] ;  /* 0x0002d10000057ab9 */ /* 0x000fe40000000800 */
[----:B------:R-:W-:-:S07]  /*7f00*/  UIMAD UR6, UR6, UR5, UR4 ;  /* 0x00000005060672a4 */ /* 0x000fce000f8e0204 */
        /* <DEDUP_REMOVED lines=9> */
[----:B------:R-:W-:Y:S01]  /*7fa0*/  USHF.L.U32 UR11, UR11, 0x7, URZ ;  /* 0x000000070b0b7899 */ /* 0x000fe2000800063f */
[----:B------:R-:W-:Y:S01]  /*7fb0*/  ULDC UR5, c[0x0][0x280] ;  /* 0x0000a00000057ab9 */ /* 0x000fe20000000800 */
[----:B------:R-:W-:Y:S01]  /*7fc0*/  ULDC UR4, c[0x0][0x290] ;  /* 0x0000a40000047ab9 */ /* 0x000fe20000000800 */
[----:B------:R-:W-:Y:S01]  /*7fd0*/  ULDC UR6, c[0x0][0x74c] ;  /* 0x0001d30000067ab9 */ /* 0x000fe20000000800 */
[----:B------:R-:W-:-:S04]  /*7fe0*/  UIADD3 UR4, -UR4, UR11, UR5 ;  /* 0x0000000b04047290 */ /* 0x000fc8000fffe105 */
[----:B------:R-:W-:Y:S02]  /*7ff0*/  UIADD3 UR4, UR4, -UR6, URZ ;  /* 0x8000000604047290 */ /* 0x000fe4000fffe03f */
[----:B------:R-:W-:Y:S02]  /*8000*/  UIADD3 UR6, UR5, 0x3f, URZ ;  /* 0x0000003f05067890 */ /* 0x000fe4000fffe03f */
[----:B------:R-:W-:Y:S02]  /*8010*/  USHF.R.S32.HI UR5, URZ, 0x1f, UR4 ;  /* 0x0000001f3f057899 */ /* 0x000fe40008011404 */
[----:B------:R-:W-:Y:S02]  /*8020*/  USHF.R.S32.HI UR7, URZ, 0x1f, UR6 ;  /* 0x0000001f3f077899 */ /* 0x000fe40008011406 */
[----:B------:R-:W-:Y:S02]  /*8030*/  ULEA.HI UR5, UR5, UR4, URZ, 0x6 ;  /* 0x0000000405057291 */ /* 0x000fe4000f8f303f */
[----:B------:R-:W-:-:S02]  /*8040*/  ULEA.HI UR4, UR7, UR6, URZ, 0x6 ;  /* 0x0000000607047291 */ /* 0x000fc4000f8f303f */
[----:B------:R-:W-:Y:S02]  /*8050*/  USHF.R.S32.HI UR5, URZ, 0x6, UR5 ;  /* 0x000000063f057899 */ /* 0x000fe40008011405 */
[----:B------:R-:W-:-:S04]  /*8060*/  USHF.R.S32.HI UR4, URZ, 0x6, UR4 ;  /* 0x000000063f047899 */ /* 0x000fc80008011404 */
[----:B------:R-:W-:-:S04]  /*8070*/  VIMNMX R4, RZ, UR5, !PT ;  /* 0x00000005ff047c48 */ /* 0x000fc8000ffe0100 */
[----:B------:R-:W-:-:S13]  /*8080*/  ISETP.LT.AND P0, PT, R4, UR4, PT ;  /* 0x0000000404007c0c */ /* 0x000fda000bf01270 */
[----:B------:R-:W-:Y:S05]  /*8090*/  @!P0 BRA `(.L_x_2456) ;  /* 0x0000001c00388947 */ /* 0x000fea0003800000 */
[----:B------:R-:W-:Y:S01]  /*80a0*/  USHF.R.S32.HI UR5, URZ, 0x1f, UR20 ;  /* 0x0000001f3f057899 */ /* 0x000fe20008011414 */
[----:B------:R-:W-:Y:S01]  /*80b0*/  BSSY B0, `(.L_x_2456) ;  /* 0x00001cc000007945 */ /* 0x000fe20003800000 */
[----:B------:R-:W-:Y:S01]  /*80c0*/  ULDC.64 UR6, c[0x0][0x718] ;  /* 0x0001c60000067ab9 */ /* 0x000fe20000000a00 */
[----:B------:R-:W-:Y:S01]  /*80d0*/  ULDC.64 UR14, c[0x0][0x730] ;  /* 0x0001cc00000e7ab9 */ /* 0x000fe20000000a00 */
[----:B------:R-:W-:Y:S01]  /*80e0*/  UIMAD.WIDE.U32 UR8, UR20, UR6, URZ ;  /* 0x00000006140872a5 */ /* 0x000fe2000f8e003f */
[----:B------:R-:W-:Y:S01]  /*80f0*/  IMAD.MOV.U32 R0, RZ, RZ, RZ ;  /* 0x000000ffff007224 */ /* 0x000fe200078e00ff */
[----:B------:R-:W-:Y:S02]  /*8100*/  UIMAD UR6, UR5, UR6, URZ ;  /* 0x00000006050672a4 */ /* 0x000fe4000f8e023f */
[----:B------:R-:W-:Y:S02]  /*8110*/  UIMAD UR5, UR5, UR14, URZ ;  /* 0x0000000e050572a4 */ /* 0x000fe4000f8e023f */
[----:B------:R-:W-:-:S02]  /*8120*/  UIMAD UR6, UR20, UR7, UR6 ;  /* 0x00000007140672a4 */ /* 0x000fc4000f8e0206 */
[----:B------:R-:W-:Y:S01]  /*8130*/  UIMAD UR10, UR20, UR15, UR5 ;  /* 0x0000000f140a72a4 */ /* 0x000fe2000f8e0205 */
[----:B------:R-:W-:Y:S01]  /*8140*/  ULDC UR7, c[0x0][0x2e8] ;  /* 0x0000ba0000077ab9 */ /* 0x000fe20000000800 */
[----:B------:R-:W-:Y:S02]  /*8150*/  USHF.R.S32.HI UR5, URZ, 0x1f, UR21 ;  /* 0x0000001f3f057899 */ /* 0x000fe40008011415 */
[----:B------:R-:W-:Y:S01]  /*8160*/  UISETP.NE.AND UP0, UPT, UR7, 0x1, UPT ;  /* 0x000000010700788c */ /* 0x000fe2000bf05270 */
[----:B------:R-:W-:Y:S01]  /*8170*/  ULDC.64 UR22, c[0x0][0x720] ;  /* 0x0001c80000167ab9 */ /* 0x000fe20000000a00 */
[----:B------:R-:W-:Y:S01]  /*8180*/  ELECT P0, URZ, PT ;  /* 0x00000000003f782f */ /* 0x000fe20003800000 */
[----:B------:R-:W-:Y:S02]  /*8190*/  UIMAD UR7, UR5, UR22, URZ ;  /* 0x00000016050772a4 */ /* 0x000fe4000f8e023f */
[----:B------:R-:W-:Y:S02]  /*81a0*/  UIADD3 UR9, UR9, UR6, URZ ;  /* 0x0000000609097290 */ /* 0x000fe4000fffe03f */
[----:B------:R-:W-:-:S02]  /*81b0*/  UIMAD.WIDE.U32 UR12, UR20, UR14, URZ ;  /* 0x0000000e140c72a5 */ /* 0x000fc4000f8e003f */
[----:B------:R-:W-:Y:S01]  /*81c0*/  UIMAD UR6, UR21, UR23, UR7 ;  /* 0x00000017150672a4 */ /* 0x000fe2000f8e0207 */
[----:B------:R-:W-:Y:S01]  /*81d0*/  ULDC.64 UR14, c[0x0][0x738] ;  /* 0x0001ce00000e7ab9 */ /* 0x000fe20000000a00 */
[----:B------:R-:W-:Y:S02]  /*81e0*/  UIMAD.WIDE.U32 UR22, UR21, UR22, UR8 ;  /* 0x00000016151672a5 */ /* 0x000fe4000f8e0008 */
[----:B------:R-:W-:Y:S02]  /*81f0*/  UIMAD UR5, UR5, UR14, URZ ;  /* 0x0000000e050572a4 */ /* 0x000fe4000f8e023f */
[----:B------:R-:W-:Y:S01]  /*8200*/  UIADD3 UR13, UR13, UR10, URZ ;  /* 0x0000000a0d0d7290 */ /* 0x000fe2000fffe03f */
[----:B------:R-:W-:Y:S01]  /*8210*/  @UP0 ULDC UR8, c[0x0][0x2ec] ;  /* 0x0000bb0000080ab9 */ /* 0x000fe20000000800 */
[----:B------:R-:W-:Y:S02]  /*8220*/  UIMAD UR5, UR21, UR15, UR5 ;  /* 0x0000000f150572a4 */ /* 0x000fe4000f8e0205 */
[----:B------:R-:W-:-:S02]  /*8230*/  UIMAD.WIDE.U32 UR8, UR20, UR8, URZ ;  /* 0x00000008140872a5 */ /* 0x000fc4000f8e003f */
[----:B------:R-:W-:Y:S01]  /*8240*/  UIMAD.WIDE.U32 UR14, UR21, UR14, UR12 ;  /* 0x0000000e150e72a5 */ /* 0x000fe2000f8e000c */
[----:B------:R-:W-:Y:S02]  /*8250*/  @UP0 ULDC UR7, c[0x0][0x2f0] ;  /* 0x0000bc0000070ab9 */ /* 0x000fe40000000800 */
[----:B------:R-:W-:Y:S01]  /*8260*/  UMOV UR12, UR20 ;  /* 0x00000014000c7c82 */ /* 0x000fe20008000000 */
        /* <DEDUP_REMOVED lines=9> */
.L_x_2486:
        /* <DEDUP_REMOVED lines=15> */
.L_x_2459:
        /* <DEDUP_REMOVED lines=55> */
[----:B------:R-:W-:Y:S01]  /*8760*/  UMOV UR41, UR9 ;  /* 0x0000000900297c82 */ /* 0x000fe20008000000 */
[----:B------:R-:W-:Y:S01]  /*8770*/  R2UR UR47, R0 ;  /* 0x00000000002f72ca */ /* 0x000fe200000e0000 */
[----:B------:R-:W-:-:S04]  /*8780*/  IMAD.U32 R0, RZ, RZ, UR4 ;  /* 0x00000004ff007e24 */ /* 0x000fc8000f8e00ff */
[----:B------:R-:W-:-:S05]  /*8790*/  VIADD R6, R0, 0xffffffff ;  /* 0xffffffff00067836 */ /* 0x000fca0000000000 */
[----:B------:R-:W-:Y:S01]  /*87a0*/  ISETP.GE.AND P1, PT, R4, R6, PT ;  /* 0x000000060400720c */ /* 0x000fe20003f26270 */
[----:B------:R-:W-:Y:S01]  /*87b0*/  UTMALDG.4D [UR16], [UR34], desc[UR36] ;  /* 0x00002410220075b4 */ /* 0x000fe20008019000 */
[----:B------:R-:W-:Y:S01]  /*87c0*/  UTMALDG.4D [UR24], [UR34], desc[UR36] ;  /* 0x00002418220075b4 */ /* 0x000fe20008019000 */
[----:B------:R1:W-:Y:S01]  /*87d0*/  UBLKCP.S.G [UR50], [UR32], UR7 ;  /* 0x00000032200073ba */ /* 0x0003e20008000207 */
[----:B------:R2:W-:Y:S01]  /*87e0*/  SYNCS.ARRIVE.TRANS64 RZ, [R16+URZ+0x30800], R5 ;  /* 0x0308000510ff79a7 */ /* 0x0005e2000800003f */
[----:B------:R2:W-:Y:S01]  /*87f0*/  UTMALDG.4D [UR8], [UR30], desc[UR48] ;  /* 0x000030081e0075b4 */ /* 0x0005e20008019000 */
[----:B-1----:R-:W-:Y:S01]  /*8800*/  UIADD3 UR32, UR8, 0x8000, URZ ;  /* 0x0000800008207890 */ /* 0x002fe2000fffe03f */
        /* <DEDUP_REMOVED lines=12> */
[----:B--2---:R-:W-:Y:S05]  /*88d0*/  @P1 BRA `(.L_x_2460) ;  /* 0x00000010004c1947 */ /* 0x004fea0003800000 */
        /* <DEDUP_REMOVED lines=10> */
[----:B------:R2:W-:Y:S01]  /*8980*/  STL [R1], R5 ;  /* 0x0000000501007387 */ /* 0x0005e20000100800 */
[----:B-1----:R-:W-:Y:S01]  /*8990*/  LOP3.LUT R6, R6, 0x1f, RZ, 0xc0, !PT ;  /* 0x0000001f06067812 */ /* 0x002fe200078ec0ff */
[----:B------:R-:W-:Y:S06]  /*89a0*/  @!P1 BRA `(.L_x_2461) ;  /* 0x0000000800b09947 */ /* 0x000fec0003800000 */
[----:B------:R-:W-:Y:S01]  /*89b0*/  R2UR UR8, R5 ;  /* 0x00000000050872ca */ /* 0x000fe200000e0000 */
[----:B------:R-:W-:Y:S02]  /*89c0*/  IMAD.MOV.U32 R0, RZ, RZ, R4 ;  /* 0x000000ffff007224 */ /* 0x000fe400078e0004 */
[----:B------:R-:W-:-:S10]  /*89d0*/  IMAD.MOV.U32 R11, RZ, RZ, 0x1 ;  /* 0x00000001ff0b7424 */ /* 0x000fd400078e00ff */
[----:B------:R-:W-:-:S06]  /*89e0*/  UIADD3 UR7, UR7, -UR8, URZ ;  /* 0x8000000807077290 */ /* 0x000fcc000fffe03f */
[----:B------:R-:W-:-:S07]  /*89f0*/  IMAD.U32 R20, RZ, RZ, UR7 ;  /* 0x00000007ff147e24 */ /* 0x000fce000f8e00ff */
.L_x_2470:
[----:B--234-:R-:W-:-:S04]  /*8a00*/  SHF.L.U32 R21, R11, 0x1f, RZ ;  /* 0x0000001f0b157819 */ /* 0x01cfc800000006ff */
[----:B------:R-:W1:Y:S02]  /*8a10*/  SYNCS.PHASECHK.TRANS64.TRYWAIT P1, [R16+URZ+0x30840], R21 ;  /* 0x03084015100075a7 */ /* 0x000e64000802017f */
[----:B-1----:R-:W-:Y:S05]  /*8a20*/  @!P1 BRA `(.L_x_2462) ;  /* 0x0000001400e89947 */ /* 0x002fea0003800000 */
.L_x_2487:
[----:B------:R-:W-:Y:S05]  /*8a30*/  @P0 BRA `(.L_x_2463) ;  /* 0x0000000000140947 */ /* 0x000fea0003800000 */
[----:B------:R-:W-:Y:S01]  /*8a40*/  ISETP.NE.AND P1, PT, R6, RZ, PT ;  /* 0x000000ff0600720c */ /* 0x000fe20003f25270 */
[----:B------:R-:W-:-:S04]  /*8a50*/  IMAD.MOV.U32 R3, RZ, RZ, 0x4100 ;  /* 0x00004100ff037424 */ /* 0x000fc800078e00ff */
[----:B------:R3:W-:Y:S08]  /*8a60*/  SYNCS.ARRIVE.TRANS64 RZ, [R16+URZ+0x30830], R3 ;  /* 0x0308300310ff79a7 */ /* 0x0007f0000800003f */
[----:B------:R-:W-:Y:S05]  /*8a70*/  @!P1 BRA `(.L_x_2463) ;  /* 0x0000000000049947 */ /* 0x000fea0003800000 */
[----:B------:R-:W-:Y:S01]  /*8a80*/  BPT.TRAP 0x1 ;  /* 0x000000040000795c */ /* 0x000fe20000300000 */
.L_x_2463:
        /* <DEDUP_REMOVED lines=36> */
.L_x_2488:
[----:B------:R-:W-:Y:S05]  /*8cd0*/  @P0 BRA `(.L_x_2465) ;  /* 0x0000000000140947 */ /* 0x000fea0003800000 */
[----:B------:R-:W-:Y:S01]  /*8ce0*/  ISETP.NE.AND P1, PT, R6, RZ, PT ;  /* 0x000000ff0600720c */ /* 0x000fe20003f25270 */
[----:B------:R-:W-:-:S04]  /*8cf0*/  IMAD.MOV.U32 R2, RZ, RZ, 0x4100 ;  /* 0x00004100ff027424 */ /* 0x000fc800078e00ff */
[----:B------:R3:W-:Y:S08]  /*8d00*/  SYNCS.ARRIVE.TRANS64 RZ, [R16+URZ+0x30818], R2 ;  /* 0x0308180210ff79a7 */ /* 0x0007f0000800003f */
[----:B------:R-:W-:Y:S05]  /*8d10*/  @!P1 BRA `(.L_x_2465) ;  /* 0x0000000000049947 */ /* 0x000fea0003800000 */
[----:B------:R-:W-:Y:S01]  /*8d20*/  BPT.TRAP 0x1 ;  /* 0x000000040000795c */ /* 0x000fe20000300000 */
.L_x_2465:
        /* <DEDUP_REMOVED lines=36> */
.L_x_2489:
[----:B------:R-:W-:Y:S05]  /*8f70*/  @P0 BRA `(.L_x_2467) ;  /* 0x0000000000140947 */ /* 0x000fea0003800000 */
[----:B------:R-:W-:Y:S01]  /*8f80*/  ISETP.NE.AND P1, PT, R6, RZ, PT ;  /* 0x000000ff0600720c */ /* 0x000fe20003f25270 */
[----:B-123--:R-:W-:-:S04]  /*8f90*/  IMAD.MOV.U32 R21, RZ, RZ, 0x4100 ;  /* 0x00004100ff157424 */ /* 0x00efc800078e00ff */
[----:B------:R4:W-:Y:S08]  /*8fa0*/  SYNCS.ARRIVE.TRANS64 RZ, [R16+URZ+0x30838], R21 ;  /* 0x0308381510ff79a7 */ /* 0x0009f0000800003f */
[----:B------:R-:W-:Y:S05]  /*8fb0*/  @!P1 BRA `(.L_x_2467) ;  /* 0x0000000000049947 */ /* 0x000fea0003800000 */
[----:B------:R-:W-:Y:S01]  /*8fc0*/  BPT.TRAP 0x1 ;  /* 0x000000040000795c */ /* 0x000fe20000300000 */
.L_x_2467:
        /* <DEDUP_REMOVED lines=31> */
.L_x_2491:
[----:B------:R-:W-:Y:S05]  /*91c0*/  @P0 BRA `(.L_x_2469) ;  /* 0x0000000000140947 */ /* 0x000fea0003800000 */
[----:B------:R-:W-:Y:S01]  /*91d0*/  ISETP.NE.AND P1, PT, R6, RZ, PT ;  /* 0x000000ff0600720c */ /* 0x000fe20003f25270 */
[----:B------:R-:W-:-:S04]  /*91e0*/  IMAD.MOV.U32 R5, RZ, RZ, 0x4100 ;  /* 0x00004100ff057424 */ /* 0x000fc800078e00ff */
[----:B------:R1:W-:Y:S08]  /*91f0*/  SYNCS.ARRIVE.TRANS64 RZ, [R16+URZ+0x30810], R5 ;  /* 0x0308100510ff79a7 */ /* 0x0003f0000800003f */
[----:B------:R-:W-:Y:S05]  /*9200*/  @!P1 BRA `(.L_x_2469) ;  /* 0x0000000000049947 */ /* 0x000fea0003800000 */
[----:B------:R-:W-:Y:S01]  /*9210*/  BPT.TRAP 0x1 ;  /* 0x000000040000795c */ /* 0x000fe20000300000 */
.L_x_2469:
        /* <DEDUP_REMOVED lines=37> */
.L_x_2461:
[----:B--2---:R-:W2:Y:S01]  /*9470*/  LDL.LU R5, [R1] ;  /* 0x0000000001057983 */ /* 0x004ea20000300800 */
[----:B------:R-:W-:-:S04]  /*9480*/  IMAD.U32 R4, RZ, RZ, UR4 ;  /* 0x00000004ff047e24 */ /* 0x000fc8000f8e00ff */
[----:B------:R-:W-:Y:S01]  /*9490*/  VIADD R4, R4, 0xffffffff ;  /* 0xffffffff04047836 */ /* 0x000fe20000000000 */
[----:B--2---:R-:W-:-:S13]  /*94a0*/  ISETP.NE.AND P1, PT, R5, RZ, PT ;  /* 0x000000ff0500720c */ /* 0x004fda0003f25270 */
[----:B------:R-:W-:Y:S05]  /*94b0*/  @!P1 BRA `(.L_x_2460) ;  /* 0x0000000400549947 */ /* 0x000fea0003800000 */
[----:B------:R-:W-:-:S04]  /*94c0*/  SHF.L.U32 R13, R11, 0x1f, RZ ;  /* 0x0000001f0b0d7819 */ /* 0x000fc800000006ff */
[----:B------:R-:W1:Y:S02]  /*94d0*/  SYNCS.PHASECHK.TRANS64.TRYWAIT P1, [R16+URZ+0x30840], R13 ;  /* 0x0308400d100075a7 */ /* 0x000e64000802017f */
[----:B-1----:R-:W-:Y:S05]  /*94e0*/  @!P1 BRA `(.L_x_2471) ;  /* 0x0000000c008c9947 */ /* 0x002fea0003800000 */
.L_x_2492:
[----:B------:R-:W-:Y:S05]  /*94f0*/  @P0 BRA `(.L_x_2472) ;  /* 0x0000000000140947 */ /* 0x000fea0003800000 */
[----:B------:R-:W-:Y:S01]  /*9500*/  ISETP.NE.AND P1, PT, R6, RZ, PT ;  /* 0x000000ff0600720c */ /* 0x000fe20003f25270 */
[----:B------:R-:W-:-:S04]  /*9510*/  IMAD.MOV.U32 R5, RZ, RZ, 0x4100 ;  /* 0x00004100ff057424 */ /* 0x000fc800078e00ff */
[----:B------:R2:W-:Y:S08]  /*9520*/  SYNCS.ARRIVE.TRANS64 RZ, [R16+URZ+0x30830], R5 ;  /* 0x0308300510ff79a7 */ /* 0x0005f0000800003f */
[----:B------:R-:W-:Y:S05]  /*9530*/  @!P1 BRA `(.L_x_2472) ;  /* 0x0000000000049947 */ /* 0x000fea0003800000 */
[----:B------:R-:W-:Y:S01]  /*9540*/  BPT.TRAP 0x1 ;  /* 0x000000040000795c */ /* 0x000fe20000300000 */
.L_x_2472:
[----:B--2---:R-:W2:Y:S01]  /*9550*/  LDC.64 R4, c[0x0][0x728] ;  /* 0x0001ca00ff047b82 */ /* 0x004ea20000000a00 */
        /* <DEDUP_REMOVED lines=30> */
[----:B------:R-:W5:Y:S02]  /*9740*/  SYNCS.PHASECHK.TRANS64.TRYWAIT P1, [R16+URZ+0x30828], R13 ;  /* 0x0308280d100075a7 */ /* 0x000f64000802017f */
[----:B--2--5:R-:W-:Y:S05]  /*9750*/  @!P1 BRA `(.L_x_2473) ;  /* 0x0000000c00049947 */ /* 0x024fea0003800000 */
.L_x_2493:
[----:B------:R-:W-:Y:S05]  /*9760*/  @P0 BRA `(.L_x_2474) ;  /* 0x0000000000140947 */ /* 0x000fea0003800000 */
[----:B------:R-:W-:Y:S01]  /*9770*/  ISETP.NE.AND P0, PT, R6, RZ, PT ;  /* 0x000000ff0600720c */ /* 0x000fe20003f05270 */
[----:B------:R-:W-:-:S04]  /*9780*/  IMAD.MOV.U32 R5, RZ, RZ, 0x4100 ;  /* 0x00004100ff057424 */ /* 0x000fc800078e00ff */
[----:B------:R1:W-:Y:S08]  /*9790*/  SYNCS.ARRIVE.TRANS64 RZ, [R16+URZ+0x30818], R5 ;  /* 0x0308180510ff79a7 */ /* 0x0003f0000800003f */
[----:B------:R-:W-:Y:S05]  /*97a0*/  @!P0 BRA `(.L_x_2474) ;  /* 0x0000000000048947 */ /* 0x000fea0003800000 */
[----:B------:R-:W-:Y:S01]  /*97b0*/  BPT.TRAP 0x1 ;  /* 0x000000040000795c */ /* 0x000fe20000300000 */
.L_x_2474:
        /* <DEDUP_REMOVED lines=10> */
[----:B------:R-:W-:-:S02]  /*9860*/  IMAD.U32 R6, RZ, RZ, UR4 ;  /* 0x00000004ff067e24 */ /* 0x000fc4000f8e00ff */
[----:B------:R-:W-:Y:S01]  /*9870*/  IMAD.MOV.U32 R19, RZ, RZ, 0x1 ;  /* 0x00000001ff137424 */ /* 0x000fe200078e00ff */
[----:B------:R-:W-:Y:S01]  /*9880*/  UIADD3 UR27, UR27, 0x40, URZ ;  /* 0x000000401b1b7890 */ /* 0x000fe2000fffe03f */
[----:B------:R-:W-:-:S03]  /*9890*/  VIADD R6, R6, 0xffffffff ;  /* 0xffffffff06067836 */ /* 0x000fc60000000000 */
[----:B------:R-:W-:Y:S02]  /*98a0*/  UIADD3 UR8, UP0, UR27, UR22, URZ ;  /* 0x000000161b087290 */ /* 0x000fe4000ff1e03f */
[----:B------:R-:W-:Y:S02]  /*98b0*/  UIADD3 UR24, UR32, 0x1c000, URZ ;  /* 0x0001c00020187890 */ /* 0x000fe4000fffe03f */
[----:B------:R-:W-:Y:S02]  /*98c0*/  ULEA.HI.X.SX32 UR7, UR27, UR7, 0x1, UP0 ;  /* 0x000000071b077291 */ /* 0x000fe400080f0e3f */
[----:B-1----:R-:W-:Y:S01]  /*98d0*/  IMAD.U32 R5, RZ, RZ, UR8 ;  /* 0x00000008ff057e24 */ /* 0x002fe2000f8e00ff */
        /* <DEDUP_REMOVED lines=9> */
[----:B------:R-:W-:Y:S01]  /*9970*/  R2UR UR34, R10 ;  /* 0x000000000a2272ca */ /* 0x000fe200000e0000 */
[----:B------:R-:W-:Y:S01]  /*9980*/  UMOV UR19, UR27 ;  /* 0x0000001b00137c82 */ /* 0x000fe20008000000 */
[----:B------:R-:W-:Y:S01]  /*9990*/  R2UR UR35, R9 ;  /* 0x00000000092372ca */ /* 0x000fe200000e0000 */
[----:B------:R-:W-:Y:S01]  /*99a0*/  UMOV UR33, UR25 ;  /* 0x0000001900217c82 */ /* 0x000fe20008000000 */
[----:B------:R-:W-:Y:S01]  /*99b0*/  UMOV UR7, 0x10 ;  /* 0x0000001000077882 */ /* 0x000fe20000000000 */
[----:B------:R1:W-:Y:S01]  /*99c0*/  UTMALDG.4D [UR24], [UR8], desc[UR30] ;  /* 0x00001e18080075b4 */ /* 0x0003e20008019000 */
[----:B------:R-:W-:Y:S01]  /*99d0*/  IMAD.MOV.U32 R4, RZ, RZ, R6 ;  /* 0x000000ffff047224 */ /* 0x000fe200078e0006 */
[----:B------:R1:W-:Y:S08]  /*99e0*/  UTMALDG.4D [UR16], [UR8], desc[UR30] ;  /* 0x00001e10080075b4 */ /* 0x0003f00008019000 */
[----:B------:R1:W-:Y:S02]  /*99f0*/  UBLKCP.S.G [UR32], [UR34], UR7 ;  /* 0x00000020220073ba */ /* 0x0003e40008000207 */
[----:B-1----:R-:W-:Y:S01]  /*9a00*/  NOP ;  /* 0x0000000000007918 */ /* 0x002fe20000000000 */
.L_x_2460:
[----:B------:R-:W1:Y:S01]  /*9a10*/  S2R R0, SR_TID.X ;  /* 0x0000000000007919 */ /* 0x000e620000002100 */
[----:B------:R-:W-:Y:S01]  /*9a20*/  IMAD R3, R19, 0x8, R16 ;  /* 0x0000000813037824 */ /* 0x000fe200078e0210 */
[----:B-1----:R-:W-:Y:S02]  /*9a30*/  LOP3.LUT R2, R0, 0x7f, RZ, 0xc0, !PT ;  /* 0x0000007f00027812 */ /* 0x002fe400078ec0ff */
[----:B------:R-:W-:Y:S02]  /*9a40*/  SHF.L.U32 R0, R11, 0x1f, RZ ;  /* 0x0000001f0b007819 */ /* 0x000fe400000006ff */
[----:B------:R-:W-:Y:S02]  /*9a50*/  ISETP.NE.AND P1, PT, R2, RZ, PT ;  /* 0x000000ff0200720c */ /* 0x000fe40003f25270 */
[----:B------:R-:W1:Y:S02]  /*9a60*/  SYNCS.PHASECHK.TRANS64.TRYWAIT P0, [R3+URZ+0x30840], R0 ;  /* 0x03084000030075a7 */ /* 0x000e64000800017f */
[----:B-1----:R-:W-:Y:S09]  /*9a70*/  @!P0 BRA `(.L_x_2475) ;  /* 0x0000000800508947 */ /* 0x002ff20003800000 */
.L_x_2494:
[----:B------:R-:W-:Y:S05]  /*9a80*/  @P1 BRA `(.L_x_2476) ;  /* 0x0000000000181947 */ /* 0x000fea0003800000 */
[----:B------:R-:W1:Y:S01]  /*9a90*/  S2R R2, SR_TID.X ;  /* 0x0000000000027919 */ /* 0x000e620000002100 */
[----:B------:R-:W-:-:S04]  /*9aa0*/  IMAD.MOV.U32 R0, RZ, RZ, 0x4100 ;  /* 0x00004100ff007424 */ /* 0x000fc800078e00ff */
[----:B------:R1:W-:Y:S02]  /*9ab0*/  SYNCS.ARRIVE.TRANS64 RZ, [R3+URZ+0x30830], R0 ;  /* 0x0308300003ff79a7 */ /* 0x0003e4000800003f */
[----:B-1----:R-:W-:-:S13]  /*9ac0*/  LOP3.LUT P0, RZ, R2, 0x1f, RZ, 0xc0, !PT ;  /* 0x0000001f02ff7812 */ /* 0x002fda000780c0ff */
[----:B------:R-:W-:Y:S05]  /*9ad0*/  @!P0 BRA `(.L_x_2476) ;  /* 0x0000000000048947 */ /* 0x000fea0003800000 */
[----:B------:R-:W-:Y:S01]  /*9ae0*/  BPT.TRAP 0x1 ;  /* 0x000000040000795c */ /* 0x000fe20000300000 */
.L_x_2476:
[----:B------:R-:W-:Y:S01]  /*9af0*/  R2UR UR27, R4 ;  /* 0x00000000041b72ca */ /* 0x000fe200000e0000 */
        /* <DEDUP_REMOVED lines=39> */
.L_x_2457:
[----:B------:R-:W-:Y:S05]  /*9d70*/  BSYNC B0 ;  /* 0x0000000000007941 */ /* 0x000fea0003800000 */
.L_x_2456:
[----:B------:R-:W-:-:S03]  /*9d80*/  UMOV UR7, 0xffffffff ;  /* 0xffffffff00077882 */ /* 0x000fc60000000000 */
[----:B------:R-:W-:Y:S05]  /*9d90*/  BRA.DIV UR7, `(.L_x_2477) ;  /* 0x00000006079c7947 */ /* 0x000fea000b800000 */
[----:B------:R-:W-:-:S13]  /*9da0*/  ELECT P6, URZ, PT ;  /* 0x00000000003f782f */ /* 0x000fda00038c0000 */
.L_x_2497:
[----:B------:R-:W-:Y:S05]  /*9db0*/  @!P6 BRA `(.L_x_2373) ;  /* 0x000000000084e947 */ /* 0x000fea0003800000 */
[----:B------:R-:W-:-:S06]  /*9dc0*/  ULOP3.LUT UR7, UR38, 0x2, URZ, 0xfc, !UPT ;  /* 0x0000000226077892 */ /* 0x000fcc000f8efc3f */
[----:B------:R-:W-:-:S05]  /*9dd0*/  IMAD.U32 R2, RZ, RZ, UR7 ;  /* 0x00000007ff027e24 */ /* 0x000fca000f8e00ff */
[----:B------:R-:W-:-:S13]  /*9de0*/  ISETP.NE.AND P2, PT, R2, 0x3, PT ;  /* 0x000000030200780c */ /* 0x000fda0003f45270 */
[----:B------:R-:W-:Y:S05]  /*9df0*/  @!P2 BRA `(.L_x_2478) ;  /* 0x000000000004a947 */ /* 0x000fea0003800000 */
[----:B------:R-:W-:Y:S01]  /*9e00*/  BPT.TRAP 0x1 ;  /* 0x000000040000795c */ /* 0x000fe20000300000 */
.L_x_2478:
        /* <DEDUP_REMOVED lines=15> */
.L_x_2498:
[----:B------:R-:W2:Y:S02]  /*9f00*/  SYNCS.PHASECHK.TRANS64.TRYWAIT P0, [R3+URZ], R2 ;  /* 0x00000002030075a7 */ /* 0x000ea4000800017f */
[----:B--2---:R-:W-:Y:S05]  /*9f10*/  @!P0 BRA `(.L_x_2480) ;  /* 0x0000000400708947 */ /* 0x004fea0003800000 */
.L_x_2499:
[----:B------:R-:W-:Y:S05]  /*9f20*/  @!P2 BRA `(.L_x_2481) ;  /* 0x000000000004a947 */ /* 0x000fea0003800000 */
[----:B------:R-:W-:Y:S01]  /*9f30*/  BPT.TRAP 0x1 ;  /* 0x000000040000795c */ /* 0x000fe20000300000 */
.L_x_2481:
[----:B--2---:R-:W-:-:S04]  /*9f40*/  VIADD R3, R7, 0x30840 ;  /* 0x0003084007037836 */ /* 0x004fc80000000000 */
[----:B------:R-:W-:-:S04]  /*9f50*/  IMAD R0, R0, 0x8, R3 ;  /* 0x0000000800007824 */ /* 0x000fc800078e0203 */
[----:B------:R-:W2:Y:S02]  /*9f60*/  SYNCS.PHASECHK.TRANS64.TRYWAIT P0, [R0+URZ], R5 ;  /* 0x00000005000075a7 */ /* 0x000ea4000800017f */
[----:B--2---:R-:W-:Y:S05]  /*9f70*/  @!P0 BRA `(.L_x_2482) ;  /* 0x00000004006c8947 */ /* 0x004fea0003800000 */
.L_x_2500:
[----:B------:R-:W-:-:S07]  /*9f80*/  IMAD R3, R4, 0x8, R3 ;  /* 0x0000000804037824 */ /* 0x000fce00078e0203 */
.L_x_2483:
[----:B---3--:R3:W4:Y:S02]  /*9f90*/  SYNCS.PHASECHK.TRANS64.TRYWAIT P0, [R3+URZ], R2 ;  /* 0x00000002030075a7 */ /* 0x008724000800017f */
[----:B----4-:R-:W-:Y:S05]  /*9fa0*/  @!P0 NANOSLEEP.SYNCS 0x989680 ;  /* 0x009896800000895d */ /* 0x010fea0003900000 */
[----:B------:R-:W4:Y:S02]  /*9fb0*/  @!P0 SYNCS.PHASECHK.TRANS64 P0, [R3+URZ], R2 ;  /* 0x00000002030085a7 */ /* 0x000f24000800007f */
[----:B----4-:R-:W-:Y:S05]  /*9fc0*/  @!P0 BRA `(.L_x_2483) ;  /* 0xfffffffc00f08947 */ /* 0x010fea000383ffff */
.L_x_2373:
[----:B------:R-:W-:Y:S05]  /*9fd0*/  BSYNC B6 ;  /* 0x0000000000067941 */ /* 0x000fea0003800000 */
.L_x_2368:
[----:B------:R-:W-:Y:S05]  /*9fe0*/  EXIT ;  /* 0x000000000000794d */ /* 0x000fea0003800000 */
.L_x_2379:
[----:B------:R-:W-:Y:S02]  /*9ff0*/  IMAD.MOV.U32 R12, RZ, RZ, RZ ;  /* 0x000000ffff0c7224 */ /* 0x000fe400078e00ff */
[----:B------:R-:W-:Y:S02]  /*a000*/  IMAD.MOV.U32 R11, RZ, RZ, 0x1f ;  /* 0x0000001fff0b7424 */ /* 0x000fe400078e00ff */
[----:B------:R-:W-:-:S07]  /*a010*/  IMAD.MOV.U32 R15, RZ, RZ, -0x1 ;  /* 0xffffffffff0f7424 */ /* 0x000fce00078e00ff */
[----:B------:R-:W-:Y:S05]  /*a020*/  WARPSYNC.COLLECTIVE R15, `(.L_x_2484) ;  /* 0x000000000f087348 */ /* 0x000fea0003c00000 */
[----:B------:R1:W2:Y:S02]  /*a030*/  SHFL.IDX P6, R14, R13, R12, R11 ;  /* 0x0000000c0d0e7389 */ /* 0x0002a400000c000b */
[----:B-12---:R-:W-:Y:S01]  /*a040*/  ENDCOLLECTIVE ;  /* 0x000000000000791b */ /* 0x006fe20003800000 */
.L_x_2484:
[----:B------:R-:W-:Y:S05]  /*a050*/  BRA `(.L_x_2485) ;  /* 0xffffff7000cc7947 */ /* 0x000fea000383ffff */
.L_x_2381:
[----:B---3--:R-:W3:Y:S01]  /*a060*/  S2R R6, SR_CgaCtaId ;  /* 0x0000000000067919 */ /* 0x008ee20000008800 */
[----:B------:R-:W-:-:S04]  /*a070*/  MOV R0, 0x400 ;  /* 0x0000040000007802 */ /* 0x000fc80000000f00 */
[----:B---3--:R-:W-:-:S04]  /*a080*/  LEA R0, R6, R0, 0x18 ;  /* 0x0000000006007211 */ /* 0x008fc800078ec0ff */
[----:B------:R3:W4:Y:S03]  /*a090*/  SYNCS.PHASECHK.TRANS64.TRYWAIT P0, [R0+URZ+0x30800], R8 ;  /* 0x03080008000075a7 */ /* 0x000726000800017f */
[----:B----4-:R-:W-:Y:S05]  /*a0a0*/  @!P0 NANOSLEEP.SYNCS 0x989680 ;  /* 0x009896800000895d */ /* 0x010fea0003900000 */
[----:B------:R-:W4:Y:S02]  /*a0b0*/  @!P0 SYNCS.PHASECHK.TRANS64 P0, [R0+URZ+0x30800], R8 ;  /* 0x03080008000085a7 */ /* 0x000f24000800007f */
[----:B----4-:R-:W-:Y:S05]  /*a0c0*/  @!P0 BRA `(.L_x_2381) ;  /* 0xfffffffc00e48947 */ /* 0x010fea000383ffff */
[----:B------:R-:W-:Y:S05]  /*a0d0*/  BRA `(.L_x_2380) ;  /* 0xffffff7000e87947 */ /* 0x000fea000383ffff */
.L_x_2385:
[----:B---3--:R3:W4:Y:S02]  /*a0e0*/  SYNCS.PHASECHK.TRANS64.TRYWAIT P1, [R0+URZ+0x30810], R209 ;  /* 0x030810d1000075a7 */ /* 0x008724000802017f */
[----:B----4-:R-:W-:Y:S05]  /*a0f0*/  @!P1 NANOSLEEP.SYNCS 0x989680 ;  /* 0x009896800000995d */ /* 0x010fea0003900000 */
[----:B------:R-:W4:Y:S02]  /*a100*/  @!P1 SYNCS.PHASECHK.TRANS64 P1, [R0+URZ+0x30810], R209 ;  /* 0x030810d1000095a7 */ /* 0x000f24000802007f */
[----:B----4-:R-:W-:Y:S05]  /*a110*/  @!P1 BRA `(.L_x_2385) ;  /* 0xfffffffc00f09947 */ /* 0x010fea000383ffff */
[----:B------:R-:W-:Y:S05]  /*a120*/  BRA `(.L_x_2384) ;  /* 0xffffff7800bc7947 */ /* 0x000fea000383ffff */
.L_x_2389:
[----:B------:R1:W1:Y:S02]  /*a130*/  SYNCS.PHASECHK.TRANS64.TRYWAIT P1, [R0+URZ+0x30830], R209 ;  /* 0x030830d1000075a7 */ /* 0x000264000802017f */
[----:B-1----:R-:W-:Y:S05]  /*a140*/  @!P1 NANOSLEEP.SYNCS 0x989680 ;  /* 0x009896800000995d */ /* 0x002fea0003900000 */
[----:B------:R-:W1:Y:S02]  /*a150*/  @!P1 SYNCS.PHASECHK.TRANS64 P1, [R0+URZ+0x30830], R209 ;  /* 0x030830d1000095a7 */ /* 0x000e64000802007f */
[----:B-1----:R-:W-:Y:S05]  /*a160*/  @!P1 BRA `(.L_x_2389) ;  /* 0xfffffffc00f09947 */ /* 0x002fea000383ffff */
[----:B------:R-:W-:Y:S05]  /*a170*/  BRA `(.L_x_2388) ;  /* 0xffffff8000dc7947 */ /* 0x000fea000383ffff */
.L_x_2458:
[----:B-1----:R1:W2:Y:S02]  /*a180*/  SYNCS.PHASECHK.TRANS64.TRYWAIT P0, [R16+URZ+0x30820], R3 ;  /* 0x03082003100075a7 */ /* 0x0022a4000800017f */
[----:B--2---:R-:W-:Y:S05]  /*a190*/  @!P0 NANOSLEEP.SYNCS 0x989680 ;  /* 0x009896800000895d */ /* 0x004fea0003900000 */
[----:B------:R-:W2:Y:S02]  /*a1a0*/  @!P0 SYNCS.PHASECHK.TRANS64 P0, [R16+URZ+0x30820], R3 ;  /* 0x03082003100085a7 */ /* 0x000ea4000800007f */
[----:B--2---:R-:W-:Y:S05]  /*a1b0*/  @!P0 BRA `(.L_x_2458) ;  /* 0xfffffffc00f08947 */ /* 0x004fea000383ffff */
[----:B------:R-:W-:Y:S05]  /*a1c0*/  BRA `(.L_x_2486) ;  /* 0xffffffe0004c7947 */ /* 0x000fea000383ffff */
.L_x_2462:
[----:B-1----:R1:W3:Y:S02]  /*a1d0*/  SYNCS.PHASECHK.TRANS64.TRYWAIT P1, [R16+URZ+0x30840], R21 ;  /* 0x03084015100075a7 */ /* 0x0022e4000802017f */
[----:B---3--:R-:W-:Y:S05]  /*a1e0*/  @!P1 NANOSLEEP.SYNCS 0x989680 ;  /* 0x009896800000995d */ /* 0x008fea0003900000 */
[----:B------:R-:W3:Y:S02]  /*a1f0*/  @!P1 SYNCS.PHASECHK.TRANS64 P1, [R16+URZ+0x30840], R21 ;  /* 0x03084015100095a7 */ /* 0x000ee4000802007f */
[----:B---3--:R-:W-:Y:S05]  /*a200*/  @!P1 BRA `(.L_x_2462) ;  /* 0xfffffffc00f09947 */ /* 0x008fea000383ffff */
[----:B------:R-:W-:Y:S05]  /*a210*/  BRA `(.L_x_2487) ;  /* 0xffffffe800047947 */ /* 0x000fea000383ffff */
.L_x_2464:
[----:B--2---:R2:W3:Y:S02]  /*a220*/  SYNCS.PHASECHK.TRANS64.TRYWAIT P1, [R16+URZ+0x30828], R21 ;  /* 0x03082815100075a7 */ /* 0x0044e4000802017f */
[----:B---3--:R-:W-:Y:S05]  /*a230*/  @!P1 NANOSLEEP.SYNCS 0x989680 ;  /* 0x009896800000995d */ /* 0x008fea0003900000 */
[----:B------:R-:W3:Y:S02]  /*a240*/  @!P1 SYNCS.PHASECHK.TRANS64 P1, [R16+URZ+0x30828], R21 ;  /* 0x03082815100095a7 */ /* 0x000ee4000802007f */
[----:B---3--:R-:W-:Y:S05]  /*a250*/  @!P1 BRA `(.L_x_2464) ;  /* 0xfffffffc00f09947 */ /* 0x008fea000383ffff */
[----:B------:R-:W-:Y:S05]  /*a260*/  BRA `(.L_x_2488) ;  /* 0xffffffe800987947 */ /* 0x000fea000383ffff */
.L_x_2466:
[----:B---3--:R3:W4:Y:S02]  /*a270*/  SYNCS.PHASECHK.TRANS64.TRYWAIT P1, [R16+URZ+0x30848], R21 ;  /* 0x03084815100075a7 */ /* 0x008724000802017f */
[----:B----4-:R-:W-:Y:S05]  /*a280*/  @!P1 NANOSLEEP.SYNCS 0x989680 ;  /* 0x009896800000995d */ /* 0x010fea0003900000 */
[----:B------:R-:W4:Y:S02]  /*a290*/  @!P1 SYNCS.PHASECHK.TRANS64 P1, [R16+URZ+0x30848], R21 ;  /* 0x03084815100095a7 */ /* 0x000f24000802007f */
[----:B----4-:R-:W-:Y:S05]  /*a2a0*/  @!P1 BRA `(.L_x_2466) ;  /* 0xfffffffc00f09947 */ /* 0x010fea000383ffff */
[----:B------:R-:W-:Y:S05]  /*a2b0*/  BRA `(.L_x_2489) ;  /* 0xffffffec002c7947 */ /* 0x000fea000383ffff */
.L_x_2468:
[----:B------:R-:W-:-:S07]  /*a2c0*/  SHF.L.U32 R5, R11, 0x1f, RZ ;  /* 0x0000001f0b057819 */ /* 0x000fce00000006ff */
.L_x_2490:
[----:B------:R1:W1:Y:S02]  /*a2d0*/  SYNCS.PHASECHK.TRANS64.TRYWAIT P1, [R16+URZ+0x30820], R5 ;  /* 0x03082005100075a7 */ /* 0x000264000802017f */
[----:B-1----:R-:W-:Y:S05]  /*a2e0*/  @!P1 NANOSLEEP.SYNCS 0x989680 ;  /* 0x009896800000995d */ /* 0x002fea0003900000 */
[----:B------:R-:W1:Y:S02]  /*a2f0*/  @!P1 SYNCS.PHASECHK.TRANS64 P1, [R16+URZ+0x30820], R5 ;  /* 0x03082005100095a7 */ /* 0x000e64000802007f */
[----:B-1----:R-:W-:Y:S05]  /*a300*/  @!P1 BRA `(.L_x_2490) ;  /* 0xfffffffc00f09947 */ /* 0x002fea000383ffff */
[----:B------:R-:W-:Y:S05]  /*a310*/  BRA `(.L_x_2491) ;  /* 0xffffffec00a87947 */ /* 0x000fea000383ffff */
.L_x_2471:
[----:B-1----:R1:W2:Y:S02]  /*a320*/  SYNCS.PHASECHK.TRANS64.TRYWAIT P1, [R16+URZ+0x30840], R13 ;  /* 0x0308400d100075a7 */ /* 0x0022a4000802017f */
[----:B--2---:R-:W-:Y:S05]  /*a330*/  @!P1 NANOSLEEP.SYNCS 0x989680 ;  /* 0x009896800000995d */ /* 0x004fea0003900000 */
[----:B------:R-:W2:Y:S02]  /*a340*/  @!P1 SYNCS.PHASECHK.TRANS64 P1, [R16+URZ+0x30840], R13 ;  /* 0x0308400d100095a7 */ /* 0x000ea4000802007f */
[----:B--2---:R-:W-:Y:S05]  /*a350*/  @!P1 BRA `(.L_x_2471) ;  /* 0xfffffffc00f09947 */ /* 0x004fea000383ffff */
[----:B------:R-:W-:Y:S05]  /*a360*/  BRA `(.L_x_2492) ;  /* 0xfffffff000607947 */ /* 0x000fea000383ffff */
.L_x_2473:
[----:B--2---:R2:W1:Y:S02]  /*a370*/  SYNCS.PHASECHK.TRANS64.TRYWAIT P1, [R16+URZ+0x30828], R13 ;  /* 0x0308280d100075a7 */ /* 0x004464000802017f */
[----:B-1----:R-:W-:Y:S05]  /*a380*/  @!P1 NANOSLEEP.SYNCS 0x989680 ;  /* 0x009896800000995d */ /* 0x002fea0003900000 */
[----:B------:R-:W1:Y:S02]  /*a390*/  @!P1 SYNCS.PHASECHK.TRANS64 P1, [R16+URZ+0x30828], R13 ;  /* 0x0308280d100095a7 */ /* 0x000e64000802007f */
[----:B-1----:R-:W-:Y:S05]  /*a3a0*/  @!P1 BRA `(.L_x_2473) ;  /* 0xfffffffc00f09947 */ /* 0x002fea000383ffff */
[----:B------:R-:W-:Y:S05]  /*a3b0*/  BRA `(.L_x_2493) ;  /* 0xfffffff000e87947 */ /* 0x000fea000383ffff */
.L_x_2475:
[----:B------:R1:W1:Y:S02]  /*a3c0*/  SYNCS.PHASECHK.TRANS64.TRYWAIT P0, [R3+URZ+0x30840], R0 ;  /* 0x03084000030075a7 */ /* 0x000264000800017f */
[----:B-1----:R-:W-:Y:S05]  /*a3d0*/  @!P0 NANOSLEEP.SYNCS 0x989680 ;  /* 0x009896800000895d */ /* 0x002fea0003900000 */
[----:B------:R-:W1:Y:S02]  /*a3e0*/  @!P0 SYNCS.PHASECHK.TRANS64 P0, [R3+URZ+0x30840], R0 ;  /* 0x03084000030085a7 */ /* 0x000e64000800007f */
[----:B-1----:R-:W-:Y:S05]  /*a3f0*/  @!P0 BRA `(.L_x_2475) ;  /* 0xfffffffc00f08947 */ /* 0x002fea000383ffff */
[----:B------:R-:W-:Y:S05]  /*a400*/  BRA `(.L_x_2494) ;  /* 0xfffffff4009c7947 */ /* 0x000fea000383ffff */
.L_x_2477:
[----:B------:R-:W-:Y:S01]  /*a410*/  BSSY B0, `(.L_x_2495) ;  /* 0x0000006000007945 */ /* 0x000fe20003800000 */
[----:B------:R-:W-:-:S07]  /*a420*/  IMAD.MOV.U32 R15, RZ, RZ, -0x1 ;  /* 0xffffffffff0f7424 */ /* 0x000fce00078e00ff */
[----:B------:R-:W-:Y:S05]  /*a430*/  WARPSYNC.COLLECTIVE R15, `(.L_x_2496) ;  /* 0x000000000f0c7348 */ /* 0x000fea0003c00000 */
[----:B------:R-:W-:Y:S02]  /*a440*/  ELECT P6, UR62, PT ;  /* 0x00000000003e782f */ /* 0x000fe400038c0000 */
[----:B------:R-:W-:Y:S01]  /*a450*/  MOV R14, UR62 ;  /* 0x0000003e000e7c02 */ /* 0x000fe20008000f00 */
[----:B------:R-:W-:Y:S10]  /*a460*/  ENDCOLLECTIVE ;  /* 0x000000000000791b */ /* 0x000ff40003800000 */
.L_x_2496:
[----:B------:R-:W-:Y:S05]  /*a470*/  BSYNC B0 ;  /* 0x0000000000007941 */ /* 0x000fea0003800000 */
.L_x_2495:
[----:B------:R-:W-:Y:S05]  /*a480*/  BRA `(.L_x_2497) ;  /* 0xfffffff800487947 */ /* 0x000fea000383ffff */
.L_x_2479:
[----:B-1----:R1:W2:Y:S02]  /*a490*/  SYNCS.PHASECHK.TRANS64.TRYWAIT P0, [R6+URZ], R5 ;  /* 0x00000005060075a7 */ /* 0x0022a4000800017f */
[----:B--2---:R-:W-:Y:S05]  /*a4a0*/  @!P0 NANOSLEEP.SYNCS 0x989680 ;  /* 0x009896800000895d */ /* 0x004fea0003900000 */
[----:B------:R-:W2:Y:S02]  /*a4b0*/  @!P0 SYNCS.PHASECHK.TRANS64 P0, [R6+URZ], R5 ;  /* 0x00000005060085a7 */ /* 0x000ea4000800007f */
[----:B--2---:R-:W-:Y:S05]  /*a4c0*/  @!P0 BRA `(.L_x_2479) ;  /* 0xfffffffc00f08947 */ /* 0x004fea000383ffff */
[----:B------:R-:W-:Y:S05]  /*a4d0*/  BRA `(.L_x_2498) ;  /* 0xfffffff800887947 */ /* 0x000fea000383ffff */
.L_x_2480:
[----:B--2---:R2:W3:Y:S02]  /*a4e0*/  SYNCS.PHASECHK.TRANS64.TRYWAIT P0, [R3+URZ], R2 ;  /* 0x00000002030075a7 */ /* 0x0044e4000800017f */
[----:B---3--:R-:W-:Y:S05]  /*a4f0*/  @!P0 NANOSLEEP.SYNCS 0x989680 ;  /* 0x009896800000895d */ /* 0x008fea0003900000 */
[----:B------:R-:W3:Y:S02]  /*a500*/  @!P0 SYNCS.PHASECHK.TRANS64 P0, [R3+URZ], R2 ;  /* 0x00000002030085a7 */ /* 0x000ee4000800007f */
[----:B---3--:R-:W-:Y:S05]  /*a510*/  @!P0 BRA `(.L_x_2480) ;  /* 0xfffffffc00f08947 */ /* 0x008fea000383ffff */
[----:B------:R-:W-:Y:S05]  /*a520*/  BRA `(.L_x_2499) ;  /* 0xfffffff8007c7947 */ /* 0x000fea000383ffff */
.L_x_2482:
[----:B--2---:R2:W3:Y:S02]  /*a530*/  SYNCS.PHASECHK.TRANS64.TRYWAIT P0, [R0+URZ], R5 ;  /* 0x00000005000075a7 */ /* 0x0044e4000800017f */
[----:B---3--:R-:W-:Y:S05]  /*a540*/  @!P0 NANOSLEEP.SYNCS 0x989680 ;  /* 0x009896800000895d */ /* 0x008fea0003900000 */
[----:B------:R-:W3:Y:S02]  /*a550*/  @!P0 SYNCS.PHASECHK.TRANS64 P0, [R0+URZ], R5 ;  /* 0x00000005000085a7 */ /* 0x000ee4000800007f */
[----:B---3--:R-:W-:Y:S05]  /*a560*/  @!P0 BRA `(.L_x_2482) ;  /* 0xfffffffc00f08947 */ /* 0x008fea000383ffff */
[----:B------:R-:W-:Y:S05]  /*a570*/  BRA `(.L_x_2500) ;  /* 0xfffffff800807947 */ /* 0x000fea000383ffff */
.L_x_2501:
        /* <DEDUP_REMOVED lines=16> */
.L_x_3669:


//--------------------- .text._ZN7cutlass13device_kernelIN5flash11enable_sm90INS1_16FlashAttnBwdSm90INS1_25CollectiveMainloopBwdSm90ILi2ELi2ELi2EN4cute5tupleIJNS5_1CILi1EEES8_S8_EEENS6_IJNS7_ILi64EEENS7_ILi128EEESB_EEENS_6half_tEfNS_4arch4Sm90ELb1ELb0ELb1ELb0ELb1ELb1ELb0ELb0ELi2ELi1ELi2ELi1ELb0EEENS1_21CollectiveEpilogueBwdISC_SD_SF_Li256ELb0ELb0ELi1EEENS1_25SingleTileBwdLPTSchedulerILb0ELi128ELb1EEEEEEEEEvNT_6ParamsE --------------------------
	.section	.text._ZN7cutlass13device_kernelIN5flash11enable_sm90INS1_16FlashAttnBwdSm90INS1_25CollectiveMainloopBwdSm90ILi2ELi2ELi2EN4cute5tupleIJNS5_1CILi1EEES8_S8_EEENS6_IJNS7_ILi64EEENS7_ILi128EEESB_EEENS_6half_tEfNS_4arch4Sm90ELb1ELb0ELb1ELb0ELb1ELb1ELb0ELb0ELi2ELi1ELi2ELi1ELb0EEENS1_21CollectiveEpilogueBwdISC_SD_SF_Li256ELb0ELb0ELi1EEENS1_25SingleTileBwdLPTSchedulerILb0ELi128ELb1EEEEEEEEEvNT_6ParamsE,"ax",@progbits
	.align	128
.text._ZN7cutlass13device_kernelIN5flash11enable_sm90INS1_16FlashAttnBwdSm90INS1_25CollectiveMainloopBwdSm90ILi2ELi2ELi2EN4cute5tupleIJNS5_1CILi1EEES8_S8_EEENS6_IJNS7_ILi64EEENS7_ILi128EEESB_EEENS_6half_tEfNS_4arch4Sm90ELb1ELb0ELb1ELb0ELb1ELb1ELb0ELb0ELi2ELi1ELi2ELi1ELb0EEENS1_21CollectiveEpilogueBwdISC_SD_SF_Li256ELb0ELb0ELi1EEENS1_25SingleTileBwdLPTSchedulerILb0ELi128ELb1EEEEEEEEEvNT_6ParamsE:
        .type           _ZN7cutlass13device_kernelIN5flash11enable_sm90INS1_16FlashAttnBwdSm90INS1_25CollectiveMainloopBwdSm90ILi2ELi2ELi2EN4cute5tupleIJNS5_1CILi1EEES8_S8_EEENS6_IJNS7_ILi64EEENS7_ILi128EEESB_EEENS_6half_tEfNS_4arch4Sm90ELb1ELb0ELb1ELb0ELb1ELb1ELb0ELb0ELi2ELi1ELi2ELi1ELb0EEENS1_21CollectiveEpilogueBwdISC_SD_SF_Li256ELb0ELb0ELi1EEENS1_25SingleTileBwdLPTSchedulerILb0ELi128ELb1EEEEEEEEEvNT_6ParamsE,@function
        .size           _ZN7cutlass13device_kernelIN5flash11enable_sm90INS1_16FlashAttnBwdSm90INS1_25CollectiveMainloopBwdSm90ILi2ELi2ELi2EN4cute5tupleIJNS5_1CILi1EEES8_S8_EEENS6_IJNS7_ILi64EEENS7_ILi128EEESB_EEENS_6half_tEfNS_4arch4Sm90ELb1ELb0ELb1ELb0ELb1ELb1ELb0ELb0ELi2ELi1ELi2ELi1ELb0EEENS1_21CollectiveEpilogueBwdISC_SD_SF_Li256ELb0ELb0ELi1EEENS1_25SingleTileBwdLPTSchedulerILb0ELi128ELb1EEEEEEEEEvNT_6ParamsE,(.L_x_3670 - _ZN7cutlass13device_kernelIN5flash11enable_sm90INS1_16FlashAttnBwdSm90INS1_25CollectiveMainloopBwdSm90ILi2ELi2ELi2EN4cute5tupleIJNS5_1CILi1EEES8_S8_EEENS6_IJNS7_ILi64EEENS7_ILi128EEESB_EEENS_6half_tEfNS_4arch4Sm90ELb1ELb0ELb1ELb0ELb1ELb1ELb0ELb0ELi2ELi1ELi2ELi1ELb0EEENS1_21CollectiveEpilogueBwdISC_SD_SF_Li256ELb0ELb0ELi1EEENS1_25SingleTileBwdLPTSchedulerILb0ELi128ELb1EEEEEEEEEvNT_6ParamsE)
        .other          _ZN7cutlass13device_kernelIN5flash11enable_sm90INS1_16FlashAttnBwdSm90INS1_25CollectiveMainloopBwdSm90ILi2ELi2ELi2EN4cute5tupleIJNS5_1CILi1EEES8_S8_EEENS6_IJNS7_ILi64EEENS7_ILi128EEESB_EEENS_6half_tEfNS_4arch4Sm90ELb1ELb0ELb1ELb0ELb1ELb1ELb0ELb0ELi2ELi1ELi2ELi1ELb0EEENS1_21CollectiveEpilogueBwdISC_SD_SF_Li256ELb0ELb0ELi1EEENS1_25SingleTileBwdLPTSchedulerILb0ELi128ELb1EEEEEEEEEvNT_6ParamsE,@"STO_CUDA_ENTRY STV_DEFAULT"
_ZN7cutlass13device_kernelIN5flash11enable_sm90INS1_16FlashAttnBwdSm90INS1_25CollectiveMainloopBwdSm90ILi2ELi2ELi2EN4cute5tupleIJNS5_1CILi1EEES8_S8_EEENS6_IJNS7_ILi64EEENS7_ILi128EEESB_EEENS_6half_tEfNS_4arch4Sm90ELb1ELb0ELb1ELb0ELb1ELb1ELb0ELb0ELi2ELi1ELi2ELi1ELb0EEENS1_21CollectiveEpilogueBwdISC_SD_SF_Li256ELb0ELb0ELi1EEENS1_25SingleTileBwdLPTSchedulerILb0ELi128ELb1EEEEEEEEEvNT_6ParamsE:
        /* <DEDUP_REMOVED lines=30> */
.L_x_2503:
[----:B------:R-:W-:Y:S05]  /*01e0*/  BSYNC B0 ;  /* 0x0000000000007941 */ /* 0x000fea0003800000 */
.L_x_2502:
        /* <DEDUP_REMOVED lines=37> */
.L_x_2504:
        /* <DEDUP_REMOVED lines=22> */
.L_x_2505:
[----:B------:R-:W-:Y:S01]  /*05a0*/  PLOP3.LUT P0, PT, PT, PT, UP0, 0x80, 0x0 ;  /* 0x000000000000781c */ /* 0x000fe20003f0f008 */
[----:B------:R-:W-:Y:S01]  /*05b0*/  NOP ;  /* 0x0000000000007918 */ /* 0x000fe20000000000 */
[----:B------:R-:W-:Y:S01]  /*05c0*/  ULDC.64 UR46, c[0x0][0x208] ;  /* 0x00008200002e7ab9 */ /* 0x000fe20000000a00 */
[----:B------:R-:W-:Y:S01]  /*05d0*/  BSSY B6, `(.L_x_2506) ;  /* 0x0000a48000067945 */ /* 0x000fe20003800000 */
[----:B-12-4-:R-:W-:Y:S09]  /*05e0*/  BAR.SYNC.DEFER_BLOCKING 0x0 ;  /* 0x0000000000007b1d */ /* 0x016ff20000010000 */
[----:B------:R-:W-:Y:S05]  /*05f0*/  @!P0 BRA `(.L_x_2507) ;  /* 0x0000006800348947 */ /* 0x000fea0003800000 */
.L_x_2508:
        /* <DEDUP_REMOVED lines=32> */
.L_x_2509:
[----:B------:R-:W-:Y:S01]  /*0800*/  ULDC UR7, c[0x0][0xb44] ;  /* 0x0002d10000077ab9 */ /* 0x000fe20000000800 */
[----:B------:R-:W-:Y:S01]  /*0810*/  UMOV UR36, UR10 ;  /* 0x0000000a00247c82 */ /* 0x000fe20008000000 */
[----:B------:R-:W-:-:S11]  /*0820*/  UISETP.NE.AND UP0, UPT, UR7, 0x1, UPT ;  /* 0x000000010700788c */ /* 0x000fd6000bf05270 */
[----:B------:R-:W-:Y:S02]  /*0830*/  @UP0 ULDC.64 UR8, c[0x0][0xb48] ;  /* 0x0002d20000080ab9 */ /* 0x000fe40000000a00 */
[----:B------:R-:W-:-:S04]  /*0840*/  UIMAD.WIDE.U32 UR4, UR10, UR8, URZ ;  /* 0x000000080a0472a5 */ /* 0x000fc8000f8e003f */
[----:B------:R-:W-:-:S04]  /*0850*/  @UP0 USHF.R.U32.HI UR36, URZ, UR9, UR5 ;  /* 0x000000093f240299 */ /* 0x000fc80008011605 */
[----:B------:R-:W-:-:S12]  /*0860*/  UIMAD UR4, UR36, UR7, URZ ;  /* 0x00000007240472a4 */ /* 0x000fd8000f8e023f */
.L_x_2510:
[----:B------:R-:W-:Y:S01]  /*0870*/  ULDC UR43, c[0x0][0xb38] ;  /* 0x0002ce00002b7ab9 */ /* 0x000fe20000000800 */
[----:B------:R-:W-:Y:S02]  /*0880*/  UIADD3 UR4, UR10, -UR4, URZ ;  /* 0x800000040a047290 */ /* 0x000fe4000fffe03f */
[----:B------:R-:W-:Y:S01]  /*0890*/  UISETP.NE.AND UP0, UPT, UR43, 0x1, UPT ;  /* 0x000000012b00788c */ /* 0x000fe2000bf05270 */
[----:B------:R-:W-:Y:S01]  /*08a0*/  ULDC UR5, c[0x0][0xb44] ;  /* 0x0002d10000057ab9 */ /* 0x000fe20000000800 */
[----:B------:R-:W-:Y:S02]  /*08b0*/  ULOP3.LUT UR37, URZ, UR36, URZ, 0x33, !UPT ;  /* 0x000000243f257292 */ /* 0x000fe4000f8e333f */
[----:B------:R-:W-:-:S07]  /*08c0*/  UIMAD UR6, UR6, UR5, UR4 ;  /* 0x00000005060672a4 */ /* 0x000fce000f8e0204 */
[----:B------:R-:W-:Y:S01]  /*08d0*/  @UP0 ULDC UR4, c[0x0][0xb3c] ;  /* 0x0002cf0000040ab9 */ /* 0x000fe20000000800 */
[----:B------:R-:W-:Y:S01]  /*08e0*/  @UP0 ULDC UR7, c[0x0][0xb40] ;  /* 0x0002d00000070ab9 */ /* 0x000fe20000000800 */
[----:B------:R-:W-:Y:S02]  /*08f0*/  UIMAD.WIDE.U32 UR4, UR6, UR4, URZ ;  /* 0x00000004060472a5 */ /* 0x000fe4000f8e003f */
[----:B------:R-:W-:Y:S02]  /*0900*/  UMOV UR44, UR6 ;  /* 0x00000006002c7c82 */ /* 0x000fe40008000000 */
[----:B------:R-:W-:-:S03]  /*0910*/  @UP0 USHF.R.U32.HI UR44, URZ, UR7, UR5 ;  /* 0x000000073f2c0299 */ /* 0x000fc60008011605 */
[----:B------:R-:W-:Y:S01]  /*0920*/  ULDC UR5, c[0x0][0xb2c] ;  /* 0x0002cb0000057ab9 */ /* 0x000fe20000000800 */
[----:B------:R-:W-:Y:S02]  /*0930*/  UIADD3 UR4, -UR44, URZ, URZ ;  /* 0x0000003f2c047290 */ /* 0x000fe4000fffe13f */
[----:B------:R-:W-:Y:S01]  /*0940*/  ISETP.LE.AND P0, PT, RZ, UR44, PT ;  /* 0x0000002cff007c0c */ /* 0x000fe2000bf03270 */
[----:B------:R-:W-:Y:S02]  /*0950*/  UIADD3 UR37, UR37, UR5, URZ ;  /* 0x0000000525257290 */ /* 0x000fe4000fffe03f */
[----:B------:R-:W-:-:S10]  /*0960*/  UIMAD UR43, UR43, UR4, UR6 ;  /* 0x000000042b2b72a4 */ /* 0x000fd4000f8e0206 */
        /* <DEDUP_REMOVED lines=105> */
.L_x_2514:
        /* <DEDUP_REMOVED lines=15> */
.L_x_2513:
        /* <DEDUP_REMOVED lines=23> */
.L_x_2516:
        /* <DEDUP_REMOVED lines=15> */
.L_x_2515:
        /* <DEDUP_REMOVED lines=8> */
.L_x_2641:
        /* <DEDUP_REMOVED lines=15> */
.L_x_2518:
        /* <DEDUP_REMOVED lines=105> */
.L_x_2530:
[----:B------:R-:W-:Y:S01]  /*1b50*/  IMAD.U32 R0, RZ, RZ, UR38 ;  /* 0x00000026ff007e24 */ /* 0x000fe2000f8e00ff */
[----:B------:R-:W-:Y:S05]  /*1b60*/  YIELD ;  /* 0x0000000000007946 */ /* 0x000fea0003800000 */
[----:B------:R-:W-:-:S04]  /*1b70*/  LOP3.LUT R0, R0, 0x1, RZ, 0xfc, !PT ;  /* 0x0000000100007812 */ /* 0x000fc800078efcff */
[----:B------:R-:W-:-:S13]  /*1b80*/  ISETP.NE.AND P0, PT, R0, 0x3, PT ;  /* 0x000000030000780c */ /* 0x000fda0003f05270 */
[----:B------:R-:W-:Y:S05]  /*1b90*/  @!P0 BRA `(.L_x_2520) ;  /* 0x0000000000048947 */ /* 0x000fea0003800000 */
[----:B------:R-:W-:Y:S01]  /*1ba0*/  BPT.TRAP 0x1 ;  /* 0x000000040000795c */ /* 0x000fe20000300000 */
.L_x_2520:
        /* <DEDUP_REMOVED lines=8> */
.L_x_2521:
[----:B---3--:R-:W-:Y:S05]  /*1c30*/  @P1 BRA `(.L_x_2522) ;  /* 0x0000000000081947 */ /* 0x008fea0003800000 */
[----:B------:R-:W3:Y:S02]  /*1c40*/  SYNCS.PHASECHK.TRANS64.TRYWAIT P1, [R0+URZ+0x30810], R209 ;  /* 0x030810d1000075a7 */ /* 0x000ee4000802017f */
[----:B---3--:R-:W-:Y:S05]  /*1c50*/  @!P1 BRA `(.L_x_2523) ;  /* 0x0000008c00c09947 */ /* 0x008fea0003800000 */
.L_x_2522:
        /* <DEDUP_REMOVED lines=84> */
.L_x_2524:
[----:B------:R1:W1:Y:S01]  /*21a0*/  SYNCS.PHASECHK.TRANS64.TRYWAIT P1, [R0+URZ+0x30830], R209 ;  /* 0x030830d1000075a7 */ /* 0x000262000802017f */
[----:B------:R-:W-:Y:S05]  /*21b0*/  @!P0 BRA `(.L_x_2525) ;  /* 0x0000000000048947 */ /* 0x000fea0003800000 */
[----:B------:R-:W-:Y:S01]  /*21c0*/  BPT.TRAP 0x1 ;  /* 0x000000040000795c */ /* 0x000fe20000300000 */
.L_x_2525:
        /* <DEDUP_REMOVED lines=54> */
.L_x_2526:
        /* <DEDUP_REMOVED lines=401> */
[----:B------:R-:W-:Y:S02]  /*3e40*/  WARPGROUP.DEPBAR.LE gsb0, 0x0 ;  /* 0x00008000000079c5 */ /* 0x000fe40000010000 */
[----:B------:R-:W-:-:S07]  /*3e50*/  WARPGROUP.ARRIVE ;  /* 0x00000000000079c5 */ /* 0x000fce0000000000 */
[----:B------:R-:W-:Y:S01]  /*3e60*/  HGMMA.64x128x16.F32 R88, R152, gdesc[UR8].tnspB, R88, gsb0 ;  /* 0x41e0000898587df0 */ /* 0x000fe20008000858 */
[----:B------:R-:W-:Y:S01]  /*3e70*/  UIADD3 UR10, UR6, 0x180, URZ ;  /* 0x00000180060a7890 */ /* 0x000fe2000fffe03f */
        /* <DEDUP_REMOVED lines=87> */
.L_x_2528:
        /* <DEDUP_REMOVED lines=49> */
.L_x_2529:
        /* <DEDUP_REMOVED lines=78> */
.L_x_2512:
        /* <DEDUP_REMOVED lines=23> */
.L_x_2532:
        /* <DEDUP_REMOVED lines=20> */
.L_x_2533:
        /* <DEDUP_REMOVED lines=18> */
.L_x_2534:
        /* <DEDUP_REMOVED lines=18> */
.L_x_2535:
        /* <DEDUP_REMOVED lines=126> */
[----:B------:R-:W-:Y:S01]  /*58b0*/  ULOP3.LUT UR4, URZ, UR36, URZ, 0x33, !UPT ;  /* 0x000000243f047292 */ /* 0x000fe2000f8e333f */
[----:B------:R-:W-:Y:S01]  /*58c0*/  ULDC UR5, c[0x0][0xb2c] ;  /* 0x0002cb0000057ab9 */ /* 0x000fe20000000800 */
[----:B------:R-:W-:Y:S02]  /*58d0*/  ULDC.64 UR6, c[0x0][0x198] ;  /* 0x0000660000067ab9 */ /* 0x000fe40000000a00 */
[----:B------:R-:W-:Y:S02]  /*58e0*/  UIADD3 UR5, UR4, UR5, URZ ;  /* 0x0000000504057290 */ /* 0x000fe4000fffe03f */
[----:B------:R-:W-:Y:S02]  /*58f0*/  UIADD3 UR4, UP0, UR6, 0x770, URZ ;  /* 0x0000077006047890 */ /* 0x000fe4000ff1e03f */
[----:B------:R-:W-:Y:S02]  /*5900*/  UIADD3 UR6, UP1, UR6, 0x670, URZ ;  /* 0x0000067006067890 */ /* 0x000fe4000ff3e03f */
[----:B------:R-:W-:-:S02]  /*5910*/  USHF.L.U32 UR42, UR5, 0x7, URZ ;  /* 0x00000007052a7899 */ /* 0x000fc4000800063f */
[----:B------:R-:W-:Y:S02]  /*5920*/  UIADD3 UR40, UR37, 0x8000, URZ ;  /* 0x0000800025287890 */ /* 0x000fe4000fffe03f */
[----:B------:R-:W-:Y:S02]  /*5930*/  UIADD3.X UR5, URZ, UR7, URZ, UP0, !UPT ;  /* 0x000000073f057290 */ /* 0x000fe400087fe43f */
[----:B------:R-:W-:Y:S02]  /*5940*/  UIADD3 UR16, UR37, 0xc000, URZ ;  /* 0x0000c00025107890 */ /* 0x000fe4000fffe03f */
        /* <DEDUP_REMOVED lines=17> */
.L_x_2537:
[----:B------:R-:W-:Y:S05]  /*5a60*/  BSYNC B0 ;  /* 0x0000000000007941 */ /* 0x000fea0003800000 */
.L_x_2536:
[----:B------:R-:W-:-:S04]  /*5a70*/  DEPBAR.LE SB0, 0x0 ;  /* 0x000080000000791a */ /* 0x000fc80000000000 */
[----:B------:R-:W-:Y:S05]  /*5a80*/  BRA `(.L_x_2511) ;  /* 0x0000004c00f07947 */ /* 0x000fea0003800000 */
.L_x_2531:
[----:B------:R-:W1:Y:S01]  /*5a90*/  S2R R0, SR_TID.X ;  /* 0x0000000000007919 */ /* 0x000e620000002100 */
[----:B------:R-:W2:Y:S01]  /*5aa0*/  LDC R2, c[0x0][0xb2c] ;  /* 0x0002cb00ff027b82 */ /* 0x000ea20000000800 */
[----:B------:R-:W-:Y:S01]  /*5ab0*/  ULOP3.LUT UR4, URZ, UR36, URZ, 0x33, !UPT ;  /* 0x000000243f047292 */ /* 0x000fe2000f8e333f */
[----:B------:R-:W-:Y:S01]  /*5ac0*/  BSSY B0, `(.L_x_2538) ;  /* 0x0000032000007945 */ /* 0x000fe20003800000 */
[----:B------:R-:W-:Y:S02]  /*5ad0*/  USHF.R.S32.HI UR6, URZ, 0x1f, UR43 ;  /* 0x0000001f3f067899 */ /* 0x000fe4000801142b */
[----:B------:R-:W-:-:S03]  /*5ae0*/  USHF.R.S32.HI UR7, URZ, 0x1f, UR44 ;  /* 0x0000001f3f077899 */ /* 0x000fc6000801142c */
[----:B------:R-:W3:Y:S08]  /*5af0*/  LDC.64 R4, c[0x0][0x820] ;  /* 0x00020800ff047b82 */ /* 0x000ef00000000a00 */
[----:B------:R-:W4:Y:S08]  /*5b00*/  LDC.64 R18, c[0x0][0x808] ;  /* 0x00020200ff127b82 */ /* 0x000f300000000a00 */
[----:B------:R-:W5:Y:S01]  /*5b10*/  LDC.64 R10, c[0x0][0x828] ;  /* 0x00020a00ff0a7b82 */ /* 0x000f620000000a00 */
[----:B--2---:R-:W-:-:S02]  /*5b20*/  VIADD R9, R2, UR4 ;  /* 0x0000000402097c36 */ /* 0x004fc40008000000 */
[----:B-1----:R-:W-:-:S05]  /*5b30*/  VIADD R3, R0, 0xffffff80 ;  /* 0xffffff8000037836 */ /* 0x002fca0000000000 */
[----:B------:R-:W1:Y:S01]  /*5b40*/  LDC.64 R20, c[0x0][0x850] ;  /* 0x00021400ff147b82 */ /* 0x000e620000000a00 */
[----:B------:R-:W-:-:S04]  /*5b50*/  SHF.R.S32.HI R0, RZ, 0x1f, R3 ;  /* 0x0000001fff007819 */ /* 0x000fc80000011403 */
[----:B------:R-:W-:Y:S01]  /*5b60*/  LEA.HI R8, R0, R3, RZ, 0x4 ;  /* 0x0000000300087211 */ /* 0x000fe200078f20ff */
[----:B----4-:R-:W-:Y:S02]  /*5b70*/  IMAD R25, R9, -0x80, R18 ;  /* 0xffffff8009197824 */ /* 0x010fe400078e0212 */
[----:B------:R-:W2:Y:S01]  /*5b80*/  LDC.64 R22, c[0x0][0x858] ;  /* 0x00021600ff167b82 */ /* 0x000ea20000000a00 */
[----:B------:R-:W-:-:S05]  /*5b90*/  LOP3.LUT R0, R8, 0x1ffffff0, RZ, 0xc0, !PT ;  /* 0x1ffffff008007812 */ /* 0x000fca00078ec0ff */
[----:B------:R-:W-:-:S04]  /*5ba0*/  IMAD.IADD R0, R3, 0x1, -R0 ;  /* 0x0000000103007824 */ /* 0x000fc800078e0a00 */
[----:B------:R-:W-:Y:S02]  /*5bb0*/  IMAD.SHL.U32 R6, R0, 0x8, RZ ;  /* 0x0000000800067824 */ /* 0x000fe400078e00ff */
[----:B---3--:R-:W-:-:S03]  /*5bc0*/  IMAD R0, R4, UR6, RZ ;  /* 0x0000000604007c24 */ /* 0x008fc6000f8e02ff */
[----:B------:R-:W-:Y:S01]  /*5bd0*/  SHF.R.S32.HI R7, RZ, 0x1f, R6 ;  /* 0x0000001fff077819 */ /* 0x000fe20000011406 */
[----:B------:R-:W-:Y:S02]  /*5be0*/  IMAD R5, R5, UR43, R0 ;  /* 0x0000002b05057c24 */ /* 0x000fe4000f8e0200 */
[----:B------:R-:W-:Y:S01]  /*5bf0*/  IMAD.WIDE.U32 R2, R4, UR43, R6 ;  /* 0x0000002b04027c25 */ /* 0x000fe2000f8e0006 */
[----:B------:R-:W-:-:S03]  /*5c00*/  SHF.R.S32.HI R4, RZ, 0x4, R8 ;  /* 0x00000004ff047819 */ /* 0x000fc60000011408 */
[----:B------:R-:W-:Y:S01]  /*5c10*/  IMAD.IADD R3, R3, 0x1, R5 ;  /* 0x0000000103037824 */ /* 0x000fe200078e0205 */
[C---:B------:R-:W-:Y:S01]  /*5c20*/  ISETP.GE.AND P6, PT, R4.reuse, R25, PT ;  /* 0x000000190400720c */ /* 0x040fe20003fc6270 */
[C---:B------:R-:W-:Y:S02]  /*5c30*/  VIADD R0, R4.reuse, 0x10 ;  /* 0x0000001004007836 */ /* 0x040fe40000000000 */
[----:B------:R-:W-:Y:S01]  /*5c40*/  VIADD R5, R4, 0x30 ;  /* 0x0000003004057836 */ /* 0x000fe20000000000 */
[----:B------:R-:W-:Y:S01]  /*5c50*/  ISETP.GE.OR P4, PT, R6, R19, P6 ;  /* 0x000000130600720c */ /* 0x000fe20003786670 */
[----:B------:R-:W-:Y:S01]  /*5c60*/  VIADD R8, R4, 0x40 ;  /* 0x0000004004087836 */ /* 0x000fe20000000000 */
[-C--:B------:R-:W-:Y:S01]  /*5c70*/  ISETP.GE.AND P5, PT, R0, R25.reuse, PT ;  /* 0x000000190000720c */ /* 0x080fe20003fa6270 */
[----:B------:R-:W-:Y:S01]  /*5c80*/  VIADD R0, R4, 0x20 ;  /* 0x0000002004007836 */ /* 0x000fe20000000000 */
[----:B------:R-:W-:Y:S01]  /*5c90*/  ISETP.GE.AND P1, PT, R5, R25, PT ;  /* 0x000000190500720c */ /* 0x000fe20003f26270 */
[----:B-----5:R-:W-:Y:S01]  /*5ca0*/  IMAD.WIDE.U32 R14, R10, UR44, R2 ;  /* 0x0000002c0a0e7c25 */ /* 0x020fe2000f8e0002 */
[----:B------:R-:W-:-:S02]  /*5cb0*/  SHF.R.S32.HI R5, RZ, 0x1f, R4 ;  /* 0x0000001fff057819 */ /* 0x000fc40000011404 */
[-C--:B------:R-:W-:Y:S01]  /*5cc0*/  ISETP.GE.AND P0, PT, R0, R25.reuse, PT ;  /* 0x000000190000720c */ /* 0x080fe20003f06270 */
[----:B------:R-:W-:Y:S01]  /*5cd0*/  IMAD R0, R10, UR7, RZ ;  /* 0x000000070a007c24 */ /* 0x000fe2000f8e02ff */
[----:B------:R-:W-:Y:S01]  /*5ce0*/  ISETP.GE.AND P2, PT, R8, R25, PT ;  /* 0x000000190800720c */ /* 0x000fe20003f46270 */
[----:B------:R-:W-:Y:S01]  /*5cf0*/  IMAD.WIDE R2, R9, 0x80, R4 ;  /* 0x0000008009027825 */ /* 0x000fe200078e0204 */
[----:B------:R-:W-:-:S03]  /*5d00*/  ISETP.GE.OR P3, PT, R6, R19, P5 ;  /* 0x000000130600720c */ /* 0x000fc60002f66670 */
[----:B------:R-:W-:-:S04]  /*5d10*/  IMAD R11, R11, UR44, R0 ;  /* 0x0000002c0b0b7c24 */ /* 0x000fc8000f8e0200 */
[----:B------:R-:W-:Y:S01]  /*5d20*/  IMAD.IADD R11, R15, 0x1, R11 ;  /* 0x000000010f0b7824 */ /* 0x000fe200078e020b */
[----:B-1----:R-:W-:Y:S06]  /*5d30*/  @P4 BRA `(.L_x_2539) ;  /* 0x0000000000284947 */ /* 0x002fec0003800000 */
        /* <DEDUP_REMOVED lines=10> */
.L_x_2539:
[----:B------:R-:W-:Y:S05]  /*5de0*/  BSYNC B0 ;  /* 0x0000000000007941 */ /* 0x000fea0003800000 */
.L_x_2538:
        /* <DEDUP_REMOVED lines=16> */
.L_x_2541:
[----:B------:R-:W-:Y:S05]  /*5ef0*/  BSYNC B0 ;  /* 0x0000000000007941 */ /* 0x000fea0003800000 */
.L_x_2540:
[----:B------:R-:W-:Y:S01]  /*5f00*/  BSSY B0, `(.L_x_2542) ;  /* 0x0000010000007945 */ /* 0x000fe20003800000 */
[----:B------:R-:W-:-:S03]  /*5f10*/  ISETP.GE.OR P3, PT, R6, R19, P1 ;  /* 0x000000130600720c */ /* 0x000fc60000f66670 */
[----:B------:R-:W-:Y:S10]  /*5f20*/  @P4 BRA `(.L_x_2543) ;  /* 0x0000000000344947 */ /* 0x000ff40003800000 */
[----:B-1-3--:R-:W-:Y:S01]  /*5f30*/  IADD3 R13, P4, R2, 0x20, RZ ;  /* 0x00000020020d7810 */ /* 0x00afe20007f9e0ff */
        /* <DEDUP_REMOVED lines=12> */
.L_x_2543:
[----:B------:R-:W-:Y:S05]  /*6000*/  BSYNC B0 ;  /* 0x0000000000007941 */ /* 0x000fea0003800000 */
.L_x_2542:
[----:B------:R-:W-:Y:S01]  /*6010*/  BSSY B0, `(.L_x_2544) ;  /* 0x0000011000007945 */ /* 0x000fe20003800000 */
[----:B------:R-:W-:Y:S01]  /*6020*/  ISETP.GE.OR P4, PT, R6, R19, P2 ;  /* 0x000000130600720c */ /* 0x000fe20001786670 */
[----:B------:R-:W-:Y:S02]  /*6030*/  VIADD R0, R4, 0x50 ;  /* 0x0000005004007836 */ /* 0x000fe40000000000 */
[----:B------:R-:W-:Y:S10]  /*6040*/  @P3 BRA `(.L_x_2545) ;  /* 0x0000000000343947 */ /* 0x000ff40003800000 */
[----:B-1-34-:R-:W-:Y:S01]  /*6050*/  IADD3 R13, P3, R2, 0x30, RZ ;  /* 0x00000030020d7810 */ /* 0x01afe20007f7e0ff */
        /* <DEDUP_REMOVED lines=12> */
.L_x_2545:
[----:B------:R-:W-:Y:S05]  /*6120*/  BSYNC B0 ;  /* 0x0000000000007941 */ /* 0x000fea0003800000 */
.L_x_2544:
[----:B------:R-:W-:Y:S01]  /*6130*/  BSSY B0, `(.L_x_2546) ;  /* 0x0000010000007945 */ /* 0x000fe20003800000 */
[----:B------:R-:W-:-:S03]  /*6140*/  ISETP.GE.AND P3, PT, R0, R25, PT ;  /* 0x000000190000720c */ /* 0x000fc60003f66270 */
[----:B------:R-:W-:Y:S10]  /*6150*/  @P4 BRA `(.L_x_2547) ;  /* 0x0000000000344947 */ /* 0x000ff40003800000 */
[----:B-1-34-:R-:W-:Y:S01]  /*6160*/  IADD3 R13, P4, R2, 0x40, RZ ;  /* 0x00000040020d7810 */ /* 0x01afe20007f9e0ff */
        /* <DEDUP_REMOVED lines=12> */
.L_x_2547:
[----:B------:R-:W-:Y:S05]  /*6230*/  BSYNC B0 ;  /* 0x0000000000007941 */ /* 0x000fea0003800000 */
.L_x_2546:
[----:B------:R-:W-:Y:S01]  /*6240*/  ISETP.GE.OR P4, PT, R6, R19, P3 ;  /* 0x000000130600720c */ /* 0x000fe20001f86670 */
[----:B------:R-:W-:Y:S01]  /*6250*/  BSSY B0, `(.L_x_2548) ;  /* 0x0000011000007945 */ /* 0x000fe20003800000 */
[----:B------:R-:W-:Y:S02]  /*6260*/  IMAD R16, R20, UR6, RZ ;  /* 0x0000000614107c24 */ /* 0x000fe4000f8e02ff */
[----:B------:R-:W-:-:S09]  /*6270*/  VIADD R0, R4, 0x60 ;  /* 0x0000006004007836 */ /* 0x000fd20000000000 */
[----:B------:R-:W-:Y:S05]  /*6280*/  @P4 BRA `(.L_x_2549) ;  /* 0x0000000000344947 */ /* 0x000fea0003800000 */
        /* <DEDUP_REMOVED lines=13> */
.L_x_2549:
[----:B------:R-:W-:Y:S05]  /*6360*/  BSYNC B0 ;  /* 0x0000000000007941 */ /* 0x000fea0003800000 */
.L_x_2548:
        /* <DEDUP_REMOVED lines=31> */
.L_x_2551:
[----:B------:R-:W-:Y:S05]  /*6560*/  BSYNC B0 ;  /* 0x0000000000007941 */ /* 0x000fea0003800000 */
.L_x_2550:
[----:B------:R-:W-:Y:S01]  /*6570*/  ISETP.GE.AND P6, PT, R0, R25, PT ;  /* 0x000000190000720c */ /* 0x000fe20003fc6270 */
[----:B--2---:R-:W-:Y:S01]  /*6580*/  IMAD R0, R22, UR7, RZ ;  /* 0x0000000716007c24 */ /* 0x004fe2000f8e02ff */
        /* <DEDUP_REMOVED lines=20> */
.L_x_2553:
[----:B------:R-:W-:Y:S05]  /*66d0*/  BSYNC B0 ;  /* 0x0000000000007941 */ /* 0x000fea0003800000 */
.L_x_2552:
        /* <DEDUP_REMOVED lines=14> */
.L_x_2555:
[----:B------:R-:W-:Y:S05]  /*67c0*/  BSYNC B0 ;  /* 0x0000000000007941 */ /* 0x000fea0003800000 */
.L_x_2554:
        /* <DEDUP_REMOVED lines=16> */
.L_x_2557:
[----:B------:R-:W-:Y:S05]  /*68d0*/  BSYNC B0 ;  /* 0x0000000000007941 */ /* 0x000fea0003800000 */
.L_x_2556:
        /* <DEDUP_REMOVED lines=15> */
.L_x_2559:
[----:B------:R-:W-:Y:S05]  /*69d0*/  BSYNC B0 ;  /* 0x0000000000007941 */ /* 0x000fea0003800000 */
.L_x_2558:
        /* <DEDUP_REMOVED lines=15> */
.L_x_2561:
[----:B------:R-:W-:Y:S05]  /*6ad0*/  BSYNC B0 ;  /* 0x0000000000007941 */ /* 0x000fea0003800000 */
.L_x_2560:
        /* <DEDUP_REMOVED lines=15> */
.L_x_2563:
[----:B------:R-:W-:Y:S05]  /*6bd0*/  BSYNC B0 ;  /* 0x0000000000007941 */ /* 0x000fea0003800000 */
.L_x_2562:
        /* <DEDUP_REMOVED lines=15> */
.L_x_2565:
[----:B------:R-:W-:Y:S05]  /*6cd0*/  BSYNC B0 ;  /* 0x0000000000007941 */ /* 0x000fea0003800000 */
.L_x_2564:
        /* <DEDUP_REMOVED lines=15> */
.L_x_2567:
[----:B------:R-:W-:Y:S05]  /*6dd0*/  BSYNC B0 ;  /* 0x0000000000007941 */ /* 0x000fea0003800000 */
.L_x_2566:
        /* <DEDUP_REMOVED lines=15> */
.L_x_2507:
        /* <DEDUP_REMOVED lines=29> */
.L_x_2569:
[----:B------:R-:W-:Y:S01]  /*70a0*/  ULDC UR9, c[0x0][0xb44] ;  /* 0x0002d10000097ab9 */ /* 0x000fe20000000800 */
[----:B------:R-:W-:Y:S01]  /*70b0*/  UMOV UR7, UR8 ;  /* 0x0000000800077c82 */ /* 0x000fe20008000000 */
[----:B------:R-:W-:-:S11]  /*70c0*/  UISETP.NE.AND UP0, UPT, UR9, 0x1, UPT ;  /* 0x000000010900788c */ /* 0x000fd6000bf05270 */
[----:B------:R-:W-:Y:S02]  /*70d0*/  @UP0 ULDC.64 UR10, c[0x0][0xb48] ;  /* 0x0002d200000a0ab9 */ /* 0x000fe40000000a00 */
[----:B------:R-:W-:-:S04]  /*70e0*/  UIMAD.WIDE.U32 UR4, UR8, UR10, URZ ;  /* 0x0000000a080472a5 */ /* 0x000fc8000f8e003f */
[----:B------:R-:W-:-:S04]  /*70f0*/  @UP0 USHF.R.U32.HI UR7, URZ, UR11, UR5 ;  /* 0x0000000b3f070299 */ /* 0x000fc80008011605 */
[----:B------:R-:W-:-:S12]  /*7100*/  UIMAD UR4, UR7, UR9, URZ ;  /* 0x00000009070472a4 */ /* 0x000fd8000f8e023f */
.L_x_2570:
[----:B------:R-:W-:Y:S01]  /*7110*/  ULDC UR17, c[0x0][0xb38] ;  /* 0x0002ce0000117ab9 */ /* 0x000fe20000000800 */
[----:B------:R-:W-:Y:S02]  /*7120*/  UIADD3 UR4, UR8, -UR4, URZ ;  /* 0x8000000408047290 */ /* 0x000fe4000fffe03f */
[----:B------:R-:W-:Y:S01]  /*7130*/  UISETP.NE.AND UP0, UPT, UR17, 0x1, UPT ;  /* 0x000000011100788c */ /* 0x000fe2000bf05270 */
[----:B------:R-:W-:Y:S01]  /*7140*/  ULDC UR5, c[0x0][0xb44] ;  /* 0x0002d10000057ab9 */ /* 0x000fe20000000800 */
[----:B------:R-:W-:Y:S02]  /*7150*/  ULOP3.LUT UR7, URZ, UR7, URZ, 0x33, !UPT ;  /* 0x000000073f077292 */ /* 0x000fe4000f8e333f */
[----:B------:R-:W-:Y:S01]  /*7160*/  UIMAD UR6, UR6, UR5, UR4 ;  /* 0x00000005060672a4 */ /* 0x000fe2000f8e0204 */
[----:B------:R-:W-:Y:S02]  /*7170*/  ULDC UR18, c[0x0][0xb2c] ;  /* 0x0002cb0000127ab9 */ /* 0x000fe40000000800 */
[----:B------:R-:W-:-:S04]  /*7180*/  UIADD3 UR18, UR7, UR18, URZ ;  /* 0x0000001207127290 */ /* 0x000fc8000fffe03f */
        /* <DEDUP_REMOVED lines=14> */
[----:B------:R-:W-:-:S04]  /*7270*/  UIADD3 UR4, -UR5, UR4, -UR16 ;  /* 0x0000000405047290 */ /* 0x000fc8000fffe910 */
        /* <DEDUP_REMOVED lines=8> */
[----:B------:R-:W-:-:S06]  /*7300*/  UISETP.GT.AND UP0, UPT, UR5, UR8, UPT ;  /* 0x000000080500728c */ /* 0x000fcc000bf04270 */
[----:B------:R-:W-:-:S13]  /*7310*/  PLOP3.LUT P0, PT, PT, PT, UP0, 0x80, 0x0 ;  /* 0x000000000000781c */ /* 0x000fda0003f0f008 */
[----:B------:R-:W-:Y:S05]  /*7320*/  @!P0 BRA `(.L_x_2511) ;  /* 0x0000003400c88947 */ /* 0x000fea0003800000 */
[----:B------:R-:W-:Y:S01]  /*7330*/  USHF.R.S32.HI UR19, URZ, 0x1f, UR17 ;  /* 0x0000001f3f137899 */ /* 0x000fe20008011411 */
[----:B------:R-:W1:Y:S01]  /*7340*/  S2R R0, SR_TID.X ;  /* 0x0000000000007919 */ /* 0x000e620000002100 */
[----:B------:R-:W-:Y:S01]  /*7350*/  ULDC.64 UR12, c[0x0][0x2d8] ;  /* 0x0000b600000c7ab9 */ /* 0x000fe20000000a00 */
[----:B------:R-:W-:Y:S01]  /*7360*/  USHF.R.S32.HI UR9, URZ, 0x1f, UR10 ;  /* 0x0000001f3f097899 */ /* 0x000fe2000801140a */
[----:B------:R-:W-:Y:S01]  /*7370*/  LOP3.LUT R8, RZ, UR18, RZ, 0x33, !PT ;  /* 0x00000012ff087c12 */ /* 0x000fe2000f8e33ff */
[----:B------:R-:W-:Y:S02]  /*7380*/  UIMAD UR4, UR19, UR12, URZ ;  /* 0x0000000c130472a4 */ /* 0x000fe4000f8e023f */
[----:B------:R-:W-:Y:S02]  /*7390*/  UIMAD.WIDE.U32 UR6, UR17, UR12, URZ ;  /* 0x0000000c110672a5 */ /* 0x000fe4000f8e003f */
[----:B------:R-:W-:Y:S02]  /*73a0*/  UIMAD UR4, UR17, UR13, UR4 ;  /* 0x0000000d110472a4 */ /* 0x000fe4000f8e0204 */
[----:B------:R-:W-:-:S02]  /*73b0*/  UIADD3 UR11, UR5, -UR8, URZ ;  /* 0x80000008050b7290 */ /* 0x000fc4000fffe03f */
[----:B------:R-:W-:Y:S01]  /*73c0*/  UIADD3 UR7, UR7, UR4, URZ ;  /* 0x0000000407077290 */ /* 0x000fe2000fffe03f */
[----:B------:R-:W-:Y:S01]  /*73d0*/  ULDC.64 UR12, c[0x0][0x2e0] ;  /* 0x0000b800000c7ab9 */ /* 0x000fe20000000a00 */
[----:B------:R-:W-:Y:S02]  /*73e0*/  UIADD3 UR4, UR16, 0x7f, URZ ;  /* 0x0000007f10047890 */ /* 0x000fe4000fffe03f */
[----:B------:R-:W-:Y:S02]  /*73f0*/  UIMAD UR9, UR9, UR12, URZ ;  /* 0x0000000c090972a4 */ /* 0x000fe4000f8e023f */
[----:B------:R-:W-:Y:S02]  /*7400*/  UIMAD.WIDE.U32 UR6, UR10, UR12, UR6 ;  /* 0x0000000c0a0672a5 */ /* 0x000fe4000f8e0006 */
[----:B------:R-:W-:Y:S02]  /*7410*/  UIADD3 UR12, UR16, 0xbf, -UR14 ;  /* 0x000000bf100c7890 */ /* 0x000fe4000fffe80e */
[----:B------:R-:W-:Y:S01]  /*7420*/  ULOP3.LUT UR14, UR11, 0x1, URZ, 0xc0, !UPT ;  /* 0x000000010b0e7892 */ /* 0x000fe2000f8ec03f */
[----:B------:R-:W-:Y:S01]  /*7430*/  ULDC UR15, c[0x0][0x288] ;  /* 0x0000a200000f7ab9 */ /* 0x000fe20000000800 */
[----:B------:R-:W-:-:S02]  /*7440*/  UIMAD UR9, UR10, UR13, UR9 ;  /* 0x0000000d0a0972a4 */ /* 0x000fc4000f8e0209 */
[----:B------:R-:W-:Y:S02]  /*7450*/  UISETP.NE.U32.AND UP0, UPT, UR14, 0x1, UPT ;  /* 0x000000010e00788c */ /* 0x000fe4000bf05070 */
[----:B------:R-:W-:Y:S02]  /*7460*/  UIMAD UR10, UR10, UR15, URZ ;  /* 0x0000000f0a0a72a4 */ /* 0x000fe4000f8e023f */
[----:B------:R-:W-:Y:S01]  /*7470*/  USHF.R.S32.HI UR11, URZ, 0x1f, UR4 ;  /* 0x0000001f3f0b7899 */ /* 0x000fe20008011404 */
[----:B-1----:R-:W-:Y:S01]  /*7480*/  LOP3.LUT R0, R0, 0x1f, RZ, 0xc0, !PT ;  /* 0x0000001f00007812 */ /* 0x002fe200078ec0ff */
[----:B------:R-:W-:Y:S01]  /*7490*/  UIADD3 UR13, UP1, UR17, UR10, URZ ;  /* 0x0000000a110d7290 */ /* 0x000fe2000ff3e03f */
[----:B------:R-:W-:Y:S01]  /*74a0*/  PLOP3.LUT P1, PT, PT, PT, UP0, 0x80, 0x0 ;  /* 0x000000000000781c */ /* 0x000fe20003f2f008 */
[----:B------:R-:W-:Y:S01]  /*74b0*/  ULEA.HI UR11, UR11, UR4, URZ, 0x7 ;  /* 0x000000040b0b7291 */ /* 0x000fe2000f8f383f */
[----:B------:R-:W-:Y:S01]  /*74c0*/  ULDC UR16, c[0x0][0x760] ;  /* 0x0001d80000107ab9 */ /* 0x000fe20000000800 */
[----:B------:R-:W-:Y:S01]  /*74d0*/  ELECT P0, URZ, PT ;  /* 0x00000000003f782f */ /* 0x000fe20003800000 */
[----:B------:R-:W-:-:S02]  /*74e0*/  UIMAD UR14, UR15, UR16, URZ ;  /* 0x000000100f0e72a4 */ /* 0x000fc4000f8e023f */
[----:B------:R-:W-:Y:S02]  /*74f0*/  ULEA.HI.X.SX32 UR15, UR10, UR19, 0x1, UP1 ;  /* 0x000000130a0f7291 */ /* 0x000fe400088f0e3f */
[----:B------:R-:W-:Y:S02]  /*7500*/  USHF.R.S32.HI UR16, URZ, 0x7, UR11 ;  /* 0x000000073f107899 */ /* 0x000fe4000801140b */
[----:B------:R-:W-:-:S03]  /*7510*/  UIADD3 UR25, UR7, UR9, URZ ;  /* 0x0000000907197290 */ /* 0x000fc6000fffe03f */
[----:B------:R-:W-:Y:S09]  /*7520*/  @P1 BRA `(.L_x_2571) ;  /* 0x0000000400881947 */ /* 0x000ff20003800000 */
        /* <DEDUP_REMOVED lines=11> */
[----:B------:R-:W-:-:S04]  /*75e0*/  ULEA UR4, UR8, UR12, 0x6 ;  /* 0x0000000c08047291 */ /* 0x000fc8000f8e303f */
[----:B------:R-:W-:-:S04]  /*75f0*/  USHF.R.S32.HI UR10, URZ, 0x1f, UR4 ;  /* 0x0000001f3f0a7899 */ /* 0x000fc80008011404 */
[----:B------:R-:W-:-:S04]  /*7600*/  ULEA.HI UR10, UR10, UR4, URZ, 0x7 ;  /* 0x000000040a0a7291 */ /* 0x000fc8000f8f383f */
[----:B------:R-:W-:-:S04]  /*7610*/  USHF.R.S32.HI UR10, URZ, 0x7, UR10 ;  /* 0x000000073f0a7899 */ /* 0x000fc8000801140a */
[----:B------:R-:W-:-:S04]  /*7620*/  UISETP.LT.AND UP0, UPT, UR16, UR10, UPT ;  /* 0x0000000a1000728c */ /* 0x000fc8000bf01270 */
[----:B------:R-:W-:-:S06]  /*7630*/  USEL UR10, UR16, UR10, UP0 ;  /* 0x0000000a100a7287 */ /* 0x000fcc0008000000 */
[----:B------:R-:W-:-:S07]  /*7640*/  VIADD R5, R8, UR10 ;  /* 0x0000000a08057c36 */ /* 0x000fce0008000000 */
.L_x_2574:
[----:B------:R-:W2:Y:S04]  /*7650*/  LDG.E.STRONG.GPU R4, desc[UR46][R2.64] ;  /* 0x0000002e02047981 */ /* 0x000ea8000c1ef900 */
[----:B--2---:R-:W-:Y:S01]  /*7660*/  CCTL.IVALL ;  /* 0x00000000ff00798f */ /* 0x004fe20002000000 */
[----:B------:R-:W-:Y:S05]  /*7670*/  YIELD ;  /* 0x0000000000007946 */ /* 0x000fea0003800000 */
[----:B------:R-:W-:-:S13]  /*7680*/  ISETP.NE.AND P1, PT, R4, R5, PT ;  /* 0x000000050400720c */ /* 0x000fda0003f25270 */
[----:B------:R-:W-:Y:S05]  /*7690*/  @P1 BRA `(.L_x_2574) ;  /* 0xfffffffc00ec1947 */ /* 0x000fea000383ffff */
.L_x_2573:
[----:B------:R-:W-:Y:S05]  /*76a0*/  BSYNC B0 ;  /* 0x0000000000007941 */ /* 0x000fea0003800000 */
.L_x_2572:
[----:B------:R-:W-:-:S03]  /*76b0*/  UMOV UR4, 0xffffffff ;  /* 0xffffffff00047882 */ /* 0x000fc60000000000 */
[----:B------:R-:W-:Y:S05]  /*76c0*/  BRA.DIV UR4, `(.L_x_2575) ;  /* 0x00000036044c7947 */ /* 0x000fea000b800000 */
[----:B------:R-:W-:Y:S01]  /*76d0*/  NOP ;  /* 0x0000000000007918 */ /* 0x000fe20000000000 */
.L_x_2644:
[----:B------:R-:W-:Y:S01]  /*76e0*/  IMAD.U32 R9, RZ, RZ, UR8 ;  /* 0x00000008ff097e24 */ /* 0x000fe2000f8e00ff */
[----:B------:R-:W-:Y:S05]  /*76f0*/  WARPSYNC.ALL ;  /* 0x0000000000007948 */ /* 0x000fea0003800000 */
[----:B------:R-:W-:Y:S01]  /*7700*/  BAR.SYNC.DEFER_BLOCKING 0xd, 0xa0 ;  /* 0x0342800000007b1d */ /* 0x000fe20000010000 */
[----:B------:R-:W-:-:S05]  /*7710*/  IMAD.SHL.U32 R9, R9, 0x2000, RZ ;  /* 0x0000200009097824 */ /* 0x000fca00078e00ff */
[----:B------:R-:W-:Y:S04]  /*7720*/  BSSY B0, `(.L_x_2576) ;  /* 0x0000012000007945 */ /* 0x000fe80003800000 */
[----:B------:R-:W-:Y:S05]  /*7730*/  @!P0 BRA `(.L_x_2577) ;  /* 0x0000000000408947 */ /* 0x000fea0003800000 */
[----:B------:R-:W1:Y:S01]  /*7740*/  LDC.64 R6, c[0x0][0x2c0] ;  /* 0x0000b000ff067b82 */ /* 0x000e620000000a00 */
[----:B------:R-:W-:Y:S01]  /*7750*/  IADD3 R5, P1, R9, UR6, RZ ;  /* 0x0000000609057c10 */ /* 0x000fe2000ff3e0ff */
[----:B------:R-:W-:Y:S01]  /*7760*/  UMOV UR4, 0x400 ;  /* 0x0000040000047882 */ /* 0x000fe20000000000 */
[----:B------:R-:W-:Y:S01]  /*7770*/  UMOV UR20, 0x0 ;  /* 0x0000000000147882 */ /* 0x000fe20000000000 */
[----:B------:R-:W-:-:S04]  /*7780*/  UMOV UR21, 0x14f00000 ;  /* 0x14f0000000157882 */ /* 0x000fc80000000000 */
[----:B------:R-:W2:Y:S01]  /*7790*/  S2UR UR10, SR_CgaCtaId ;  /* 0x00000000000a79c3 */ /* 0x000ea20000008800 */
[----:B-1----:R-:W-:Y:S02]  /*77a0*/  LEA R4, P3, R5, R6, 0x2 ;  /* 0x0000000605047211 */ /* 0x002fe400078610ff */
[----:B------:R-:W-:Y:S02]  /*77b0*/  LEA.HI.X.SX32 R6, R9, UR25, 0x1, P1 ;  /* 0x0000001909067c11 */ /* 0x000fe400088f0eff */
[----:B------:R-:W-:Y:S02]  /*77c0*/  R2UR UR18, R4 ;  /* 0x00000000041272ca */ /* 0x000fe400000e0000 */
[----:B------:R-:W-:Y:S01]  /*77d0*/  LEA.HI.X R5, R5, R7, R6, 0x2, P3 ;  /* 0x0000000705057211 */ /* 0x000fe200018f1406 */
[----:B--2---:R-:W-:-:S03]  /*77e0*/  ULEA UR4, UR10, UR4, 0x18 ;  /* 0x000000040a047291 */ /* 0x004fc6000f8ec03f */
[----:B------:R-:W-:Y:S01]  /*77f0*/  R2UR UR19, R5 ;  /* 0x00000000051372ca */ /* 0x000fe200000e0000 */
[----:B------:R-:W-:Y:S01]  /*7800*/  UMOV UR10, 0x400 ;  /* 0x00000400000a7882 */ /* 0x000fe20000000000 */
[----:B------:R-:W-:-:S11]  /*7810*/  UIADD3 UR4, UR4, 0x10000, URZ ;  /* 0x0001000004047890 */ /* 0x000fd6000fffe03f */
[----:B------:R1:W-:Y:S02]  /*7820*/  UBLKRED.G.S.ADD.F32.RN [UR18], [UR4], UR10, desc[UR20] ;  /* 0x00001412040073bb */ /* 0x0003e400080a140a */
[----:B-1----:R0:W-:Y:S02]  /*7830*/  UTMACMDFLUSH ;  /* 0x00000000000079b7 */ /* 0x0021e40000000000 */
.L_x_2577:
[----:B------:R-:W-:Y:S05]  /*7840*/  BSYNC B0 ;  /* 0x0000000000007941 */ /* 0x000fea0003800000 */
.L_x_2576:
        /* <DEDUP_REMOVED lines=20> */
.L_x_2579:
[----:B------:R-:W-:Y:S05]  /*7990*/  BSYNC B0 ;  /* 0x0000000000007941 */ /* 0x000fea0003800000 */
.L_x_2578:
[----:B------:R-:W-:Y:S06]  /*79a0*/  BAR.ARV 0xa, 0xa0 ;  /* 0x0282800000007b1d */ /* 0x000fec0000002000 */
[----:B------:R-:W-:Y:S04]  /*79b0*/  BSSY B0, `(.L_x_2580) ;  /* 0x0000003000007945 */ /* 0x000fe80003800000 */
[----:B------:R-:W-:Y:S05]  /*79c0*/  @!P0 BRA `(.L_x_2581) ;  /* 0x0000000000048947 */ /* 0x000fea0003800000 */
[----:B------:R-:W-:-:S04]  /*79d0*/  DEPBAR.LE SB0, 0x0 ;  /* 0x000080000000791a */ /* 0x000fc80000000000 */
.L_x_2581:
[----:B------:R-:W-:Y:S05]  /*79e0*/  BSYNC B0 ;  /* 0x0000000000007941 */ /* 0x000fea0003800000 */
.L_x_2580:
        /* <DEDUP_REMOVED lines=19> */
.L_x_2583:
[----:B------:R-:W-:Y:S05]  /*7b20*/  BSYNC B0 ;  /* 0x0000000000007941 */ /* 0x000fea0003800000 */
.L_x_2582:
[----:B------:R-:W-:Y:S01]  /*7b30*/  UIADD3 UR17, UR8, 0x1, URZ ;  /* 0x0000000108117890 */ /* 0x000fe2000fffe03f */
[----:B------:R-:W-:Y:S11]  /*7b40*/  BRA `(.L_x_2584) ;  /* 0x0000000000047947 */ /* 0x000ff60003800000 */
.L_x_2571:
[----:B------:R-:W-:-:S05]  /*7b50*/  UMOV UR17, UR8 ;  /* 0x0000000800117c82 */ /* 0x000fca0008000000 */
.L_x_2584:
[----:B------:R-:W-:-:S04]  /*7b60*/  UIADD3 UR4, UR8, 0x1, URZ ;  /* 0x0000000108047890 */ /* 0x000fc8000fffe03f */
[----:B------:R-:W-:-:S06]  /*7b70*/  UISETP.NE.AND UP0, UPT, UR5, UR4, UPT ;  /* 0x000000040500728c */ /* 0x000fcc000bf05270 */
[----:B------:R-:W-:-:S13]  /*7b80*/  PLOP3.LUT P1, PT, PT, PT, UP0, 0x80, 0x0 ;  /* 0x000000000000781c */ /* 0x000fda0003f2f008 */
[----:B------:R-:W-:Y:S05]  /*7b90*/  @!P1 BRA `(.L_x_2511) ;  /* 0x0000002c00ac9947 */ /* 0x000fea0003800000 */
[----:B------:R-:W-:Y:S01]  /*7ba0*/  ULDC.64 UR10, c[0x0][0x2c0] ;  /* 0x0000b000000a7ab9 */ /* 0x000fe20000000a00 */
[----:B------:R-:W-:Y:S02]  /*7bb0*/  UIADD3 UR21, UR9, UR7, URZ ;  /* 0x0000000709157290 */ /* 0x000fe4000fffe03f */
[----:B------:R-:W-:Y:S01]  /*7bc0*/  ULEA UR20, UP0, UR6, UR10, 0x2 ;  /* 0x0000000a06147291 */ /* 0x000fe2000f80103f */
[----:B------:R-:W-:Y:S01]  /*7bd0*/  UMOV UR22, UR17 ;  /* 0x0000001100167c82 */ /* 0x000fe20008000000 */
[----:B------:R-:W-:Y:S02]  /*7be0*/  UMOV UR4, URZ ;  /* 0x0000003f00047c82 */ /* 0x000fe40008000000 */
[----:B------:R-:W-:Y:S02]  /*7bf0*/  ULEA.HI.X UR21, UR6, UR11, UR21, 0x2, UP0 ;  /* 0x0000000b06157291 */ /* 0x000fe400080f1415 */
[----:B------:R-:W-:-:S04]  /*7c00*/  UIADD3 UR20, UP0, UR20, 0x4000, URZ ;  /* 0x0000400014147890 */ /* 0x000fc8000ff1e03f */
[----:B------:R-:W-:-:S12]  /*7c10*/  UIADD3.X UR21, URZ, UR21, URZ, UP0, !UPT ;  /* 0x000000153f157290 */ /* 0x000fd800087fe43f */
.L_x_2609:
        /* <DEDUP_REMOVED lines=18> */
.L_x_2587:
[----:B------:R-:W2:Y:S04]  /*7d40*/  LDG.E.STRONG.GPU R4, desc[UR46][R2.64] ;  /* 0x0000002e02047981 */ /* 0x000ea8000c1ef900 */
[----:B--2---:R-:W-:Y:S01]  /*7d50*/  CCTL.IVALL ;  /* 0x00000000ff00798f */ /* 0x004fe20002000000 */
[----:B------:R-:W-:Y:S05]  /*7d60*/  YIELD ;  /* 0x0000000000007946 */ /* 0x000fea0003800000 */
[----:B------:R-:W-:-:S13]  /*7d70*/  ISETP.NE.AND P1, PT, R4, R5, PT ;  /* 0x000000050400720c */ /* 0x000fda0003f25270 */
[----:B------:R-:W-:Y:S05]  /*7d80*/  @P1 BRA `(.L_x_2587) ;  /* 0xfffffffc00ec1947 */ /* 0x000fea000383ffff */
.L_x_2586:
[----:B------:R-:W-:Y:S05]  /*7d90*/  BSYNC B0 ;  /* 0x0000000000007941 */ /* 0x000fea0003800000 */
.L_x_2585:
[----:B------:R-:W-:-:S03]  /*7da0*/  UMOV UR18, 0xffffffff ;  /* 0xffffffff00127882 */ /* 0x000fc60000000000 */
[----:B------:R-:W-:Y:S05]  /*7db0*/  BRA.DIV UR18, `(.L_x_2588) ;  /* 0x0000002e12ac7947 */ /* 0x000fea000b800000 */
[----:B------:R-:W-:Y:S01]  /*7dc0*/  NOP ;  /* 0x0000000000007918 */ /* 0x000fe20000000000 */
.L_x_2647:
        /* <DEDUP_REMOVED lines=19> */
.L_x_2590:
[----:B------:R-:W-:Y:S05]  /*7f00*/  BSYNC B0 ;  /* 0x0000000000007941 */ /* 0x000fea0003800000 */
.L_x_2589:
        /* <DEDUP_REMOVED lines=15> */
.L_x_2592:
[----:B------:R-:W-:Y:S05]  /*8000*/  BSYNC B0 ;  /* 0x0000000000007941 */ /* 0x000fea0003800000 */
.L_x_2591:
[----:B------:R-:W-:Y:S06]  /*8010*/  BAR.ARV 0xa, 0xa0 ;  /* 0x0282800000007b1d */ /* 0x000fec0000002000 */
[----:B------:R-:W-:Y:S04]  /*8020*/  BSSY B0, `(.L_x_2593) ;  /* 0x0000003000007945 */ /* 0x000fe80003800000 */
[----:B------:R-:W-:Y:S05]  /*8030*/  @!P0 BRA `(.L_x_2594) ;  /* 0x0000000000048947 */ /* 0x000fea0003800000 */
[----:B------:R-:W-:-:S04]  /*8040*/  DEPBAR.LE SB0, 0x0 ;  /* 0x000080000000791a */ /* 0x000fc80000000000 */
.L_x_2594:
[----:B------:R-:W-:Y:S05]  /*8050*/  BSYNC B0 ;  /* 0x0000000000007941 */ /* 0x000fea0003800000 */
.L_x_2593:
        /* <DEDUP_REMOVED lines=19> */
.L_x_2596:
[----:B------:R-:W-:Y:S05]  /*8190*/  BSYNC B0 ;  /* 0x0000000000007941 */ /* 0x000fea0003800000 */
.L_x_2595:
        /* <DEDUP_REMOVED lines=10> */
[----:B------:R-:W-:-:S04]  /*8240*/  UIADD3 UR10, UR10, 0x40, URZ ;  /* 0x000000400a0a7890 */ /* 0x000fc8000fffe03f */
[----:B------:R-:W-:-:S04]  /*8250*/  USHF.R.S32.HI UR11, URZ, 0x1f, UR10 ;  /* 0x0000001f3f0b7899 */ /* 0x000fc8000801140a */
[----:B------:R-:W-:-:S04]  /*8260*/  ULEA.HI UR11, UR11, UR10, URZ, 0x7 ;  /* 0x0000000a0b0b7291 */ /* 0x000fc8000f8f383f */
[----:B------:R-:W-:-:S04]  /*8270*/  USHF.R.S32.HI UR11, URZ, 0x7, UR11 ;  /* 0x000000073f0b7899 */ /* 0x000fc8000801140b */
[----:B------:R-:W-:-:S04]  /*8280*/  UISETP.LT.AND UP0, UPT, UR16, UR11, UPT ;  /* 0x0000000b1000728c */ /* 0x000fc8000bf01270 */
[----:B------:R-:W-:-:S06]  /*8290*/  USEL UR11, UR16, UR11, UP0 ;  /* 0x0000000b100b7287 */ /* 0x000fcc0008000000 */
[----:B------:R-:W-:-:S07]  /*82a0*/  VIADD R5, R8, UR11 ;  /* 0x0000000b08057c36 */ /* 0x000fce0008000000 */
.L_x_2599:
[----:B------:R-:W2:Y:S04]  /*82b0*/  LDG.E.STRONG.GPU R4, desc[UR46][R2.64] ;  /* 0x0000002e02047981 */ /* 0x000ea8000c1ef900 */
[----:B--2---:R-:W-:Y:S01]  /*82c0*/  CCTL.IVALL ;  /* 0x00000000ff00798f */ /* 0x004fe20002000000 */
[----:B------:R-:W-:Y:S05]  /*82d0*/  YIELD ;  /* 0x0000000000007946 */ /* 0x000fea0003800000 */
[----:B------:R-:W-:-:S13]  /*82e0*/  ISETP.NE.AND P1, PT, R4, R5, PT ;  /* 0x000000050400720c */ /* 0x000fda0003f25270 */
[----:B------:R-:W-:Y:S05]  /*82f0*/  @P1 BRA `(.L_x_2599) ;  /* 0xfffffffc00ec1947 */ /* 0x000fea000383ffff */
.L_x_2598:
[----:B------:R-:W-:Y:S05]  /*8300*/  BSYNC B0 ;  /* 0x0000000000007941 */ /* 0x000fea0003800000 */
.L_x_2597:
[----:B------:R-:W-:-:S03]  /*8310*/  UMOV UR10, 0xffffffff ;  /* 0xffffffff000a7882 */ /* 0x000fc60000000000 */
[----:B------:R-:W-:Y:S05]  /*8320*/  BRA.DIV UR10, `(.L_x_2600) ;  /* 0x0000002a0a6c7947 */ /* 0x000fea000b800000 */
[----:B------:R-:W-:Y:S01]  /*8330*/  NOP ;  /* 0x0000000000007918 */ /* 0x000fe20000000000 */
.L_x_2650:
        /* <DEDUP_REMOVED lines=15> */
.L_x_2602:
[----:B------:R-:W-:Y:S05]  /*8430*/  BSYNC B0 ;  /* 0x0000000000007941 */ /* 0x000fea0003800000 */
.L_x_2601:
        /* <DEDUP_REMOVED lines=15> */
.L_x_2604:
[----:B------:R-:W-:Y:S05]  /*8530*/  BSYNC B0 ;  /* 0x0000000000007941 */ /* 0x000fea0003800000 */
.L_x_2603:
[----:B------:R-:W-:Y:S06]  /*8540*/  BAR.ARV 0xa, 0xa0 ;  /* 0x0282800000007b1d */ /* 0x000fec0000002000 */
[----:B------:R-:W-:Y:S04]  /*8550*/  BSSY B0, `(.L_x_2605) ;  /* 0x0000003000007945 */ /* 0x000fe80003800000 */
[----:B------:R-:W-:Y:S05]  /*8560*/  @!P0 BRA `(.L_x_2606) ;  /* 0x0000000000048947 */ /* 0x000fea0003800000 */
[----:B------:R-:W-:-:S04]  /*8570*/  DEPBAR.LE SB0, 0x0 ;  /* 0x000080000000791a */ /* 0x000fc80000000000 */
.L_x_2606:
[----:B------:R-:W-:Y:S05]  /*8580*/  BSYNC B0 ;  /* 0x0000000000007941 */ /* 0x000fea0003800000 */
.L_x_2605:
        /* <DEDUP_REMOVED lines=19> */
.L_x_2608:
[----:B------:R-:W-:Y:S05]  /*86c0*/  BSYNC B0 ;  /* 0x0000000000007941 */ /* 0x000fea0003800000 */
.L_x_2607:
[----:B------:R-:W-:Y:S02]  /*86d0*/  UIADD3 UR17, UR17, 0x2, URZ ;  /* 0x0000000211117890 */ /* 0x000fe4000fffe03f */
[----:B------:R-:W-:Y:S02]  /*86e0*/  UIADD3 UR4, UR4, 0x4000, URZ ;  /* 0x0000400004047890 */ /* 0x000fe4000fffe03f */
[----:B------:R-:W-:-:S06]  /*86f0*/  UISETP.GE.AND UP0, UPT, UR17, UR5, UPT ;  /* 0x000000051100728c */ /* 0x000fcc000bf06270 */
[----:B------:R-:W-:-:S13]  /*8700*/  PLOP3.LUT P1, PT, PT, PT, UP0, 0x80, 0x0 ;  /* 0x000000000000781c */ /* 0x000fda0003f2f008 */
[----:B------:R-:W-:Y:S05]  /*8710*/  @!P1 BRA `(.L_x_2609) ;  /* 0xfffffff400409947 */ /* 0x000fea000383ffff */
[----:B------:R-:W-:Y:S05]  /*8720*/  BRA `(.L_x_2511) ;  /* 0x0000002000c87947 */ /* 0x000fea0003800000 */
.L_x_2568:
        /* <DEDUP_REMOVED lines=21> */
.L_x_2610:
[----:B------:R-:W-:Y:S01]  /*8880*/  ULDC UR9, c[0x0][0xb44] ;  /* 0x0002d10000097ab9 */ /* 0x000fe20000000800 */
[----:B------:R-:W-:Y:S01]  /*8890*/  UMOV UR7, UR8 ;  /* 0x0000000800077c82 */ /* 0x000fe20008000000 */
[----:B------:R-:W-:-:S11]  /*88a0*/  UISETP.NE.AND UP0, UPT, UR9, 0x1, UPT ;  /* 0x000000010900788c */ /* 0x000fd6000bf05270 */
[----:B------:R-:W-:Y:S02]  /*88b0*/  @UP0 ULDC.64 UR10, c[0x0][0xb48] ;  /* 0x0002d200000a0ab9 */ /* 0x000fe40000000a00 */
[----:B------:R-:W-:-:S04]  /*88c0*/  UIMAD.WIDE.U32 UR4, UR8, UR10, URZ ;  /* 0x0000000a080472a5 */ /* 0x000fc8000f8e003f */
[----:B------:R-:W-:-:S04]  /*88d0*/  @UP0 USHF.R.U32.HI UR7, URZ, UR11, UR5 ;  /* 0x0000000b3f070299 */ /* 0x000fc80008011605 */
[----:B------:R-:W-:-:S12]  /*88e0*/  UIMAD UR4, UR7, UR9, URZ ;  /* 0x00000009070472a4 */ /* 0x000fd8000f8e023f */
.L_x_2611:
        /* <DEDUP_REMOVED lines=16> */
[----:B------:R-:W-:Y:S01]  /*89f0*/  ULOP3.LUT UR7, URZ, UR7, URZ, 0x33, !UPT ;  /* 0x000000073f077292 */ /* 0x000fe2000f8e333f */
[----:B------:R-:W-:Y:S01]  /*8a00*/  ULDC UR4, c[0x0][0xb2c] ;  /* 0x0002cb0000047ab9 */ /* 0x000fe20000000800 */
[----:B------:R-:W-:Y:S02]  /*8a10*/  ULDC UR5, c[0x0][0x280] ;  /* 0x0000a00000057ab9 */ /* 0x000fe40000000800 */
[----:B------:R-:W-:Y:S01]  /*8a20*/  UIADD3 UR7, UR7, UR4, URZ ;  /* 0x0000000407077290 */ /* 0x000fe2000fffe03f */
[----:B------:R-:W-:Y:S02]  /*8a30*/  ULDC UR6, c[0x0][0x74c] ;  /* 0x0001d30000067ab9 */ /* 0x000fe40000000800 */
[----:B------:R-:W-:Y:S01]  /*8a40*/  ULDC UR4, c[0x0][0x290] ;  /* 0x0000a40000047ab9 */ /* 0x000fe20000000800 */
[----:B------:R-:W-:-:S04]  /*8a50*/  USHF.L.U32 UR11, UR7, 0x7, URZ ;  /* 0x00000007070b7899 */ /* 0x000fc8000800063f */
        /* <DEDUP_REMOVED lines=50> */
.L_x_2651:
        /* <DEDUP_REMOVED lines=15> */
.L_x_2615:
        /* <DEDUP_REMOVED lines=97> */
.L_x_2626:
[----:B--234-:R-:W-:-:S04]  /*9480*/  SHF.L.U32 R21, R11, 0x1f, RZ ;  /* 0x0000001f0b157819 */ /* 0x01cfc800000006ff */
[----:B------:R-:W1:Y:S02]  /*9490*/  SYNCS.PHASECHK.TRANS64.TRYWAIT P1, [R16+URZ+0x30840], R21 ;  /* 0x03084015100075a7 */ /* 0x000e64000802017f */
[----:B-1----:R-:W-:Y:S05]  /*94a0*/  @!P1 BRA `(.L_x_2618) ;  /* 0x00000018003c9947 */ /* 0x002fea0003800000 */
.L_x_2652:
[----:B------:R-:W-:Y:S05]  /*94b0*/  @P0 BRA `(.L_x_2619) ;  /* 0x0000000000140947 */ /* 0x000fea0003800000 */
[----:B------:R-:W-:Y:S01]  /*94c0*/  ISETP.NE.AND P1, PT, R6, RZ, PT ;  /* 0x000000ff0600720c */ /* 0x000fe20003f25270 */
[----:B------:R-:W-:-:S04]  /*94d0*/  IMAD.MOV.U32 R3, RZ, RZ, 0x4100 ;  /* 0x00004100ff037424 */ /* 0x000fc800078e00ff */
[----:B------:R3:W-:Y:S08]  /*94e0*/  SYNCS.ARRIVE.TRANS64 RZ, [R16+URZ+0x30830], R3 ;  /* 0x0308300310ff79a7 */ /* 0x0007f0000800003f */
[----:B------:R-:W-:Y:S05]  /*94f0*/  @!P1 BRA `(.L_x_2619) ;  /* 0x0000000000049947 */ /* 0x000fea0003800000 */
[----:B------:R-:W-:Y:S01]  /*9500*/  BPT.TRAP 0x1 ;  /* 0x000000040000795c */ /* 0x000fe20000300000 */
.L_x_2619:
        /* <DEDUP_REMOVED lines=36> */
.L_x_2653:
[----:B------:R-:W-:Y:S05]  /*9750*/  @P0 BRA `(.L_x_2621) ;  /* 0x0000000000140947 */ /* 0x000fea0003800000 */
[----:B------:R-:W-:Y:S01]  /*9760*/  ISETP.NE.AND P1, PT, R6, RZ, PT ;  /* 0x000000ff0600720c */ /* 0x000fe20003f25270 */
[----:B------:R-:W-:-:S04]  /*9770*/  IMAD.MOV.U32 R2, RZ, RZ, 0x4100 ;  /* 0x00004100ff027424 */ /* 0x000fc800078e00ff */
[----:B------:R3:W-:Y:S08]  /*9780*/  SYNCS.ARRIVE.TRANS64 RZ, [R16+URZ+0x30818], R2 ;  /* 0x0308180210ff79a7 */ /* 0x0007f0000800003f */
[----:B------:R-:W-:Y:S05]  /*9790*/  @!P1 BRA `(.L_x_2621) ;  /* 0x0000000000049947 */ /* 0x000fea0003800000 */
[----:B------:R-:W-:Y:S01]  /*97a0*/  BPT.TRAP 0x1 ;  /* 0x000000040000795c */ /* 0x000fe20000300000 */
.L_x_2621:
        /* <DEDUP_REMOVED lines=36> */
.L_x_2654:
[----:B------:R-:W-:Y:S05]  /*99f0*/  @P0 BRA `(.L_x_2623) ;  /* 0x0000000000140947 */ /* 0x000fea0003800000 */
[----:B------:R-:W-:Y:S01]  /*9a00*/  ISETP.NE.AND P1, PT, R6, RZ, PT ;  /* 0x000000ff0600720c */ /* 0x000fe20003f25270 */
[----:B-123--:R-:W-:-:S04]  /*9a10*/  IMAD.MOV.U32 R21, RZ, RZ, 0x4100 ;  /* 0x00004100ff157424 */ /* 0x00efc800078e00ff */
[----:B------:R4:W-:Y:S08]  /*9a20*/  SYNCS.ARRIVE.TRANS64 RZ, [R16+URZ+0x30838], R21 ;  /* 0x0308381510ff79a7 */ /* 0x0009f0000800003f */
[----:B------:R-:W-:Y:S05]  /*9a30*/  @!P1 BRA `(.L_x_2623) ;  /* 0x0000000000049947 */ /* 0x000fea0003800000 */
[----:B------:R-:W-:Y:S01]  /*9a40*/  BPT.TRAP 0x1 ;  /* 0x000000040000795c */ /* 0x000fe20000300000 */
.L_x_2623:
        /* <DEDUP_REMOVED lines=31> */
.L_x_2656:
[----:B------:R-:W-:Y:S05]  /*9c40*/  @P0 BRA `(.L_x_2625) ;  /* 0x0000000000140947 */ /* 0x000fea0003800000 */
[----:B------:R-:W-:Y:S01]  /*9c50*/  ISETP.NE.AND P1, PT, R6, RZ, PT ;  /* 0x000000ff0600720c */ /* 0x000fe20003f25270 */
[----:B------:R-:W-:-:S04]  /*9c60*/  IMAD.MOV.U32 R5, RZ, RZ, 0x4100 ;  /* 0x00004100ff057424 */ /* 0x000fc800078e00ff */
[----:B------:R1:W-:Y:S08]  /*9c70*/  SYNCS.ARRIVE.TRANS64 RZ, [R16+URZ+0x30810], R5 ;  /* 0x0308100510ff79a7 */ /* 0x0003f0000800003f */
[----:B------:R-:W-:Y:S05]  /*9c80*/  @!P1 BRA `(.L_x_2625) ;  /* 0x0000000000049947 */ /* 0x000fea0003800000 */
[----:B------:R-:W-:Y:S01]  /*9c90*/  BPT.TRAP 0x1 ;  /* 0x000000040000795c */ /* 0x000fe20000300000 */
.L_x_2625:
        /* <DEDUP_REMOVED lines=37> */
.L_x_2617:
        /* <DEDUP_REMOVED lines=8> */
.L_x_2657:
[----:B------:R-:W-:Y:S05]  /*9f70*/  @P0 BRA `(.L_x_2628) ;  /* 0x0000000000140947 */ /* 0x000fea0003800000 */
[----:B------:R-:W-:Y:S01]  /*9f80*/  ISETP.NE.AND P1, PT, R6, RZ, PT ;  /* 0x000000ff0600720c */ /* 0x000fe20003f25270 */
[----:B------:R-:W-:-:S04]  /*9f90*/  IMAD.MOV.U32 R5, RZ, RZ, 0x4100 ;  /* 0x00004100ff057424 */ /* 0x000fc800078e00ff */
[----:B------:R2:W-:Y:S08]  /*9fa0*/  SYNCS.ARRIVE.TRANS64 RZ, [R16+URZ+0x30830], R5 ;  /* 0x0308300510ff79a7 */ /* 0x0005f0000800003f */
[----:B------:R-:W-:Y:S05]  /*9fb0*/  @!P1 BRA `(.L_x_2628) ;  /* 0x0000000000049947 */ /* 0x000fea0003800000 */
[----:B------:R-:W-:Y:S01]  /*9fc0*/  BPT.TRAP 0x1 ;  /* 0x000000040000795c */ /* 0x000fe20000300000 */
.L_x_2628:
        /* <DEDUP_REMOVED lines=33> */
.L_x_2658:
[----:B------:R-:W-:Y:S05]  /*a1e0*/  @P0 BRA `(.L_x_2630) ;  /* 0x0000000000140947 */ /* 0x000fea0003800000 */
[----:B------:R-:W-:Y:S01]  /*a1f0*/  ISETP.NE.AND P0, PT, R6, RZ, PT ;  /* 0x000000ff0600720c */ /* 0x000fe20003f05270 */
[----:B------:R-:W-:-:S04]  /*a200*/  IMAD.MOV.U32 R5, RZ, RZ, 0x4100 ;  /* 0x00004100ff057424 */ /* 0x000fc800078e00ff */
[----:B------:R1:W-:Y:S08]  /*a210*/  SYNCS.ARRIVE.TRANS64 RZ, [R16+URZ+0x30818], R5 ;  /* 0x0308180510ff79a7 */ /* 0x0003f0000800003f */
[----:B------:R-:W-:Y:S05]  /*a220*/  @!P0 BRA `(.L_x_2630) ;  /* 0x0000000000048947 */ /* 0x000fea0003800000 */
[----:B------:R-:W-:Y:S01]  /*a230*/  BPT.TRAP 0x1 ;  /* 0x000000040000795c */ /* 0x000fe20000300000 */
.L_x_2630:
        /* <DEDUP_REMOVED lines=37> */
.L_x_2616:
[----:B------:R-:W1:Y:S01]  /*a490*/  S2R R0, SR_TID.X ;  /* 0x0000000000007919 */ /* 0x000e620000002100 */
[----:B------:R-:W-:Y:S01]  /*a4a0*/  IMAD R3, R19, 0x8, R16 ;  /* 0x0000000813037824 */ /* 0x000fe200078e0210 */
[----:B-1----:R-:W-:Y:S02]  /*a4b0*/  LOP3.LUT R2, R0, 0x7f, RZ, 0xc0, !PT ;  /* 0x0000007f00027812 */ /* 0x002fe400078ec0ff */
[----:B------:R-:W-:Y:S02]  /*a4c0*/  SHF.L.U32 R0, R11, 0x1f, RZ ;  /* 0x0000001f0b007819 */ /* 0x000fe400000006ff */
[----:B------:R-:W-:Y:S02]  /*a4d0*/  ISETP.NE.AND P1, PT, R2, RZ, PT ;  /* 0x000000ff0200720c */ /* 0x000fe40003f25270 */
[----:B------:R-:W1:Y:S02]  /*a4e0*/  SYNCS.PHASECHK.TRANS64.TRYWAIT P0, [R3+URZ+0x30840], R0 ;  /* 0x03084000030075a7 */ /* 0x000e64000800017f */
[----:B-1----:R-:W-:Y:S09]  /*a4f0*/  @!P0 BRA `(.L_x_2631) ;  /* 0x0000000800a48947 */ /* 0x002ff20003800000 */
.L_x_2659:
[----:B------:R-:W-:Y:S05]  /*a500*/  @P1 BRA `(.L_x_2632) ;  /* 0x0000000000181947 */ /* 0x000fea0003800000 */
[----:B------:R-:W1:Y:S01]  /*a510*/  S2R R2, SR_TID.X ;  /* 0x0000000000027919 */ /* 0x000e620000002100 */
[----:B------:R-:W-:-:S04]  /*a520*/  IMAD.MOV.U32 R0, RZ, RZ, 0x4100 ;  /* 0x00004100ff007424 */ /* 0x000fc800078e00ff */
[----:B------:R1:W-:Y:S02]  /*a530*/  SYNCS.ARRIVE.TRANS64 RZ, [R3+URZ+0x30830], R0 ;  /* 0x0308300003ff79a7 */ /* 0x0003e4000800003f */
[----:B-1----:R-:W-:-:S13]  /*a540*/  LOP3.LUT P0, RZ, R2, 0x1f, RZ, 0xc0, !PT ;  /* 0x0000001f02ff7812 */ /* 0x002fda000780c0ff */
[----:B------:R-:W-:Y:S05]  /*a550*/  @!P0 BRA `(.L_x_2632) ;  /* 0x0000000000048947 */ /* 0x000fea0003800000 */
[----:B------:R-:W-:Y:S01]  /*a560*/  BPT.TRAP 0x1 ;  /* 0x000000040000795c */ /* 0x000fe20000300000 */
.L_x_2632:
        /* <DEDUP_REMOVED lines=40> */
.L_x_2613:
[----:B------:R-:W-:Y:S05]  /*a7f0*/  BSYNC B0 ;  /* 0x0000000000007941 */ /* 0x000fea0003800000 */
.L_x_2612:
[----:B------:R-:W-:-:S03]  /*a800*/  UMOV UR7, 0xffffffff ;  /* 0xffffffff00077882 */ /* 0x000fc60000000000 */
[----:B------:R-:W-:Y:S05]  /*a810*/  BRA.DIV UR7, `(.L_x_2633) ;  /* 0x0000000607f07947 */ /* 0x000fea000b800000 */
[----:B------:R-:W-:-:S13]  /*a820*/  ELECT P6, URZ, PT ;  /* 0x00000000003f782f */ /* 0x000fda00038c0000 */
.L_x_2662:
[----:B------:R-:W-:Y:S05]  /*a830*/  @!P6 BRA `(.L_x_2511) ;  /* 0x000000000084e947 */ /* 0x000fea0003800000 */
[----:B------:R-:W-:-:S06]  /*a840*/  ULOP3.LUT UR7, UR38, 0x2, URZ, 0xfc, !UPT ;  /* 0x0000000226077892 */ /* 0x000fcc000f8efc3f */
[----:B------:R-:W-:-:S05]  /*a850*/  IMAD.U32 R2, RZ, RZ, UR7 ;  /* 0x00000007ff027e24 */ /* 0x000fca000f8e00ff */
[----:B------:R-:W-:-:S13]  /*a860*/  ISETP.NE.AND P2, PT, R2, 0x3, PT ;  /* 0x000000030200780c */ /* 0x000fda0003f45270 */
[----:B------:R-:W-:Y:S05]  /*a870*/  @!P2 BRA `(.L_x_2634) ;  /* 0x000000000004a947 */ /* 0x000fea0003800000 */
[----:B------:R-:W-:Y:S01]  /*a880*/  BPT.TRAP 0x1 ;  /* 0x000000040000795c */ /* 0x000fe20000300000 */
.L_x_2634:
        /* <DEDUP_REMOVED lines=15> */
.L_x_2663:
[----:B------:R-:W2:Y:S02]  /*a980*/  SYNCS.PHASECHK.TRANS64.TRYWAIT P0, [R3+URZ], R2 ;  /* 0x00000002030075a7 */ /* 0x000ea4000800017f */
[----:B--2---:R-:W-:Y:S05]  /*a990*/  @!P0 BRA `(.L_x_2636) ;  /* 0x0000000400c48947 */ /* 0x004fea0003800000 */
.L_x_2664:
[----:B------:R-:W-:Y:S05]  /*a9a0*/  @!P2 BRA `(.L_x_2637) ;  /* 0x000000000004a947 */ /* 0x000fea0003800000 */
[----:B------:R-:W-:Y:S01]  /*a9b0*/  BPT.TRAP 0x1 ;  /* 0x000000040000795c */ /* 0x000fe20000300000 */
.L_x_2637:
[----:B--2---:R-:W-:-:S04]  /*a9c0*/  VIADD R3, R7, 0x30840 ;  /* 0x0003084007037836 */ /* 0x004fc80000000000 */
[----:B------:R-:W-:-:S04]  /*a9d0*/  IMAD R0, R0, 0x8, R3 ;  /* 0x0000000800007824 */ /* 0x000fc800078e0203 */
[----:B------:R-:W2:Y:S02]  /*a9e0*/  SYNCS.PHASECHK.TRANS64.TRYWAIT P0, [R0+URZ], R5 ;  /* 0x00000005000075a7 */ /* 0x000ea4000800017f */
[----:B--2---:R-:W-:Y:S05]  /*a9f0*/  @!P0 BRA `(.L_x_2638) ;  /* 0x0000000400c08947 */ /* 0x004fea0003800000 */
.L_x_2665:
[----:B------:R-:W-:-:S07]  /*aa00*/  IMAD R3, R4, 0x8, R3 ;  /* 0x0000000804037824 */ /* 0x000fce00078e0203 */
.L_x_2639:
[----:B---3--:R3:W4:Y:S02]  /*aa10*/  SYNCS.PHASECHK.TRANS64.TRYWAIT P0, [R3+URZ], R2 ;  /* 0x00000002030075a7 */ /* 0x008724000800017f */
[----:B----4-:R-:W-:Y:S05]  /*aa20*/  @!P0 NANOSLEEP.SYNCS 0x989680 ;  /* 0x009896800000895d */ /* 0x010fea0003900000 */
[----:B------:R-:W4:Y:S02]  /*aa30*/  @!P0 SYNCS.PHASECHK.TRANS64 P0, [R3+URZ], R2 ;  /* 0x00000002030085a7 */ /* 0x000f24000800007f */
[----:B----4-:R-:W-:Y:S05]  /*aa40*/  @!P0 BRA `(.L_x_2639) ;  /* 0xfffffffc00f08947 */ /* 0x010fea000383ffff */
.L_x_2511:
[----:B------:R-:W-:Y:S05]  /*aa50*/  BSYNC B6 ;  /* 0x0000000000067941 */ /* 0x000fea0003800000 */
.L_x_2506:
[----:B------:R-:W-:Y:S05]  /*aa60*/  EXIT ;  /* 0x000000000000794d */ /* 0x000fea0003800000 */
.L_x_2517:
[----:B------:R-:W-:Y:S02]  /*aa70*/  IMAD.MOV.U32 R12, RZ, RZ, RZ ;  /* 0x000000ffff0c7224 */ /* 0x000fe400078e00ff */
[----:B------:R-:W-:Y:S02]  /*aa80*/  IMAD.MOV.U32 R11, RZ, RZ, 0x1f ;  /* 0x0000001fff0b7424 */ /* 0x000fe400078e00ff */
[----:B------:R-:W-:-:S07]  /*aa90*/  IMAD.MOV.U32 R15, RZ, RZ, -0x1 ;  /* 0xffffffffff0f7424 */ /* 0x000fce00078e00ff */
[----:B------:R-:W-:Y:S05]  /*aaa0*/  WARPSYNC.COLLECTIVE R15, `(.L_x_2640) ;  /* 0x000000000f087348 */ /* 0x000fea0003c00000 */
[----:B------:R1:W2:Y:S02]  /*aab0*/  SHFL.IDX P6, R14, R13, R12, R11 ;  /* 0x0000000c0d0e7389 */ /* 0x0002a400000c000b */
[----:B-12---:R-:W-:Y:S01]  /*aac0*/  ENDCOLLECTIVE ;  /* 0x000000000000791b */ /* 0x006fe20003800000 */
.L_x_2640:
[----:B------:R-:W-:Y:S05]  /*aad0*/  BRA `(.L_x_2641) ;  /* 0xffffff68003c7947 */ /* 0x000fea000383ffff */
.L_x_2519:
        /* <DEDUP_REMOVED lines=8> */
.L_x_2523:
[----:B---3--:R3:W4:Y:S02]  /*ab60*/  SYNCS.PHASECHK.TRANS64.TRYWAIT P1, [R0+URZ+0x30810], R209 ;  /* 0x030810d1000075a7 */ /* 0x008724000802017f */
[----:B----4-:R-:W-:Y:S05]  /*ab70*/  @!P1 NANOSLEEP.SYNCS 0x989680 ;  /* 0x009896800000995d */ /* 0x010fea0003900000 */
[----:B------:R-:W4:Y:S02]  /*ab80*/  @!P1 SYNCS.PHASECHK.TRANS64 P1, [R0+URZ+0x30810], R209 ;  /* 0x030810d1000095a7 */ /* 0x000f24000802007f */
[----:B----4-:R-:W-:Y:S05]  /*ab90*/  @!P1 BRA `(.L_x_2523) ;  /* 0xfffffffc00f09947 */ /* 0x010fea000383ffff */
[----:B------:R-:W-:Y:S05]  /*aba0*/  BRA `(.L_x_2522) ;  /* 0xffffff70002c7947 */ /* 0x000fea000383ffff */
.L_x_2527:
[----:B------:R1:W1:Y:S02]  /*abb0*/  SYNCS.PHASECHK.TRANS64.TRYWAIT P1, [R0+URZ+0x30830], R209 ;  /* 0x030830d1000075a7 */ /* 0x000264000802017f */
[----:B-1----:R-:W-:Y:S05]  /*abc0*/  @!P1 NANOSLEEP.SYNCS 0x989680 ;  /* 0x009896800000995d */ /* 0x002fea0003900000 */
[----:B------:R-:W1:Y:S02]  /*abd0*/  @!P1 SYNCS.PHASECHK.TRANS64 P1, [R0+URZ+0x30830], R209 ;  /* 0x030830d1000095a7 */ /* 0x000e64000802007f */
[----:B-1----:R-:W-:Y:S05]  /*abe0*/  @!P1 BRA `(.L_x_2527) ;  /* 0xfffffffc00f09947 */ /* 0x002fea000383ffff */
[----:B------:R-:W-:Y:S05]  /*abf0*/  BRA `(.L_x_2526) ;  /* 0xffffff78004c7947 */ /* 0x000fea000383ffff */
.L_x_2575:
[----:B------:R-:W-:Y:S01]  /*ac00*/  BSSY B0, `(.L_x_2642) ;  /* 0x0000005000007945 */ /* 0x000fe20003800000 */
[----:B------:R-:W-:-:S07]  /*ac10*/  IMAD.MOV.U32 R15, RZ, RZ, -0x1 ;  /* 0xffffffffff0f7424 */ /* 0x000fce00078e00ff */
[----:B------:R-:W-:Y:S05]  /*ac20*/  WARPSYNC.COLLECTIVE R15, `(.L_x_2643) ;  /* 0x000000000f087348 */ /* 0x000fea0003c00000 */
[----:B------:R-:W-:Y:S01]  /*ac30*/  NOP ;  /* 0x0000000000007918 */ /* 0x000fe20000000000 */
[----:B------:R-:W-:Y:S01]  /*ac40*/  ENDCOLLECTIVE ;  /* 0x000000000000791b */ /* 0x000fe20003800000 */
.L_x_2643:
[----:B------:R-:W-:Y:S05]  /*ac50*/  BSYNC B0 ;  /* 0x0000000000007941 */ /* 0x000fea0003800000 */
.L_x_2642:
[----:B------:R-:W-:Y:S05]  /*ac60*/  BRA `(.L_x_2644) ;  /* 0xffffffc8009c7947 */ /* 0x000fea000383ffff */
.L_x_2588:
[----:B------:R-:W-:Y:S01]  /*ac70*/  BSSY B0, `(.L_x_2645) ;  /* 0x0000005000007945 */ /* 0x000fe20003800000 */
[----:B------:R-:W-:-:S07]  /*ac80*/  IMAD.MOV.U32 R15, RZ, RZ, -0x1 ;  /* 0xffffffffff0f7424 */ /* 0x000fce00078e00ff */
[----:B------:R-:W-:Y:S05]  /*ac90*/  WARPSYNC.COLLECTIVE R15, `(.L_x_2646) ;  /* 0x000000000f087348 */ /* 0x000fea0003c00000 */
[----:B------:R-:W-:Y:S01]  /*aca0*/  NOP ;  /* 0x0000000000007918 */ /* 0x000fe20000000000 */
[----:B------:R-:W-:Y:S01]  /*acb0*/  ENDCOLLECTIVE ;  /* 0x000000000000791b */ /* 0x000fe20003800000 */
.L_x_2646:
[----:B------:R-:W-:Y:S05]  /*acc0*/  BSYNC B0 ;  /* 0x0000000000007941 */ /* 0x000fea0003800000 */
.L_x_2645:
[----:B------:R-:W-:Y:S05]  /*acd0*/  BRA `(.L_x_2647) ;  /* 0xffffffd0003c7947 */ /* 0x000fea000383ffff */
.L_x_2600:
[----:B------:R-:W-:Y:S01]  /*ace0*/  BSSY B0, `(.L_x_2648) ;  /* 0x0000005000007945 */ /* 0x000fe20003800000 */
[----:B------:R-:W-:-:S07]  /*acf0*/  IMAD.MOV.U32 R15, RZ, RZ, -0x1 ;  /* 0xffffffffff0f7424 */ /* 0x000fce00078e00ff */
[----:B------:R-:W-:Y:S05]  /*ad00*/  WARPSYNC.COLLECTIVE R15, `(.L_x_2649) ;  /* 0x000000000f087348 */ /* 0x000fea0003c00000 */
[----:B------:R-:W-:Y:S01]  /*ad10*/  NOP ;  /* 0x0000000000007918 */ /* 0x000fe20000000000 */
[----:B------:R-:W-:Y:S01]  /*ad20*/  ENDCOLLECTIVE ;  /* 0x000000000000791b */ /* 0x000fe20003800000 */
.L_x_2649:
[----:B------:R-:W-:Y:S05]  /*ad30*/  BSYNC B0 ;  /* 0x0000000000007941 */ /* 0x000fea0003800000 */
.L_x_2648:
[----:B------:R-:W-:Y:S05]  /*ad40*/  BRA `(.L_x_2650) ;  /* 0xffffffd4007c7947 */ /* 0x000fea000383ffff */
.L_x_2614:
[----:B-1----:R1:W2:Y:S02]  /*ad50*/  SYNCS.PHASECHK.TRANS64.TRYWAIT P0, [R16+URZ+0x30820], R3 ;  /* 0x03082003100075a7 */ /* 0x0022a4000800017f */
[----:B--2---:R-:W-:Y:S05]  /*ad60*/  @!P0 NANOSLEEP.SYNCS 0x989680 ;  /* 0x009896800000895d */ /* 0x004fea0003900000 */
[----:B------:R-:W2:Y:S02]  /*ad70*/  @!P0 SYNCS.PHASECHK.TRANS64 P0, [R16+URZ+0x30820], R3 ;  /* 0x03082003100085a7 */ /* 0x000ea4000800007f */
[----:B--2---:R-:W-:Y:S05]  /*ad80*/  @!P0 BRA `(.L_x_2614) ;  /* 0xfffffffc00f08947 */ /* 0x004fea000383ffff */
[----:B------:R-:W-:Y:S05]  /*ad90*/  BRA `(.L_x_2651) ;  /* 0xffffffdc00f87947 */ /* 0x000fea000383ffff */
.L_x_2618:
[----:B-1----:R1:W3:Y:S02]  /*ada0*/  SYNCS.PHASECHK.TRANS64.TRYWAIT P1, [R16+URZ+0x30840], R21 ;  /* 0x03084015100075a7 */ /* 0x0022e4000802017f */
[----:B---3--:R-:W-:Y:S05]  /*adb0*/  @!P1 NANOSLEEP.SYNCS 0x989680 ;  /* 0x009896800000995d */ /* 0x008fea0003900000 */
[----:B------:R-:W3:Y:S02]  /*adc0*/  @!P1 SYNCS.PHASECHK.TRANS64 P1, [R16+URZ+0x30840], R21 ;  /* 0x03084015100095a7 */ /* 0x000ee4000802007f */
[----:B---3--:R-:W-:Y:S05]  /*add0*/  @!P1 BRA `(.L_x_2618) ;  /* 0xfffffffc00f09947 */ /* 0x008fea000383ffff */
[----:B------:R-:W-:Y:S05]  /*ade0*/  BRA `(.L_x_2652) ;  /* 0xffffffe400b07947 */ /* 0x000fea000383ffff */
.L_x_2620:
[----:B--2---:R2:W3:Y:S02]  /*adf0*/  SYNCS.PHASECHK.TRANS64.TRYWAIT P1, [R16+URZ+0x30828], R21 ;  /* 0x03082815100075a7 */ /* 0x0044e4000802017f */
[----:B---3--:R-:W-:Y:S05]  /*ae00*/  @!P1 NANOSLEEP.SYNCS 0x989680 ;  /* 0x009896800000995d */ /* 0x008fea0003900000 */
[----:B------:R-:W3:Y:S02]  /*ae10*/  @!P1 SYNCS.PHASECHK.TRANS64 P1, [R16+URZ+0x30828], R21 ;  /* 0x03082815100095a7 */ /* 0x000ee4000802007f */
[----:B---3--:R-:W-:Y:S05]  /*ae20*/  @!P1 BRA `(.L_x_2620) ;  /* 0xfffffffc00f09947 */ /* 0x008fea000383ffff */
[----:B------:R-:W-:Y:S05]  /*ae30*/  BRA `(.L_x_2653) ;  /* 0xffffffe800447947 */ /* 0x000fea000383ffff */
.L_x_2622:
[----:B---3--:R3:W4:Y:S02]  /*ae40*/  SYNCS.PHASECHK.TRANS64.TRYWAIT P1, [R16+URZ+0x30848], R21 ;  /* 0x03084815100075a7 */ /* 0x008724000802017f */
[----:B----4-:R-:W-:Y:S05]  /*ae50*/  @!P1 NANOSLEEP.SYNCS 0x989680 ;  /* 0x009896800000995d */ /* 0x010fea0003900000 */
[----:B------:R-:W4:Y:S02]  /*ae60*/  @!P1 SYNCS.PHASECHK.TRANS64 P1, [R16+URZ+0x30848], R21 ;  /* 0x03084815100095a7 */ /* 0x000f24000802007f */
[----:B----4-:R-:W-:Y:S05]  /*ae70*/  @!P1 BRA `(.L_x_2622) ;  /* 0xfffffffc00f09947 */ /* 0x010fea000383ffff */
[----:B------:R-:W-:Y:S05]  /*ae80*/  BRA `(.L_x_2654) ;  /* 0xffffffe800d87947 */ /* 0x000fea000383ffff */
.L_x_2624:
[----:B------:R-:W-:-:S07]  /*ae90*/  SHF.L.U32 R5, R11, 0x1f, RZ ;  /* 0x0000001f0b057819 */ /* 0x000fce00000006ff */
.L_x_2655:
[----:B------:R1:W1:Y:S02]  /*aea0*/  SYNCS.PHASECHK.TRANS64.TRYWAIT P1, [R16+URZ+0x30820], R5 ;  /* 0x03082005100075a7 */ /* 0x000264000802017f */
[----:B-1----:R-:W-:Y:S05]  /*aeb0*/  @!P1 NANOSLEEP.SYNCS 0x989680 ;  /* 0x009896800000995d */ /* 0x002fea0003900000 */
[----:B------:R-:W1:Y:S02]  /*aec0*/  @!P1 SYNCS.PHASECHK.TRANS64 P1, [R16+URZ+0x30820], R5 ;  /* 0x03082005100095a7 */ /* 0x000e64000802007f */
[----:B-1----:R-:W-:Y:S05]  /*aed0*/  @!P1 BRA `(.L_x_2655) ;  /* 0xfffffffc00f09947 */ /* 0x002fea000383ffff */
[----:B------:R-:W-:Y:S05]  /*aee0*/  BRA `(.L_x_2656) ;  /* 0xffffffec00547947 */ /* 0x000fea000383ffff */
.L_x_2627:
[----:B-1----:R1:W2:Y:S02]  /*aef0*/  SYNCS.PHASECHK.TRANS64.TRYWAIT P1, [R16+URZ+0x30840], R13 ;  /* 0x0308400d100075a7 */ /* 0x0022a4000802017f */
[----:B--2---:R-:W-:Y:S05]  /*af00*/  @!P1 NANOSLEEP.SYNCS 0x989680 ;  /* 0x009896800000995d */ /* 0x004fea0003900000 */
[----:B------:R-:W2:Y:S02]  /*af10*/  @!P1 SYNCS.PHASECHK.TRANS64 P1, [R16+URZ+0x30840], R13 ;  /* 0x0308400d100095a7 */ /* 0x000ea4000802007f */
[----:B--2---:R-:W-:Y:S05]  /*af20*/  @!P1 BRA `(.L_x_2627) ;  /* 0xfffffffc00f09947 */ /* 0x004fea000383ffff */
[----:B------:R-:W-:Y:S05]  /*af30*/  BRA `(.L_x_2657) ;  /* 0xfffffff0000c7947 */ /* 0x000fea000383ffff */
.L_x_2629:
[----:B--2---:R2:W1:Y:S02]  /*af40*/  SYNCS.PHASECHK.TRANS64.TRYWAIT P1, [R16+URZ+0x30828], R13 ;  /* 0x0308280d100075a7 */ /* 0x004464000802017f */
[----:B-1----:R-:W-:Y:S05]  /*af50*/  @!P1 NANOSLEEP.SYNCS 0x989680 ;  /* 0x009896800000995d */ /* 0x002fea0003900000 */
[----:B------:R-:W1:Y:S02]  /*af60*/  @!P1 SYNCS.PHASECHK.TRANS64 P1, [R16+URZ+0x30828], R13 ;  /* 0x0308280d100095a7 */ /* 0x000e64000802007f */
[----:B-1----:R-:W-:Y:S05]  /*af70*/  @!P1 BRA `(.L_x_2629) ;  /* 0xfffffffc00f09947 */ /* 0x002fea000383ffff */
[----:B------:R-:W-:Y:S05]  /*af80*/  BRA `(.L_x_2658) ;  /* 0xfffffff000947947 */ /* 0x000fea000383ffff */
.L_x_2631:
[----:B------:R1:W1:Y:S02]  /*af90*/  SYNCS.PHASECHK.TRANS64.TRYWAIT P0, [R3+URZ+0x30840], R0 ;  /* 0x03084000030075a7 */ /* 0x000264000800017f */
[----:B-1----:R-:W-:Y:S05]  /*afa0*/  @!P0 NANOSLEEP.SYNCS 0x989680 ;  /* 0x009896800000895d */ /* 0x002fea0003900000 */
[----:B------:R-:W1:Y:S02]  /*afb0*/  @!P0 SYNCS.PHASECHK.TRANS64 P0, [R3+URZ+0x30840], R0 ;  /* 0x03084000030085a7 */ /* 0x000e64000800007f */
[----:B-1----:R-:W-:Y:S05]  /*afc0*/  @!P0 BRA `(.L_x_2631) ;  /* 0xfffffffc00f08947 */ /* 0x002fea000383ffff */
[----:B------:R-:W-:Y:S05]  /*afd0*/  BRA `(.L_x_2659) ;  /* 0xfffffff400487947 */ /* 0x000fea000383ffff */
.L_x_2633:
[----:B------:R-:W-:Y:S01]  /*afe0*/  BSSY B0, `(.L_x_2660) ;  /* 0x0000006000007945 */ /* 0x000fe20003800000 */
[----:B------:R-:W-:-:S07]  /*aff0*/  IMAD.MOV.U32 R15, RZ, RZ, -0x1 ;  /* 0xffffffffff0f7424 */ /* 0x000fce00078e00ff */
[----:B------:R-:W-:Y:S05]  /*b000*/  WARPSYNC.COLLECTIVE R15, `(.L_x_2661) ;  /* 0x000000000f0c7348 */ /* 0x000fea0003c00000 */
[----:B------:R-:W-:Y:S02]  /*b010*/  ELECT P6, UR62, PT ;  /* 0x00000000003e782f */ /* 0x000fe400038c0000 */
[----:B------:R-:W-:Y:S01]  /*b020*/  MOV R14, UR62 ;  /* 0x0000003e000e7c02 */ /* 0x000fe20008000f00 */
[----:B------:R-:W-:Y:S10]  /*b030*/  ENDCOLLECTIVE ;  /* 0x000000000000791b */ /* 0x000ff40003800000 */
.L_x_2661:
[----:B------:R-:W-:Y:S05]  /*b040*/  BSYNC B0 ;  /* 0x0000000000007941 */ /* 0x000fea0003800000 */
.L_x_2660:
[----:B------:R-:W-:Y:S05]  /*b050*/  BRA `(.L_x_2662) ;  /* 0xfffffff400f47947 */ /* 0x000fea000383ffff */
.L_x_2635:
[----:B-1----:R1:W2:Y:S02]  /*b060*/  SYNCS.PHASECHK.TRANS64.TRYWAIT P0, [R6+URZ], R5 ;  /* 0x00000005060075a7 */ /* 0x0022a4000800017f */
[----:B--2---:R-:W-:Y:S05]  /*b070*/  @!P0 NANOSLEEP.SYNCS 0x989680 ;  /* 0x009896800000895d */ /* 0x004fea0003900000 */
[----:B------:R-:W2:Y:S02]  /*b080*/  @!P0 SYNCS.PHASECHK.TRANS64 P0, [R6+URZ], R5 ;  /* 0x00000005060085a7 */ /* 0x000ea4000800007f */
[----:B--2---:R-:W-:Y:S05]  /*b090*/  @!P0 BRA `(.L_x_2635) ;  /* 0xfffffffc00f08947 */ /* 0x004fea000383ffff */
[----:B------:R-:W-:Y:S05]  /*b0a0*/  BRA `(.L_x_2663) ;  /* 0xfffffff800347947 */ /* 0x000fea000383ffff */
.L_x_2636:
[----:B--2---:R2:W3:Y:S02]  /*b0b0*/  SYNCS.PHASECHK.TRANS64.TRYWAIT P0, [R3+URZ], R2 ;  /* 0x00000002030075a7 */ /* 0x0044e4000800017f */
[----:B---3--:R-:W-:Y:S05]  /*b0c0*/  @!P0 NANOSLEEP.SYNCS 0x989680 ;  /* 0x009896800000895d */ /* 0x008fea0003900000 */
[----:B------:R-:W3:Y:S02]  /*b0d0*/  @!P0 SYNCS.PHASECHK.TRANS64 P0, [R3+URZ], R2 ;  /* 0x00000002030085a7 */ /* 0x000ee4000800007f */
[----:B---3--:R-:W-:Y:S05]  /*b0e0*/  @!P0 BRA `(.L_x_2636) ;  /* 0xfffffffc00f08947 */ /* 0x008fea000383ffff */
[----:B------:R-:W-:Y:S05]  /*b0f0*/  BRA `(.L_x_2664) ;  /* 0xfffffff800287947 */ /* 0x000fea000383ffff */
.L_x_2638:
[----:B--2---:R2:W3:Y:S02]  /*b100*/  SYNCS.PHASECHK.TRANS64.TRYWAIT P0, [R0+URZ], R5 ;  /* 0x00000005000075a7 */ /* 0x0044e4000800017f */
[----:B---3--:R-:W-:Y:S05]  /*b110*/  @!P0 NANOSLEEP.SYNCS 0x989680 ;  /* 0x009896800000895d */ /* 0x008fea0003900000 */
[----:B------:R-:W3:Y:S02]  /*b120*/  @!P0 SYNCS.PHASECHK.TRANS64 P0, [R0+URZ], R5 ;  /* 0x00000005000085a7 */ /* 0x000ee4000800007f */
[----:B---3--:R-:W-:Y:S05]  /*b130*/  @!P0 BRA `(.L_x_2638) ;  /* 0xfffffffc00f08947 */ /* 0x008fea000383ffff */
[----:B------:R-:W-:Y:S05]  /*b140*/  BRA `(.L_x_2665) ;  /* 0xfffffff8002c7947 */ /* 0x000fea000383ffff */
.L_x_2666:
        /* <DEDUP_REMOVED lines=11> */
.L_x_3670:


//--------------------- .text._ZN7cutlass13device_kernelIN5flash11enable_sm90INS1_16FlashAttnBwdSm90INS1_25CollectiveMainloopBwdSm90ILi2ELi2ELi2EN4cute5tupleIJNS5_1CILi1EEES8_S8_EEENS6_IJNS7_ILi64EEENS7_ILi128EEESB_EEENS_6half_tEfNS_4arch4Sm90ELb1ELb0ELb1ELb0ELb0ELb1ELb0ELb0ELi2ELi1ELi2ELi1ELb0EEENS1_24CollectiveEpilogueBwdGQAISC_fSF_Li256ELb0ELb0EEENS1_25SingleTileBwdLPTSchedulerILb0ELi128ELb0EEEEEEEEEvNT_6ParamsE --------------------------
	.section	.text._ZN7cutlass13device_kernelIN5flash11enable_sm90INS1_16FlashAttnBwdSm90INS1_25CollectiveMainloopBwdSm90ILi2ELi2ELi2EN4cute5tupleIJNS5_1CILi1EEES8_S8_EEENS6_IJNS7_ILi64EEENS7_ILi128EEESB_EEENS_6half_tEfNS_4arch4Sm90ELb1ELb0ELb1ELb0ELb0ELb1ELb0ELb0ELi2ELi1ELi2ELi1ELb0EEENS1_24CollectiveEpilogueBwdGQAISC_fSF_Li256ELb0ELb0EEENS1_25SingleTileBwdLPTSchedulerILb0ELi128ELb0EEEEEEEEEvNT_6ParamsE,"ax",@progbits
	.align	128
.text._ZN7cutlass13device_kernelIN5flash11enable_sm90INS1_16FlashAttnBwdSm90INS1_25CollectiveMainloopBwdSm90ILi2ELi2ELi2EN4cute5tupleIJNS5_1CILi1EEES8_S8_EEENS6_IJNS7_ILi64EEENS7_ILi128EEESB_EEENS_6half_tEfNS_4arch4Sm90ELb1ELb0ELb1ELb0ELb0ELb1ELb0ELb0ELi2ELi1ELi2ELi1ELb0EEENS1_24CollectiveEpilogueBwdGQAISC_fSF_Li256ELb0ELb0EEENS1_25SingleTileBwdLPTSchedulerILb0ELi128ELb0EEEEEEEEEvNT_6ParamsE:
        .type           _ZN7cutlass13device_kernelIN5flash11enable_sm90INS1_16FlashAttnBwdSm90INS1_25CollectiveMainloopBwdSm90ILi2ELi2ELi2EN4cute5tupleIJNS5_1CILi1EEES8_S8_EEENS6_IJNS7_ILi64EEENS7_ILi128EEESB_EEENS_6half_tEfNS_4arch4Sm90ELb1ELb0ELb1ELb0ELb0ELb1ELb0ELb0ELi2ELi1ELi2ELi1ELb0EEENS1_24CollectiveEpilogueBwdGQAISC_fSF_Li256ELb0ELb0EEENS1_25SingleTileBwdLPTSchedulerILb0ELi128ELb0EEEEEEEEEvNT_6ParamsE,@function
        .size           _ZN7cutlass13device_kernelIN5flash11enable_sm90INS1_16FlashAttnBwdSm90INS1_25CollectiveMainloopBwdSm90ILi2ELi2ELi2EN4cute5tupleIJNS5_1CILi1EEES8_S8_EEENS6_IJNS7_ILi64EEENS7_ILi128EEESB_EEENS_6half_tEfNS_4arch4Sm90ELb1ELb0ELb1ELb0ELb0ELb1ELb0ELb0ELi2ELi1ELi2ELi1ELb0EEENS1_24CollectiveEpilogueBwdGQAISC_fSF_Li256ELb0ELb0EEENS1_25SingleTileBwdLPTSchedulerILb0ELi128ELb0EEEEEEEEEvNT_6ParamsE,(.L_x_3671 - _ZN7cutlass13device_kernelIN5flash11enable_sm90INS1_16FlashAttnBwdSm90INS1_25CollectiveMainloopBwdSm90ILi2ELi2ELi2EN4cute5tupleIJNS5_1CILi1EEES8_S8_EEENS6_IJNS7_ILi64EEENS7_ILi128EEESB_EEENS_6half_tEfNS_4arch4Sm90ELb1ELb0ELb1ELb0ELb0ELb1ELb0ELb0ELi2ELi1ELi2ELi1ELb0EEENS1_24CollectiveEpilogueBwdGQAISC_fSF_Li256ELb0ELb0EEENS1_25SingleTileBwdLPTSchedulerILb0ELi128ELb0EEEEEEEEEvNT_6ParamsE)
        .other          _ZN7cutlass13device_kernelIN5flash11enable_sm90INS1_16FlashAttnBwdSm90INS1_25CollectiveMainloopBwdSm90ILi2ELi2ELi2EN4cute5tupleIJNS5_1CILi1EEES8_S8_EEENS6_IJNS7_ILi64EEENS7_ILi128EEESB_EEENS_6half_tEfNS_4arch4Sm90ELb1ELb0ELb1ELb0ELb0ELb1ELb0ELb0ELi2ELi1ELi2ELi1ELb0EEENS1_24CollectiveEpilogueBwdGQAISC_fSF_Li256ELb0ELb0EEENS1_25SingleTileBwdLPTSchedulerILb0ELi128ELb0EEEEEEEEEvNT_6ParamsE,@"STO_CUDA_ENTRY STV_DEFAULT"
_ZN7cutlass13device_kernelIN5flash11enable_sm90INS1_16FlashAttnBwdSm90INS1_25CollectiveMainloopBwdSm90ILi2ELi2ELi2EN4cute5tupleIJNS5_1CILi1EEES8_S8_EEENS6_IJNS7_ILi64EEENS7_ILi128EEESB_EEENS_6half_tEfNS_4arch4Sm90ELb1ELb0ELb1ELb0ELb0ELb1ELb0ELb0ELi2ELi1ELi2ELi1ELb0EEENS1_24CollectiveEpilogueBwdGQAISC_fSF_Li256ELb0ELb0EEENS1_25SingleTileBwdLPTSchedulerILb0ELi128ELb0EEEEEEEEEvNT_6ParamsE:
        /* <DEDUP_REMOVED lines=24> */
.L_x_2668:
[----:B------:R-:W-:Y:S05]  /*0180*/  BSYNC B0 ;  /* 0x0000000000007941 */ /* 0x000fea0003800000 */
.L_x_2667:
        /* <DEDUP_REMOVED lines=37> */
.L_x_2669:
        /* <DEDUP_REMOVED lines=22> */
.L_x_2670:
[----:B------:R-:W-:Y:S01]  /*0540*/  PLOP3.LUT P0, PT, PT, PT, UP0, 0x80, 0x0 ;  /* 0x000000000000781c */ /* 0x000fe20003f0f008 */
[----:B------:R-:W-:Y:S01]  /*0550*/  NOP ;  /* 0x0000000000007918 */ /* 0x000fe20000000000 */
[----:B------:R-:W-:Y:S01]  /*0560*/  BSSY B6, `(.L_x_2671) ;  /* 0x00007f7000067945 */ /* 0x000fe20003800000 */
[----:B-12-4-:R-:W-:Y:S10]  /*0570*/  BAR.SYNC.DEFER_BLOCKING 0x0 ;  /* 0x0000000000007b1d */ /* 0x016ff40000010000 */
[----:B------:R-:W-:Y:S05]  /*0580*/  @!P0 BRA `(.L_x_2672) ;  /* 0x0000004c00748947 */ /* 0x000fea0003800000 */
.L_x_2673:
        /* <DEDUP_REMOVED lines=32> */
.L_x_2674:
[----:B------:R-:W-:Y:S01]  /*0790*/  ULDC UR7, c[0x0][0x8cc] ;  /* 0x0002330000077ab9 */ /* 0x000fe20000000800 */
[----:B------:R-:W-:Y:S01]  /*07a0*/  UMOV UR36, UR10 ;  /* 0x0000000a00247c82 */ /* 0x000fe20008000000 */
[----:B------:R-:W-:-:S11]  /*07b0*/  UISETP.NE.AND UP0, UPT, UR7, 0x1, UPT ;  /* 0x000000010700788c */ /* 0x000fd6000bf05270 */
[----:B------:R-:W-:Y:S02]  /*07c0*/  @UP0 ULDC.64 UR8, c[0x0][0x8d0] ;  /* 0x0002340000080ab9 */ /* 0x000fe40000000a00 */
[----:B------:R-:W-:-:S04]  /*07d0*/  UIMAD.WIDE.U32 UR4, UR10, UR8, URZ ;  /* 0x000000080a0472a5 */ /* 0x000fc8000f8e003f */
[----:B------:R-:W-:-:S04]  /*07e0*/  @UP0 USHF.R.U32.HI UR36, URZ, UR9, UR5 ;  /* 0x000000093f240299 */ /* 0x000fc80008011605 */
[----:B------:R-:W-:-:S12]  /*07f0*/  UIMAD UR4, UR36, UR7, URZ ;  /* 0x00000007240472a4 */ /* 0x000fd8000f8e023f */
.L_x_2675:
        /* <DEDUP_REMOVED lines=118> */
.L_x_2679:
        /* <DEDUP_REMOVED lines=15> */
.L_x_2678:
        /* <DEDUP_REMOVED lines=23> */
.L_x_2681:
        /* <DEDUP_REMOVED lines=15> */
.L_x_2680:
        /* <DEDUP_REMOVED lines=8> */
.L_x_2755:
        /* <DEDUP_REMOVED lines=15> */
.L_x_2683:
        /* <DEDUP_REMOVED lines=105> */
.L_x_2695:
[----:B------:R-:W-:-:S05]  /*1ab0*/  IMAD.U32 R0, RZ, RZ, UR38 ;  /* 0x00000026ff007e24 */ /* 0x000fca000f8e00ff */
[----:B------:R-:W-:-:S04]  /*1ac0*/  LOP3.LUT R0, R0, 0x1, RZ, 0xfc, !PT ;  /* 0x0000000100007812 */ /* 0x000fc800078efcff */
[----:B------:R-:W-:-:S13]  /*1ad0*/  ISETP.NE.AND P0, PT, R0, 0x3, PT ;  /* 0x000000030000780c */ /* 0x000fda0003f05270 */
[----:B------:R-:W-:Y:S05]  /*1ae0*/  @!P0 BRA `(.L_x_2685) ;  /* 0x0000000000048947 */ /* 0x000fea0003800000 */
[----:B------:R-:W-:Y:S01]  /*1af0*/  BPT.TRAP 0x1 ;  /* 0x000000040000795c */ /* 0x000fe20000300000 */
.L_x_2685:
        /* <DEDUP_REMOVED lines=8> */
.L_x_2686:
[----:B---3--:R-:W-:Y:S05]  /*1b80*/  @P1 BRA `(.L_x_2687) ;  /* 0x0000000000081947 */ /* 0x008fea0003800000 */
[----:B------:R-:W3:Y:S02]  /*1b90*/  SYNCS.PHASECHK.TRANS64.TRYWAIT P1, [R0+URZ+0x30810], R209 ;  /* 0x030810d1000075a7 */ /* 0x000ee4000802017f */
[----:B---3--:R-:W-:Y:S05]  /*1ba0*/  @!P1 BRA `(.L_x_2688) ;  /* 0x00000068008c9947 */ /* 0x008fea0003800000 */
.L_x_2687:
        /* <DEDUP_REMOVED lines=84> */
.L_x_2689:
[----:B------:R1:W1:Y:S01]  /*20f0*/  SYNCS.PHASECHK.TRANS64.TRYWAIT P1, [R0+URZ+0x30830], R209 ;  /* 0x030830d1000075a7 */ /* 0x000262000802017f */
[----:B------:R-:W-:Y:S05]  /*2100*/  @!P0 BRA `(.L_x_2690) ;  /* 0x0000000000048947 */ /* 0x000fea0003800000 */
[----:B------:R-:W-:Y:S01]  /*2110*/  BPT.TRAP 0x1 ;  /* 0x000000040000795c */ /* 0x000fe20000300000 */
.L_x_2690:
        /* <DEDUP_REMOVED lines=54> */
.L_x_2691:
        /* <DEDUP_REMOVED lines=294> */
[----:B------:R-:W-:Y:S01]  /*36e0*/  FMUL.FTZ R164, R164, R169 ;  /* 0x000000a9a4a47220 */ /* 0x000fe20000410000 */
[----:B--2---:R-:W-:-:S05]  /*36f0*/  FADD.FTZ R176, R176, -R10 ;  /* 0x8000000ab0b07221 */ /* 0x004fca0000010000 */
[----:B------:R-:W-:Y:S01]  /*3700*/  MUFU.EX2 R211, R211 ;  /* 0x000000d300d37308 */ /* 0x000fe20000000800 */
[----:B------:R-:W-:-:S07]  /*3710*/  FADD.FTZ R169, R178, -R10 ;  /* 0x8000000ab2a97221 */ /* 0x000fce0000010000 */
[----:B------:R-:W2:Y:S01]  /*3720*/  MUFU.EX2 R18, R199 ;  /* 0x000000c700127308 */ /* 0x000ea20000000800 */
[----:B------:R-:W-:-:S07]  /*3730*/  FADD.FTZ R172, R172, -R8 ;  /* 0x80000008acac7221 */ /* 0x000fce0000010000 */
[----:B------:R-:W2:Y:S01]  /*3740*/  MUFU.EX2 R215, R215 ;  /* 0x000000d700d77308 */ /* 0x000ea20000000800 */
[----:B------:R-:W-:-:S07]  /*3750*/  FMUL.FTZ R160, R160, R165 ;  /* 0x000000a5a0a07220 */ /* 0x000fce0000410000 */
[----:B------:R-:W-:Y:S01]  /*3760*/  MUFU.EX2 R217, R217 ;  /* 0x000000d900d97308 */ /* 0x000fe20000000800 */
[----:B------:R-:W-:-:S07]  /*3770*/  FADD.FTZ R8, R174, -R8 ;  /* 0x80000008ae087221 */ /* 0x000fce0000010000 */
[----:B------:R-:W-:Y:S01]  /*3780*/  MUFU.EX2 R219, R219 ;  /* 0x000000db00db7308 */ /* 0x000fe20000000800 */
[----:B------:R-:W-:-:S07]  /*3790*/  FFMA.FTZ R184, -R191, R191, 1 ;  /* 0x3f800000bfb87423 */ /* 0x000fce00000101bf */
[----:B------:R-:W2:Y:S01]  /*37a0*/  MUFU.EX2 R216, R216 ;  /* 0x000000d800d87308 */ /* 0x000ea20000000800 */
[----:B----4-:R-:W-:-:S07]  /*37b0*/  FMUL.FTZ R167, R213, R176 ;  /* 0x000000b0d5a77220 */ /* 0x010fce0000410000 */
[----:B------:R-:W4:Y:S08]  /*37c0*/  MUFU.EX2 R218, R218 ;  /* 0x000000da00da7308 */ /* 0x000f300000000800 */
[----:B------:R-:W4:Y:S01]  /*37d0*/  MUFU.EX2 R9, R220 ;  /* 0x000000dc00097308 */ /* 0x000f220000000800 */
[----:B------:R-:W-:Y:S01]  /*37e0*/  FFMA.FTZ R165, -R190, R190, 1 ;  /* 0x3f800000bea57423 */ /* 0x000fe200000101be */
[----:B------:R-:W-:Y:S01]  /*37f0*/  FFMA.FTZ R185, -R236, R236, 1 ;  /* 0x3f800000ecb97423 */ /* 0x000fe200000101ec */
        /* <DEDUP_REMOVED lines=24> */
[----:B------:R-:W-:Y:S01]  /*3980*/  FMUL.FTZ R179, R216, R179 ;  /* 0x000000b3d8b37220 */ /* 0x000fe20000410000 */
[----:B------:R-:W-:Y:S01]  /*3990*/  FFMA.FTZ R234, -R234, R234, 1 ;  /* 0x3f800000eaea7423 */ /* 0x000fe200000101ea */
[----:B------:R-:W-:Y:S01]  /*39a0*/  FFMA.FTZ R232, -R232, R232, 1 ;  /* 0x3f800000e8e87423 */ /* 0x000fe200000101e8 */
[----:B------:R-:W-:Y:S01]  /*39b0*/  FFMA.FTZ R233, -R233, R233, 1 ;  /* 0x3f800000e9e97423 */ /* 0x000fe200000101e9 */
[----:B------:R-:W-:Y:S01]  /*39c0*/  FFMA.FTZ R231, -R231, R231, 1 ;  /* 0x3f800000e7e77423 */ /* 0x000fe200000101e7 */
[----:B------:R-:W-:Y:S01]  /*39d0*/  FMUL.FTZ R15, R217, R180 ;  /* 0x000000b4d90f7220 */ /* 0x000fe20000410000 */
[----:B----4-:R-:W-:Y:S01]  /*39e0*/  FMUL.FTZ R167, R218, R167 ;  /* 0x000000a7daa77220 */ /* 0x010fe20000410000 */
        /* <DEDUP_REMOVED lines=150> */
.L_x_2693:
        /* <DEDUP_REMOVED lines=49> */
.L_x_2694:
        /* <DEDUP_REMOVED lines=78> */
.L_x_2677:
[----:B------:R-:W-:Y:S05]  /*4b40*/  @P0 BRA `(.L_x_2676) ;  /* 0x0000003800600947 */ /* 0x000fea0003800000 */
[----:B------:R-:W1:Y:S01]  /*4b50*/  S2R R4, SR_TID.X ;  /* 0x0000000000047919 */ /* 0x000e620000002100 */
[----:B------:R-:W2:Y:S01]  /*4b60*/  S2UR UR5, SR_CgaCtaId ;  /* 0x00000000000579c3 */ /* 0x000ea20000008800 */
[----:B------:R-:W-:Y:S01]  /*4b70*/  ULDC UR4, c[0x0][0x850] ;  /* 0x0002140000047ab9 */ /* 0x000fe20000000800 */
[----:B------:R-:W-:Y:S01]  /*4b80*/  USHF.L.U32 UR8, UR36, 0xe, URZ ;  /* 0x0000000e24087899 */ /* 0x000fe2000800063f */
[----:B------:R-:W-:Y:S01]  /*4b90*/  BSSY B0, `(.L_x_2696) ;  /* 0x0000054000007945 */ /* 0x000fe20003800000 */
[----:B------:R-:W-:Y:S01]  /*4ba0*/  UISETP.NE.AND UP0, UPT, UR4, 0x1, UPT ;  /* 0x000000010400788c */ /* 0x000fe2000bf05270 */
[----:B------:R-:W-:Y:S02]  /*4bb0*/  ULDC.64 UR12, c[0x0][0x818] ;  /* 0x00020600000c7ab9 */ /* 0x000fe40000000a00 */
[----:B------:R-:W-:Y:S01]  /*4bc0*/  UMOV UR4, 0x400 ;  /* 0x0000040000047882 */ /* 0x000fe20000000000 */
[----:B------:R-:W-:Y:S01]  /*4bd0*/  USHF.R.S32.HI UR9, URZ, 0x1f, UR8 ;  /* 0x0000001f3f097899 */ /* 0x000fe20008011408 */
[----:B------:R-:W-:Y:S01]  /*4be0*/  ULDC.64 UR14, c[0x0][0x820] ;  /* 0x00020800000e7ab9 */ /* 0x000fe20000000a00 */
[----:B------:R-:W-:-:S05]  /*4bf0*/  ULDC.64 UR16, c[0x0][0x848] ;  /* 0x0002120000107ab9 */ /* 0x000fca0000000a00 */
[----:B------:R-:W-:Y:S02]  /*4c00*/  @UP0 ULDC UR6, c[0x0][0x854] ;  /* 0x0002150000060ab9 */ /* 0x000fe40000000800 */
[----:B------:R-:W-:Y:S02]  /*4c10*/  UIMAD.WIDE.U32 UR6, UR40, UR6, URZ ;  /* 0x00000006280672a5 */ /* 0x000fe4000f8e003f */
[----:B--2---:R-:W-:-:S03]  /*4c20*/  ULEA UR4, UR5, UR4, 0x18 ;  /* 0x0000000405047291 */ /* 0x004fc6000f8ec03f */
[----:B------:R-:W-:Y:S02]  /*4c30*/  @UP0 ULDC UR5, c[0x0][0x858] ;  /* 0x0002160000050ab9 */ /* 0x000fe40000000800 */
[----:B------:R-:W-:Y:S01]  /*4c40*/  @UP0 USHF.R.U32.HI UR40, URZ, UR5, UR7 ;  /* 0x000000053f280299 */ /* 0x000fe20008011607 */
[----:B-1----:R-:W-:-:S03]  /*4c50*/  VIADD R5, R4, 0xffffff80 ;  /* 0xffffff8004057836 */ /* 0x002fc60000000000 */
[----:B------:R-:W-:Y:S02]  /*4c60*/  USHF.R.S32.HI UR5, URZ, 0x1f, UR40 ;  /* 0x0000001f3f057899 */ /* 0x000fe40008011428 */
[----:B------:R-:W-:Y:S01]  /*4c70*/  UIMAD.WIDE.U32 UR6, UR40, UR12, UR8 ;  /* 0x0000000c280672a5 */ /* 0x000fe2000f8e0008 */
[----:B------:R-:W-:Y:S01]  /*4c80*/  SHF.R.S32.HI R0, RZ, 0x1f, R5 ;  /* 0x0000001fff007819 */ /* 0x000fe20000011405 */
[----:B------:R-:W-:Y:S01]  /*4c90*/  UIMAD UR10, UR5, UR12, URZ ;  /* 0x0000000c050a72a4 */ /* 0x000fe2000f8e023f */
[----:B------:R-:W-:Y:S01]  /*4ca0*/  BAR.SYNC.DEFER_BLOCKING 0x1, 0x100 ;  /* 0x0044000000007b1d */ /* 0x000fe20000010000 */
[----:B------:R-:W-:Y:S02]  /*4cb0*/  ISETP.NE.AND P0, PT, R5, RZ, PT ;  /* 0x000000ff0500720c */ /* 0x000fe40003f05270 */
[----:B------:R-:W-:Y:S01]  /*4cc0*/  LEA.HI R2, R0, R5, RZ, 0x7 ;  /* 0x0000000500027211 */ /* 0x000fe200078f38ff */
[----:B------:R-:W-:-:S03]  /*4cd0*/  UIMAD UR10, UR40, UR13, UR10 ;  /* 0x0000000d280a72a4 */ /* 0x000fc6000f8e020a */
[C---:B------:R-:W-:Y:S01]  /*4ce0*/  LOP3.LUT R0, R2.reuse, 0xfffff80, RZ, 0xc0, !PT ;  /* 0x0fffff8002007812 */ /* 0x040fe200078ec0ff */
[----:B------:R-:W-:Y:S01]  /*4cf0*/  IMAD.SHL.U32 R2, R2, 0x40, RZ ;  /* 0x0000004002027824 */ /* 0x000fe200078e00ff */
[----:B------:R-:W-:Y:S01]  /*4d00*/  ULDC.64 UR12, c[0x0][0x840] ;  /* 0x00021000000c7ab9 */ /* 0x000fe20000000a00 */
[----:B------:R-:W-:Y:S02]  /*4d10*/  UIADD3 UR7, UR7, UR10, URZ ;  /* 0x0000000a07077290 */ /* 0x000fe4000fffe03f */
[----:B------:R-:W-:Y:S01]  /*4d20*/  IMAD.IADD R0, R5, 0x1, -R0 ;  /* 0x0000000105007824 */ /* 0x000fe200078e0a00 */
[----:B------:R-:W-:Y:S01]  /*4d30*/  LOP3.LUT R3, R2, 0x3fffe000, RZ, 0xc0, !PT ;  /* 0x3fffe00002037812 */ /* 0x000fe200078ec0ff */
[----:B------:R-:W-:Y:S02]  /*4d40*/  UIMAD UR5, UR5, UR12, URZ ;  /* 0x0000000c050572a4 */ /* 0x000fe4000f8e023f */
[----:B------:R-:W-:Y:S02]  /*4d50*/  UIMAD.WIDE.U32 UR8, UR40, UR12, UR8 ;  /* 0x0000000c280872a5 */ /* 0x000fe4000f8e0008 */
[----:B------:R-:W-:Y:S01]  /*4d60*/  IMAD R0, R0, 0x4, R3 ;  /* 0x0000000400007824 */ /* 0x000fe200078e0203 */
[----:B------:R-:W-:-:S02]  /*4d70*/  UIMAD UR12, UR40, UR13, UR5 ;  /* 0x0000000d280c72a4 */ /* 0x000fc4000f8e0205 */
[----:B------:R-:W-:Y:S02]  /*4d80*/  USHF.R.S32.HI UR5, URZ, 0x1f, UR37 ;  /* 0x0000001f3f057899 */ /* 0x000fe40008011425 */
[----:B------:R-:W-:Y:S01]  /*4d90*/  LEA R0, R0, UR4, 0x2 ;  /* 0x0000000400007c11 */ /* 0x000fe2000f8e10ff */
[----:B------:R-:W-:Y:S02]  /*4da0*/  UIADD3 UR9, UR9, UR12, URZ ;  /* 0x0000000c09097290 */ /* 0x000fe4000fffe03f */
[----:B------:R-:W-:Y:S02]  /*4db0*/  UIMAD UR11, UR5, UR14, URZ ;  /* 0x0000000e050b72a4 */ /* 0x000fe4000f8e023f */
[----:B------:R1:W-:Y:S01]  /*4dc0*/  STS.128 [R0], R24 ;  /* 0x0000001800007388 */ /* 0x0003e20000000c00 */
[----:B------:R-:W-:Y:S02]  /*4dd0*/  UIMAD UR5, UR5, UR16, URZ ;  /* 0x00000010050572a4 */ /* 0x000fe4000f8e023f */
[----:B------:R-:W-:Y:S01]  /*4de0*/  UIMAD UR11, UR37, UR15, UR11 ;  /* 0x0000000f250b72a4 */ /* 0x000fe2000f8e020b */
[----:B------:R1:W-:Y:S01]  /*4df0*/  STS.128 [R0+0x800], R28 ;  /* 0x0008001c00007388 */ /* 0x0003e20000000c00 */
[----:B------:R-:W-:-:S02]  /*4e00*/  UIMAD.WIDE.U32 UR6, UR37, UR14, UR6 ;  /* 0x0000000e250672a5 */ /* 0x000fc4000f8e0006 */
[----:B------:R-:W-:Y:S01]  /*4e10*/  UIMAD UR5, UR37, UR17, UR5 ;  /* 0x00000011250572a4 */ /* 0x000fe2000f8e0205 */
[----:B------:R1:W-:Y:S01]  /*4e20*/  STS.128 [R0+0x1000], R32 ;  /* 0x0010002000007388 */ /* 0x0003e20000000c00 */
[----:B------:R-:W-:Y:S01]  /*4e30*/  UIMAD.WIDE.U32 UR8, UR37, UR16, UR8 ;  /* 0x00000010250872a5 */ /* 0x000fe2000f8e0008 */
[----:B------:R-:W-:Y:S02]  /*4e40*/  ULDC.64 UR12, c[0x0][0x800] ;  /* 0x00020000000c7ab9 */ /* 0x000fe40000000a00 */
[----:B------:R1:W-:Y:S01]  /*4e50*/  STS.128 [R0+0x1800], R36 ;  /* 0x0018002400007388 */ /* 0x0003e20000000c00 */
[----:B------:R-:W-:Y:S01]  /*4e60*/  ULDC.64 UR14, c[0x0][0x828] ;  /* 0x00020a00000e7ab9 */ /* 0x000fe20000000a00 */
[----:B------:R-:W-:Y:S02]  /*4e70*/  UIADD3 UR7, UR7, UR11, URZ ;  /* 0x0000000b07077290 */ /* 0x000fe4000fffe03f */
[----:B------:R1:W-:Y:S01]  /*4e80*/  STS.128 [R0+0x2000], R40 ;  /* 0x0020002800007388 */ /* 0x0003e20000000c00 */
[----:B------:R-:W-:-:S02]  /*4e90*/  ULEA UR12, UP0, UR6, UR12, 0x2 ;  /* 0x0000000c060c7291 */ /* 0x000fc4000f80103f */
[----:B------:R-:W-:Y:S01]  /*4ea0*/  UIADD3 UR5, UR9, UR5, URZ ;  /* 0x0000000509057290 */ /* 0x000fe2000fffe03f */
[----:B------:R1:W-:Y:S01]  /*4eb0*/  STS.128 [R0+0x2800], R44 ;  /* 0x0028002c00007388 */ /* 0x0003e20000000c00 */
[----:B------:R-:W-:Y:S02]  /*4ec0*/  ULEA UR14, UP1, UR8, UR14, 0x2 ;  /* 0x0000000e080e7291 */ /* 0x000fe4000f82103f */
        /* <DEDUP_REMOVED lines=25> */
.L_x_2698:
[----:B------:R-:W-:Y:S01]  /*5060*/  @P0 ELECT P1, URZ, PT ;  /* 0x00000000003f082f */ /* 0x000fe20003820000 */
[----:B------:R2:W-:-:S12]  /*5070*/  UBLKRED.G.S.ADD.F32.RN [UR6], [UR4], UR5, desc[UR8] ;  /* 0x00000806040073bb */ /* 0x0005d800080a1405 */
[----:B------:R-:W-:Y:S02]  /*5080*/  @P1 PLOP3.LUT P0, PT, P1, PT, PT, 0x8, 0x0 ;  /* 0x000000000000181c */ /* 0x000fe40000f0e170 */
[----:B------:R-:W-:-:S11]  /*5090*/  PLOP3.LUT P1, PT, PT, PT, PT, 0x8, 0x0 ;  /* 0x000000000000781c */ /* 0x000fd60003f2e170 */
[----:B--2---:R-:W-:Y:S05]  /*50a0*/  @P0 BRA.U.ANY `(.L_x_2698) ;  /* 0xfffffffd00ec0947 */ /* 0x004fea000393ffff */
[----:B------:R0:W-:Y:S01]  /*50b0*/  UTMACMDFLUSH ;  /* 0x00000000000079b7 */ /* 0x0001e20000000000 */
[----:B------:R-:W-:-:S04]  /*50c0*/  DEPBAR.LE SB0, 0x0 ;  /* 0x000080000000791a */ /* 0x000fc80000000000 */
.L_x_2697:
[----:B------:R-:W-:Y:S05]  /*50d0*/  BSYNC B0 ;  /* 0x0000000000007941 */ /* 0x000fea0003800000 */
.L_x_2696:
        /* <DEDUP_REMOVED lines=32> */
.L_x_2699:
        /* <DEDUP_REMOVED lines=8> */
.L_x_2672:
        /* <DEDUP_REMOVED lines=29> */
.L_x_2701:
[----:B------:R-:W-:Y:S01]  /*5530*/  ULDC UR9, c[0x0][0x8cc] ;  /* 0x0002330000097ab9 */ /* 0x000fe20000000800 */
[----:B------:R-:W-:Y:S01]  /*5540*/  UMOV UR7, UR8 ;  /* 0x0000000800077c82 */ /* 0x000fe20008000000 */
[----:B------:R-:W-:-:S11]  /*5550*/  UISETP.NE.AND UP0, UPT, UR9, 0x1, UPT ;  /* 0x000000010900788c */ /* 0x000fd6000bf05270 */
[----:B------:R-:W-:Y:S02]  /*5560*/  @UP0 ULDC.64 UR10, c[0x0][0x8d0] ;  /* 0x00023400000a0ab9 */ /* 0x000fe40000000a00 */
[----:B------:R-:W-:-:S04]  /*5570*/  UIMAD.WIDE.U32 UR4, UR8, UR10, URZ ;  /* 0x0000000a080472a5 */ /* 0x000fc8000f8e003f */
[----:B------:R-:W-:-:S04]  /*5580*/  @UP0 USHF.R.U32.HI UR7, URZ, UR11, UR5 ;  /* 0x0000000b3f070299 */ /* 0x000fc80008011605 */
[----:B------:R-:W-:-:S12]  /*5590*/  UIMAD UR4, UR7, UR9, URZ ;  /* 0x00000009070472a4 */ /* 0x000fd8000f8e023f */
.L_x_2702:
        /* <DEDUP_REMOVED lines=67> */
.L_x_2705:
[----:B------:R-:W-:Y:S05]  /*59d0*/  BSYNC B0 ;  /* 0x0000000000007941 */ /* 0x000fea0003800000 */
.L_x_2704:
        /* <DEDUP_REMOVED lines=19> */
.L_x_2707:
[----:B------:R-:W-:Y:S05]  /*5b10*/  BSYNC B0 ;  /* 0x0000000000007941 */ /* 0x000fea0003800000 */
.L_x_2706:
[----:B------:R-:W-:Y:S06]  /*5b20*/  BAR.ARV 0xa, 0xa0 ;  /* 0x0282800000007b1d */ /* 0x000fec0000002000 */
[----:B------:R-:W-:Y:S04]  /*5b30*/  BSSY B0, `(.L_x_2708) ;  /* 0x0000003000007945 */ /* 0x000fe80003800000 */
[----:B------:R-:W-:Y:S05]  /*5b40*/  @!P0 BRA `(.L_x_2709) ;  /* 0x0000000000048947 */ /* 0x000fea0003800000 */
[----:B------:R-:W-:-:S04]  /*5b50*/  DEPBAR.LE SB0, 0x0 ;  /* 0x000080000000791a */ /* 0x000fc80000000000 */
.L_x_2709:
[----:B------:R-:W-:Y:S05]  /*5b60*/  BSYNC B0 ;  /* 0x0000000000007941 */ /* 0x000fea0003800000 */
.L_x_2708:
[----:B------:R-:W-:Y:S06]  /*5b70*/  BAR.ARV 0xb, 0xa0 ;  /* 0x02c2800000007b1d */ /* 0x000fec0000002000 */
[----:B------:R-:W-:Y:S01]  /*5b80*/  UIADD3 UR12, UR8, 0x1, URZ ;  /* 0x00000001080c7890 */ /* 0x000fe2000fffe03f */
[----:B------:R-:W-:Y:S11]  /*5b90*/  BRA `(.L_x_2710) ;  /* 0x0000000000047947 */ /* 0x000ff60003800000 */
.L_x_2703:
[----:B------:R-:W-:-:S05]  /*5ba0*/  UMOV UR12, UR8 ;  /* 0x00000008000c7c82 */ /* 0x000fca0008000000 */
.L_x_2710:
        /* <DEDUP_REMOVED lines=18> */
.L_x_2723:
        /* <DEDUP_REMOVED lines=20> */
.L_x_2712:
[----:B------:R-:W-:Y:S05]  /*5e10*/  BSYNC B0 ;  /* 0x0000000000007941 */ /* 0x000fea0003800000 */
.L_x_2711:
        /* <DEDUP_REMOVED lines=13> */
.L_x_2714:
[----:B------:R-:W-:Y:S05]  /*5ef0*/  BSYNC B0 ;  /* 0x0000000000007941 */ /* 0x000fea0003800000 */
.L_x_2713:
[----:B------:R-:W-:Y:S06]  /*5f00*/  BAR.ARV 0xa, 0xa0 ;  /* 0x0282800000007b1d */ /* 0x000fec0000002000 */
[----:B------:R-:W-:Y:S04]  /*5f10*/  BSSY B0, `(.L_x_2715) ;  /* 0x0000003000007945 */ /* 0x000fe80003800000 */
[----:B------:R-:W-:Y:S05]  /*5f20*/  @!P0 BRA `(.L_x_2716) ;  /* 0x0000000000048947 */ /* 0x000fea0003800000 */
[----:B------:R-:W-:-:S04]  /*5f30*/  DEPBAR.LE SB0, 0x0 ;  /* 0x000080000000791a */ /* 0x000fc80000000000 */
.L_x_2716:
[----:B------:R-:W-:Y:S05]  /*5f40*/  BSYNC B0 ;  /* 0x0000000000007941 */ /* 0x000fea0003800000 */
.L_x_2715:
        /* <DEDUP_REMOVED lines=13> */
.L_x_2718:
[----:B------:R-:W-:Y:S05]  /*6020*/  BSYNC B0 ;  /* 0x0000000000007941 */ /* 0x000fea0003800000 */
.L_x_2717:
        /* <DEDUP_REMOVED lines=13> */
.L_x_2720:
[----:B------:R-:W-:Y:S05]  /*6100*/  BSYNC B0 ;  /* 0x0000000000007941 */ /* 0x000fea0003800000 */
.L_x_2719:
[----:B------:R-:W-:Y:S01]  /*6110*/  UIADD3 UR12, UR12, 0x2, URZ ;  /* 0x000000020c0c7890 */ /* 0x000fe2000fffe03f */
[----:B------:R-:W-:Y:S06]  /*6120*/  BAR.ARV 0xa, 0xa0 ;  /* 0x0282800000007b1d */ /* 0x000fec0000002000 */
[----:B------:R-:W-:Y:S01]  /*6130*/  UISETP.GE.AND UP0, UPT, UR12, UR5, UPT ;  /* 0x000000050c00728c */ /* 0x000fe2000bf06270 */
[----:B------:R-:W-:Y:S04]  /*6140*/  BSSY B0, `(.L_x_2721) ;  /* 0x0000003000007945 */ /* 0x000fe80003800000 */
[----:B------:R-:W-:Y:S06]  /*6150*/  @!P0 BRA `(.L_x_2722) ;  /* 0x0000000000048947 */ /* 0x000fec0003800000 */
[----:B------:R-:W-:-:S04]  /*6160*/  DEPBAR.LE SB0, 0x0 ;  /* 0x000080000000791a */ /* 0x000fc80000000000 */
.L_x_2722:
[----:B------:R-:W-:Y:S05]  /*6170*/  BSYNC B0 ;  /* 0x0000000000007941 */ /* 0x000fea0003800000 */
.L_x_2721:
[----:B------:R-:W-:Y:S06]  /*6180*/  BAR.ARV 0xb, 0xa0 ;  /* 0x02c2800000007b1d */ /* 0x000fec0000002000 */
[----:B------:R-:W-:Y:S01]  /*6190*/  PLOP3.LUT P1, PT, PT, PT, UP0, 0x80, 0x0 ;  /* 0x000000000000781c */ /* 0x000fe20003f2f008 */
[----:B------:R-:W-:Y:S02]  /*61a0*/  UIADD3 UR20, UR20, 0x4000, URZ ;  /* 0x0000400014147890 */ /* 0x000fe4000fffe03f */
[----:B------:R-:W-:-:S10]  /*61b0*/  UIADD3 UR4, UR4, 0x4000, URZ ;  /* 0x0000400004047890 */ /* 0x000fd4000fffe03f */
[----:B------:R-:W-:Y:S05]  /*61c0*/  @!P1 BRA `(.L_x_2723) ;  /* 0xfffffff800c09947 */ /* 0x000fea000383ffff */
[----:B------:R-:W-:Y:S05]  /*61d0*/  BRA `(.L_x_2676) ;  /* 0x0000002000bc7947 */ /* 0x000fea0003800000 */
.L_x_2700:
        /* <DEDUP_REMOVED lines=21> */
.L_x_2724:
[----:B------:R-:W-:Y:S01]  /*6330*/  ULDC UR8, c[0x0][0x8cc] ;  /* 0x0002330000087ab9 */ /* 0x000fe20000000800 */
[----:B------:R-:W-:Y:S01]  /*6340*/  UMOV UR11, UR7 ;  /* 0x00000007000b7c82 */ /* 0x000fe20008000000 */
[----:B------:R-:W-:-:S11]  /*6350*/  UISETP.NE.AND UP0, UPT, UR8, 0x1, UPT ;  /* 0x000000010800788c */ /* 0x000fd6000bf05270 */
[----:B------:R-:W-:Y:S02]  /*6360*/  @UP0 ULDC.64 UR12, c[0x0][0x8d0] ;  /* 0x00023400000c0ab9 */ /* 0x000fe40000000a00 */
[----:B------:R-:W-:-:S04]  /*6370*/  UIMAD.WIDE.U32 UR4, UR7, UR12, URZ ;  /* 0x0000000c070472a5 */ /* 0x000fc8000f8e003f */
[----:B------:R-:W-:-:S04]  /*6380*/  @UP0 USHF.R.U32.HI UR11, URZ, UR13, UR5 ;  /* 0x0000000d3f0b0299 */ /* 0x000fc80008011605 */
[----:B------:R-:W-:-:S12]  /*6390*/  UIMAD UR4, UR11, UR8, URZ ;  /* 0x000000080b0472a4 */ /* 0x000fd8000f8e023f */
.L_x_2725:
        /* <DEDUP_REMOVED lines=70> */
.L_x_2756:
        /* <DEDUP_REMOVED lines=15> */
.L_x_2729:
        /* <DEDUP_REMOVED lines=97> */
.L_x_2740:
[----:B--234-:R-:W-:-:S04]  /*6f00*/  SHF.L.U32 R21, R11, 0x1f, RZ ;  /* 0x0000001f0b157819 */ /* 0x01cfc800000006ff */
[----:B------:R-:W1:Y:S02]  /*6f10*/  SYNCS.PHASECHK.TRANS64.TRYWAIT P1, [R16+URZ+0x30840], R21 ;  /* 0x03084015100075a7 */ /* 0x000e64000802017f */
[----:B-1----:R-:W-:Y:S05]  /*6f20*/  @!P1 BRA `(.L_x_2732) ;  /* 0x0000001400e89947 */ /* 0x002fea0003800000 */
.L_x_2757:
[----:B------:R-:W-:Y:S05]  /*6f30*/  @P0 BRA `(.L_x_2733) ;  /* 0x0000000000140947 */ /* 0x000fea0003800000 */
[----:B------:R-:W-:Y:S01]  /*6f40*/  ISETP.NE.AND P1, PT, R6, RZ, PT ;  /* 0x000000ff0600720c */ /* 0x000fe20003f25270 */
[----:B------:R-:W-:-:S04]  /*6f50*/  IMAD.MOV.U32 R3, RZ, RZ, 0x4100 ;  /* 0x00004100ff037424 */ /* 0x000fc800078e00ff */
[----:B------:R3:W-:Y:S08]  /*6f60*/  SYNCS.ARRIVE.TRANS64 RZ, [R16+URZ+0x30830], R3 ;  /* 0x0308300310ff79a7 */ /* 0x0007f0000800003f */
[----:B------:R-:W-:Y:S05]  /*6f70*/  @!P1 BRA `(.L_x_2733) ;  /* 0x0000000000049947 */ /* 0x000fea0003800000 */
[----:B------:R-:W-:Y:S01]  /*6f80*/  BPT.TRAP 0x1 ;  /* 0x000000040000795c */ /* 0x000fe20000300000 */
.L_x_2733:
        /* <DEDUP_REMOVED lines=36> */
.L_x_2758:
[----:B------:R-:W-:Y:S05]  /*71d0*/  @P0 BRA `(.L_x_2735) ;  /* 0x0000000000140947 */ /* 0x000fea0003800000 */
[----:B------:R-:W-:Y:S01]  /*71e0*/  ISETP.NE.AND P1, PT, R6, RZ, PT ;  /* 0x000000ff0600720c */ /* 0x000fe20003f25270 */
[----:B------:R-:W-:-:S04]  /*71f0*/  IMAD.MOV.U32 R2, RZ, RZ, 0x4100 ;  /* 0x00004100ff027424 */ /* 0x000fc800078e00ff */
[----:B------:R3:W-:Y:S08]  /*7200*/  SYNCS.ARRIVE.TRANS64 RZ, [R16+URZ+0x30818], R2 ;  /* 0x0308180210ff79a7 */ /* 0x0007f0000800003f */
[----:B------:R-:W-:Y:S05]  /*7210*/  @!P1 BRA `(.L_x_2735) ;  /* 0x0000000000049947 */ /* 0x000fea0003800000 */
[----:B------:R-:W-:Y:S01]  /*7220*/  BPT.TRAP 0x1 ;  /* 0x000000040000795c */ /* 0x000fe20000300000 */
.L_x_2735:
        /* <DEDUP_REMOVED lines=36> */
.L_x_2759:
[----:B------:R-:W-:Y:S05]  /*7470*/  @P0 BRA `(.L_x_2737) ;  /* 0x0000000000140947 */ /* 0x000fea0003800000 */
[----:B------:R-:W-:Y:S01]  /*7480*/  ISETP.NE.AND P1, PT, R6, RZ, PT ;  /* 0x000000ff0600720c */ /* 0x000fe20003f25270 */
[----:B-123--:R-:W-:-:S04]  /*7490*/  IMAD.MOV.U32 R21, RZ, RZ, 0x4100 ;  /* 0x00004100ff157424 */ /* 0x00efc800078e00ff */
[----:B------:R4:W-:Y:S08]  /*74a0*/  SYNCS.ARRIVE.TRANS64 RZ, [R16+URZ+0x30838], R21 ;  /* 0x0308381510ff79a7 */ /* 0x0009f0000800003f */
[----:B------:R-:W-:Y:S05]  /*74b0*/  @!P1 BRA `(.L_x_2737) ;  /* 0x0000000000049947 */ /* 0x000fea0003800000 */
[----:B------:R-:W-:Y:S01]  /*74c0*/  BPT.TRAP 0x1 ;  /* 0x000000040000795c */ /* 0x000fe20000300000 */
.L_x_2737:
        /* <DEDUP_REMOVED lines=31> */
.L_x_2761:
[----:B------:R-:W-:Y:S05]  /*76c0*/  @P0 BRA `(.L_x_2739) ;  /* 0x0000000000140947 */ /* 0x000fea0003800000 */
[----:B------:R-:W-:Y:S01]  /*76d0*/  ISETP.NE.AND P1, PT, R6, RZ, PT ;  /* 0x000000ff0600720c */ /* 0x000fe20003f25270 */
[----:B------:R-:W-:-:S04]  /*76e0*/  IMAD.MOV.U32 R5, RZ, RZ, 0x4100 ;  /* 0x00004100ff057424 */ /* 0x000fc800078e00ff */
[----:B------:R1:W-:Y:S08]  /*76f0*/  SYNCS.ARRIVE.TRANS64 RZ, [R16+URZ+0x30810], R5 ;  /* 0x0308100510ff79a7 */ /* 0x0003f0000800003f */
[----:B------:R-:W-:Y:S05]  /*7700*/  @!P1 BRA `(.L_x_2739) ;  /* 0x0000000000049947 */ /* 0x000fea0003800000 */
[----:B------:R-:W-:Y:S01]  /*7710*/  BPT.TRAP 0x1 ;  /* 0x000000040000795c */ /* 0x000fe20000300000 */
.L_x_2739:
        /* <DEDUP_REMOVED lines=37> */
.L_x_2731:
        /* <DEDUP_REMOVED lines=8> */
.L_x_2762:
[----:B------:R-:W-:Y:S05]  /*79f0*/  @P0 BRA `(.L_x_2742) ;  /* 0x0000000000140947 */ /* 0x000fea0003800000 */
[----:B------:R-:W-:Y:S01]  /*7a00*/  ISETP.NE.AND P1, PT, R6, RZ, PT ;  /* 0x000000ff0600720c */ /* 0x000fe20003f25270 */
[----:B------:R-:W-:-:S04]  /*7a10*/  IMAD.MOV.U32 R5, RZ, RZ, 0x4100 ;  /* 0x00004100ff057424 */ /* 0x000fc800078e00ff */
[----:B------:R2:W-:Y:S08]  /*7a20*/  SYNCS.ARRIVE.TRANS64 RZ, [R16+URZ+0x30830], R5 ;  /* 0x0308300510ff79a7 */ /* 0x0005f0000800003f */
[----:B------:R-:W-:Y:S05]  /*7a30*/  @!P1 BRA `(.L_x_2742) ;  /* 0x0000000000049947 */ /* 0x000fea0003800000 */
[----:B------:R-:W-:Y:S01]  /*7a40*/  BPT.TRAP 0x1 ;  /* 0x000000040000795c */ /* 0x000fe20000300000 */
.L_x_2742:
        /* <DEDUP_REMOVED lines=33> */
.L_x_2763:
[----:B------:R-:W-:Y:S05]  /*7c60*/  @P0 BRA `(.L_x_2744) ;  /* 0x0000000000140947 */ /* 0x000fea0003800000 */
[----:B------:R-:W-:Y:S01]  /*7c70*/  ISETP.NE.AND P0, PT, R6, RZ, PT ;  /* 0x000000ff0600720c */ /* 0x000fe20003f05270 */
[----:B------:R-:W-:-:S04]  /*7c80*/  IMAD.MOV.U32 R5, RZ, RZ, 0x4100 ;  /* 0x00004100ff057424 */ /* 0x000fc800078e00ff */
[----:B------:R1:W-:Y:S08]  /*7c90*/  SYNCS.ARRIVE.TRANS64 RZ, [R16+URZ+0x30818], R5 ;  /* 0x0308180510ff79a7 */ /* 0x0003f0000800003f */
[----:B------:R-:W-:Y:S05]  /*7ca0*/  @!P0 BRA `(.L_x_2744) ;  /* 0x0000000000048947 */ /* 0x000fea0003800000 */
[----:B------:R-:W-:Y:S01]  /*7cb0*/  BPT.TRAP 0x1 ;  /* 0x000000040000795c */ /* 0x000fe20000300000 */
.L_x_2744:
        /* <DEDUP_REMOVED lines=37> */
.L_x_2730:
[----:B------:R-:W1:Y:S01]  /*7f10*/  S2R R0, SR_TID.X ;  /* 0x0000000000007919 */ /* 0x000e620000002100 */
[----:B------:R-:W-:Y:S01]  /*7f20*/  IMAD R3, R19, 0x8, R16 ;  /* 0x0000000813037824 */ /* 0x000fe200078e0210 */
[----:B-1----:R-:W-:Y:S02]  /*7f30*/  LOP3.LUT R2, R0, 0x7f, RZ, 0xc0, !PT ;  /* 0x0000007f00027812 */ /* 0x002fe400078ec0ff */
[----:B------:R-:W-:Y:S02]  /*7f40*/  SHF.L.U32 R0, R11, 0x1f, RZ ;  /* 0x0000001f0b007819 */ /* 0x000fe400000006ff */
[----:B------:R-:W-:Y:S02]  /*7f50*/  ISETP.NE.AND P1, PT, R2, RZ, PT ;  /* 0x000000ff0200720c */ /* 0x000fe40003f25270 */
[----:B------:R-:W1:Y:S02]  /*7f60*/  SYNCS.PHASECHK.TRANS64.TRYWAIT P0, [R3+URZ+0x30840], R0 ;  /* 0x03084000030075a7 */ /* 0x000e64000800017f */
[----:B-1----:R-:W-:Y:S09]  /*7f70*/  @!P0 BRA `(.L_x_2745) ;  /* 0x0000000800508947 */ /* 0x002ff20003800000 */
.L_x_2764:
[----:B------:R-:W-:Y:S05]  /*7f80*/  @P1 BRA `(.L_x_2746) ;  /* 0x0000000000181947 */ /* 0x000fea0003800000 */
[----:B------:R-:W1:Y:S01]  /*7f90*/  S2R R2, SR_TID.X ;  /* 0x0000000000027919 */ /* 0x000e620000002100 */
[----:B------:R-:W-:-:S04]  /*7fa0*/  IMAD.MOV.U32 R0, RZ, RZ, 0x4100 ;  /* 0x00004100ff007424 */ /* 0x000fc800078e00ff */
[----:B------:R1:W-:Y:S02]  /*7fb0*/  SYNCS.ARRIVE.TRANS64 RZ, [R3+URZ+0x30830], R0 ;  /* 0x0308300003ff79a7 */ /* 0x0003e4000800003f */
[----:B-1----:R-:W-:-:S13]  /*7fc0*/  LOP3.LUT P0, RZ, R2, 0x1f, RZ, 0xc0, !PT ;  /* 0x0000001f02ff7812 */ /* 0x002fda000780c0ff */
[----:B------:R-:W-:Y:S05]  /*7fd0*/  @!P0 BRA `(.L_x_2746) ;  /* 0x0000000000048947 */ /* 0x000fea0003800000 */
[----:B------:R-:W-:Y:S01]  /*7fe0*/  BPT.TRAP 0x1 ;  /* 0x000000040000795c */ /* 0x000fe20000300000 */
.L_x_2746:
        /* <DEDUP_REMOVED lines=40> */
.L_x_2727:
[----:B------:R-:W-:Y:S05]  /*8270*/  BSYNC B0 ;  /* 0x0000000000007941 */ /* 0x000fea0003800000 */
.L_x_2726:
[----:B------:R-:W-:-:S03]  /*8280*/  UMOV UR7, 0xffffffff ;  /* 0xffffffff00077882 */ /* 0x000fc60000000000 */
[----:B------:R-:W-:Y:S05]  /*8290*/  BRA.DIV UR7, `(.L_x_2747) ;  /* 0x00000006079c7947 */ /* 0x000fea000b800000 */
[----:B------:R-:W-:-:S13]  /*82a0*/  ELECT P6, URZ, PT ;  /* 0x00000000003f782f */ /* 0x000fda00038c0000 */
.L_x_2767:
[----:B------:R-:W-:Y:S05]  /*82b0*/  @!P6 BRA `(.L_x_2676) ;  /* 0x000000000084e947 */ /* 0x000fea0003800000 */
[----:B------:R-:W-:-:S06]  /*82c0*/  ULOP3.LUT UR7, UR38, 0x2, URZ, 0xfc, !UPT ;  /* 0x0000000226077892 */ /* 0x000fcc000f8efc3f */
[----:B------:R-:W-:-:S05]  /*82d0*/  IMAD.U32 R2, RZ, RZ, UR7 ;  /* 0x00000007ff027e24 */ /* 0x000fca000f8e00ff */
[----:B------:R-:W-:-:S13]  /*82e0*/  ISETP.NE.AND P2, PT, R2, 0x3, PT ;  /* 0x000000030200780c */ /* 0x000fda0003f45270 */
[----:B------:R-:W-:Y:S05]  /*82f0*/  @!P2 BRA `(.L_x_2748) ;  /* 0x000000000004a947 */ /* 0x000fea0003800000 */
[----:B------:R-:W-:Y:S01]  /*8300*/  BPT.TRAP 0x1 ;  /* 0x000000040000795c */ /* 0x000fe20000300000 */
.L_x_2748:
        /* <DEDUP_REMOVED lines=15> */
.L_x_2768:
[----:B------:R-:W2:Y:S02]  /*8400*/  SYNCS.PHASECHK.TRANS64.TRYWAIT P0, [R3+URZ], R2 ;  /* 0x00000002030075a7 */ /* 0x000ea4000800017f */
[----:B--2---:R-:W-:Y:S05]  /*8410*/  @!P0 BRA `(.L_x_2750) ;  /* 0x0000000400708947 */ /* 0x004fea0003800000 */
.L_x_2769:
[----:B------:R-:W-:Y:S05]  /*8420*/  @!P2 BRA `(.L_x_2751) ;  /* 0x000000000004a947 */ /* 0x000fea0003800000 */
[----:B------:R-:W-:Y:S01]  /*8430*/  BPT.TRAP 0x1 ;  /* 0x000000040000795c */ /* 0x000fe20000300000 */
.L_x_2751:
[----:B--2---:R-:W-:-:S04]  /*8440*/  VIADD R3, R7, 0x30840 ;  /* 0x0003084007037836 */ /* 0x004fc80000000000 */
[----:B------:R-:W-:-:S04]  /*8450*/  IMAD R0, R0, 0x8, R3 ;  /* 0x0000000800007824 */ /* 0x000fc800078e0203 */
[----:B------:R-:W2:Y:S02]  /*8460*/  SYNCS.PHASECHK.TRANS64.TRYWAIT P0, [R0+URZ], R5 ;  /* 0x00000005000075a7 */ /* 0x000ea4000800017f */
[----:B--2---:R-:W-:Y:S05]  /*8470*/  @!P0 BRA `(.L_x_2752) ;  /* 0x00000004006c8947 */ /* 0x004fea0003800000 */
.L_x_2770:
[----:B------:R-:W-:-:S07]  /*8480*/  IMAD R3, R4, 0x8, R3 ;  /* 0x0000000804037824 */ /* 0x000fce00078e0203 */
.L_x_2753:
[----:B---3--:R3:W4:Y:S02]  /*8490*/  SYNCS.PHASECHK.TRANS64.TRYWAIT P0, [R3+URZ], R2 ;  /* 0x00000002030075a7 */ /* 0x008724000800017f */
[----:B----4-:R-:W-:Y:S05]  /*84a0*/  @!P0 NANOSLEEP.SYNCS 0x989680 ;  /* 0x009896800000895d */ /* 0x010fea0003900000 */
[----:B------:R-:W4:Y:S02]  /*84b0*/  @!P0 SYNCS.PHASECHK.TRANS64 P0, [R3+URZ], R2 ;  /* 0x00000002030085a7 */ /* 0x000f24000800007f */
[----:B----4-:R-:W-:Y:S05]  /*84c0*/  @!P0 BRA `(.L_x_2753) ;  /* 0xfffffffc00f08947 */ /* 0x010fea000383ffff */
.L_x_2676:
[----:B------:R-:W-:Y:S05]  /*84d0*/  BSYNC B6 ;  /* 0x0000000000067941 */ /* 0x000fea0003800000 */
.L_x_2671:
[----:B------:R-:W-:Y:S05]  /*84e0*/  EXIT ;  /* 0x000000000000794d */ /* 0x000fea0003800000 */
.L_x_2682:
[----:B------:R-:W-:Y:S02]  /*84f0*/  IMAD.MOV.U32 R12, RZ, RZ, RZ ;  /* 0x000000ffff0c7224 */ /* 0x000fe400078e00ff */
[----:B------:R-:W-:Y:S02]  /*8500*/  IMAD.MOV.U32 R11, RZ, RZ, 0x1f ;  /* 0x0000001fff0b7424 */ /* 0x000fe400078e00ff */
[----:B------:R-:W-:-:S07]  /*8510*/  IMAD.MOV.U32 R15, RZ, RZ, -0x1 ;  /* 0xffffffffff0f7424 */ /* 0x000fce00078e00ff */
[----:B------:R-:W-:Y:S05]  /*8520*/  WARPSYNC.COLLECTIVE R15, `(.L_x_2754) ;  /* 0x000000000f087348 */ /* 0x000fea0003c00000 */
[----:B------:R1:W2:Y:S02]  /*8530*/  SHFL.IDX P6, R14, R13, R12, R11 ;  /* 0x0000000c0d0e7389 */ /* 0x0002a400000c000b */
[----:B-12---:R-:W-:Y:S01]  /*8540*/  ENDCOLLECTIVE ;  /* 0x000000000000791b */ /* 0x006fe20003800000 */
.L_x_2754:
[----:B------:R-:W-:Y:S05]  /*8550*/  BRA `(.L_x_2755) ;  /* 0xffffff8c00747947 */ /* 0x000fea000383ffff */
.L_x_2684:
        /* <DEDUP_REMOVED lines=8> */
.L_x_2688:
[----:B---3--:R3:W4:Y:S02]  /*85e0*/  SYNCS.PHASECHK.TRANS64.TRYWAIT P1, [R0+URZ+0x30810], R209 ;  /* 0x030810d1000075a7 */ /* 0x008724000802017f */
[----:B----4-:R-:W-:Y:S05]  /*85f0*/  @!P1 NANOSLEEP.SYNCS 0x989680 ;  /* 0x009896800000995d */ /* 0x010fea0003900000 */
[----:B------:R-:W4:Y:S02]  /*8600*/  @!P1 SYNCS.PHASECHK.TRANS64 P1, [R0+URZ+0x30810], R209 ;  /* 0x030810d1000095a7 */ /* 0x000f24000802007f */
[----:B----4-:R-:W-:Y:S05]  /*8610*/  @!P1 BRA `(.L_x_2688) ;  /* 0xfffffffc00f09947 */ /* 0x010fea000383ffff */
[----:B------:R-:W-:Y:S05]  /*8620*/  BRA `(.L_x_2687) ;  /* 0xffffff9400607947 */ /* 0x000fea000383ffff */
.L_x_2692:
[----:B------:R1:W1:Y:S02]  /*8630*/  SYNCS.PHASECHK.TRANS64.TRYWAIT P1, [R0+URZ+0x30830], R209 ;  /* 0x030830d1000075a7 */ /* 0x000264000802017f */
[----:B-1----:R-:W-:Y:S05]  /*8640*/  @!P1 NANOSLEEP.SYNCS 0x989680 ;  /* 0x009896800000995d */ /* 0x002fea0003900000 */
[----:B------:R-:W1:Y:S02]  /*8650*/  @!P1 SYNCS.PHASECHK.TRANS64 P1, [R0+URZ+0x30830], R209 ;  /* 0x030830d1000095a7 */ /* 0x000e64000802007f */
[----:B-1----:R-:W-:Y:S05]  /*8660*/  @!P1 BRA `(.L_x_2692) ;  /* 0xfffffffc00f09947 */ /* 0x002fea000383ffff */
[----:B------:R-:W-:Y:S05]  /*8670*/  BRA `(.L_x_2691) ;  /* 0xffffff9c00807947 */ /* 0x000fea000383ffff */
.L_x_2728:
[----:B-1----:R1:W2:Y:S02]  /*8680*/  SYNCS.PHASECHK.TRANS64.TRYWAIT P0, [R16+URZ+0x30820], R3 ;  /* 0x03082003100075a7 */ /* 0x0022a4000800017f */
[----:B--2---:R-:W-:Y:S05]  /*8690*/  @!P0 NANOSLEEP.SYNCS 0x989680 ;  /* 0x009896800000895d */ /* 0x004fea0003900000 */
[----:B------:R-:W2:Y:S02]  /*86a0*/  @!P0 SYNCS.PHASECHK.TRANS64 P0, [R16+URZ+0x30820], R3 ;  /* 0x03082003100085a7 */ /* 0x000ea4000800007f */
[----:B--2---:R-:W-:Y:S05]  /*86b0*/  @!P0 BRA `(.L_x_2728) ;  /* 0xfffffffc00f08947 */ /* 0x004fea000383ffff */
[----:B------:R-:W-:Y:S05]  /*86c0*/  BRA `(.L_x_2756) ;  /* 0xffffffe0004c7947 */ /* 0x000fea000383ffff */
.L_x_2732:
[----:B-1----:R1:W3:Y:S02]  /*86d0*/  SYNCS.PHASECHK.TRANS64.TRYWAIT P1, [R16+URZ+0x30840], R21 ;  /* 0x03084015100075a7 */ /* 0x0022e4000802017f */
[----:B---3--:R-:W-:Y:S05]  /*86e0*/  @!P1 NANOSLEEP.SYNCS 0x989680 ;  /* 0x009896800000995d */ /* 0x008fea0003900000 */
[----:B------:R-:W3:Y:S02]  /*86f0*/  @!P1 SYNCS.PHASECHK.TRANS64 P1, [R16+URZ+0x30840], R21 ;  /* 0x03084015100095a7 */ /* 0x000ee4000802007f */
[----:B---3--:R-:W-:Y:S05]  /*8700*/  @!P1 BRA `(.L_x_2732) ;  /* 0xfffffffc00f09947 */ /* 0x008fea000383ffff */
[----:B------:R-:W-:Y:S05]  /*8710*/  BRA `(.L_x_2757) ;  /* 0xffffffe800047947 */ /* 0x000fea000383ffff */
.L_x_2734:
[----:B--2---:R2:W3:Y:S02]  /*8720*/  SYNCS.PHASECHK.TRANS64.TRYWAIT P1, [R16+URZ+0x30828], R21 ;  /* 0x03082815100075a7 */ /* 0x0044e4000802017f */
[----:B---3--:R-:W-:Y:S05]  /*8730*/  @!P1 NANOSLEEP.SYNCS 0x989680 ;  /* 0x009896800000995d */ /* 0x008fea0003900000 */
[----:B------:R-:W3:Y:S02]  /*8740*/  @!P1 SYNCS.PHASECHK.TRANS64 P1, [R16+URZ+0x30828], R21 ;  /* 0x03082815100095a7 */ /* 0x000ee4000802007f */
[----:B---3--:R-:W-:Y:S05]  /*8750*/  @!P1 BRA `(.L_x_2734) ;  /* 0xfffffffc00f09947 */ /* 0x008fea000383ffff */
[----:B------:R-:W-:Y:S05]  /*8760*/  BRA `(.L_x_2758) ;  /* 0xffffffe800987947 */ /* 0x000fea000383ffff */
.L_x_2736:
[----:B---3--:R3:W4:Y:S02]  /*8770*/  SYNCS.PHASECHK.TRANS64.TRYWAIT P1, [R16+URZ+0x30848], R21 ;  /* 0x03084815100075a7 */ /* 0x008724000802017f */
[----:B----4-:R-:W-:Y:S05]  /*8780*/  @!P1 NANOSLEEP.SYNCS 0x989680 ;  /* 0x009896800000995d */ /* 0x010fea0003900000 */
[----:B------:R-:W4:Y:S02]  /*8790*/  @!P1 SYNCS.PHASECHK.TRANS64 P1, [R16+URZ+0x30848], R21 ;  /* 0x03084815100095a7 */ /* 0x000f24000802007f */
[----:B----4-:R-:W-:Y:S05]  /*87a0*/  @!P1 BRA `(.L_x_2736) ;  /* 0xfffffffc00f09947 */ /* 0x010fea000383ffff */
[----:B------:R-:W-:Y:S05]  /*87b0*/  BRA `(.L_x_2759) ;  /* 0xffffffec002c7947 */ /* 0x000fea000383ffff */
.L_x_2738:
[----:B------:R-:W-:-:S07]  /*87c0*/  SHF.L.U32 R5, R11, 0x1f, RZ ;  /* 0x0000001f0b057819 */ /* 0x000fce00000006ff */
.L_x_2760:
[----:B------:R1:W1:Y:S02]  /*87d0*/  SYNCS.PHASECHK.TRANS64.TRYWAIT P1, [R16+URZ+0x30820], R5 ;  /* 0x03082005100075a7 */ /* 0x000264000802017f */
[----:B-1----:R-:W-:Y:S05]  /*87e0*/  @!P1 NANOSLEEP.SYNCS 0x989680 ;  /* 0x009896800000995d */ /* 0x002fea0003900000 */
[----:B------:R-:W1:Y:S02]  /*87f0*/  @!P1 SYNCS.PHASECHK.TRANS64 P1, [R16+URZ+0x30820], R5 ;  /* 0x03082005100095a7 */ /* 0x000e64000802007f */
[----:B-1----:R-:W-:Y:S05]  /*8800*/  @!P1 BRA `(.L_x_2760) ;  /* 0xfffffffc00f09947 */ /* 0x002fea000383ffff */
[----:B------:R-:W-:Y:S05]  /*8810*/  BRA `(.L_x_2761) ;  /* 0xffffffec00a87947 */ /* 0x000fea000383ffff */
.L_x_2741:
[----:B-1----:R1:W2:Y:S02]  /*8820*/  SYNCS.PHASECHK.TRANS64.TRYWAIT P1, [R16+URZ+0x30840], R13 ;  /* 0x0308400d100075a7 */ /* 0x0022a4000802017f */
[----:B--2---:R-:W-:Y:S05]  /*8830*/  @!P1 NANOSLEEP.SYNCS 0x989680 ;  /* 0x009896800000995d */ /* 0x004fea0003900000 */
[----:B------:R-:W2:Y:S02]  /*8840*/  @!P1 SYNCS.PHASECHK.TRANS64 P1, [R16+URZ+0x30840], R13 ;  /* 0x0308400d100095a7 */ /* 0x000ea4000802007f */
[----:B--2---:R-:W-:Y:S05]  /*8850*/  @!P1 BRA `(.L_x_2741) ;  /* 0xfffffffc00f09947 */ /* 0x004fea000383ffff */
[----:B------:R-:W-:Y:S05]  /*8860*/  BRA `(.L_x_2762) ;  /* 0xfffffff000607947 */ /* 0x000fea000383ffff */
.L_x_2743:
[----:B--2---:R2:W1:Y:S02]  /*8870*/  SYNCS.PHASECHK.TRANS64.TRYWAIT P1, [R16+URZ+0x30828], R13 ;  /* 0x0308280d100075a7 */ /* 0x004464000802017f */
[----:B-1----:R-:W-:Y:S05]  /*8880*/  @!P1 NANOSLEEP.SYNCS 0x989680 ;  /* 0x009896800000995d */ /* 0x002fea0003900000 */
[----:B------:R-:W1:Y:S02]  /*8890*/  @!P1 SYNCS.PHASECHK.TRANS64 P1, [R16+URZ+0x30828], R13 ;  /* 0x0308280d100095a7 */ /* 0x000e64000802007f */
[----:B-1----:R-:W-:Y:S05]  /*88a0*/  @!P1 BRA `(.L_x_2743) ;  /* 0xfffffffc00f09947 */ /* 0x002fea000383ffff */
[----:B------:R-:W-:Y:S05]  /*88b0*/  BRA `(.L_x_2763) ;  /* 0xfffffff000e87947 */ /* 0x000fea000383ffff */
.L_x_2745:
[----:B------:R1:W1:Y:S02]  /*88c0*/  SYNCS.PHASECHK.TRANS64.TRYWAIT P0, [R3+URZ+0x30840], R0 ;  /* 0x03084000030075a7 */ /* 0x000264000800017f */
[----:B-1----:R-:W-:Y:S05]  /*88d0*/  @!P0 NANOSLEEP.SYNCS 0x989680 ;  /* 0x009896800000895d */ /* 0x002fea0003900000 */
[----:B------:R-:W1:Y:S02]  /*88e0*/  @!P0 SYNCS.PHASECHK.TRANS64 P0, [R3+URZ+0x30840], R0 ;  /* 0x03084000030085a7 */ /* 0x000e64000800007f */
[----:B-1----:R-:W-:Y:S05]  /*88f0*/  @!P0 BRA `(.L_x_2745) ;  /* 0xfffffffc00f08947 */ /* 0x002fea000383ffff */
[----:B------:R-:W-:Y:S05]  /*8900*/  BRA `(.L_x_2764) ;  /* 0xfffffff4009c7947 */ /* 0x000fea000383ffff */
.L_x_2747:
[----:B------:R-:W-:Y:S01]  /*8910*/  BSSY B0, `(.L_x_2765) ;  /* 0x0000006000007945 */ /* 0x000fe20003800000 */
[----:B------:R-:W-:-:S07]  /*8920*/  IMAD.MOV.U32 R15, RZ, RZ, -0x1 ;  /* 0xffffffffff0f7424 */ /* 0x000fce00078e00ff */
[----:B------:R-:W-:Y:S05]  /*8930*/  WARPSYNC.COLLECTIVE R15, `(.L_x_2766) ;  /* 0x000000000f0c7348 */ /* 0x000fea0003c00000 */
[----:B------:R-:W-:Y:S02]  /*8940*/  ELECT P6, UR62, PT ;  /* 0x00000000003e782f */ /* 0x000fe400038c0000 */
[----:B------:R-:W-:Y:S01]  /*8950*/  MOV R14, UR62 ;  /* 0x0000003e000e7c02 */ /* 0x000fe20008000f00 */
[----:B------:R-:W-:Y:S10]  /*8960*/  ENDCOLLECTIVE ;  /* 0x000000000000791b */ /* 0x000ff40003800000 */
.L_x_2766:
[----:B------:R-:W-:Y:S05]  /*8970*/  BSYNC B0 ;  /* 0x0000000000007941 */ /* 0x000fea0003800000 */
.L_x_2765:
[----:B------:R-:W-:Y:S05]  /*8980*/  BRA `(.L_x_2767) ;  /* 0xfffffff800487947 */ /* 0x000fea000383ffff */
.L_x_2749:
[----:B-1----:R1:W2:Y:S02]  /*8990*/  SYNCS.PHASECHK.TRANS64.TRYWAIT P0, [R6+URZ], R5 ;  /* 0x00000005060075a7 */ /* 0x0022a4000800017f */
[----:B--2---:R-:W-:Y:S05]  /*89a0*/  @!P0 NANOSLEEP.SYNCS 0x989680 ;  /* 0x009896800000895d */ /* 0x004fea0003900000 */
[----:B------:R-:W2:Y:S02]  /*89b0*/  @!P0 SYNCS.PHASECHK.TRANS64 P0, [R6+URZ], R5 ;  /* 0x00000005060085a7 */ /* 0x000ea4000800007f */
[----:B--2---:R-:W-:Y:S05]  /*89c0*/  @!P0 BRA `(.L_x_2749) ;  /* 0xfffffffc00f08947 */ /* 0x004fea000383ffff */
[----:B------:R-:W-:Y:S05]  /*89d0*/  BRA `(.L_x_2768) ;  /* 0xfffffff800887947 */ /* 0x000fea000383ffff */
.L_x_2750:
[----:B--2---:R2:W3:Y:S02]  /*89e0*/  SYNCS.PHASECHK.TRANS64.TRYWAIT P0, [R3+URZ], R2 ;  /* 0x00000002030075a7 */ /* 0x0044e4000800017f */
[----:B---3--:R-:W-:Y:S05]  /*89f0*/  @!P0 NANOSLEEP.SYNCS 0x989680 ;  /* 0x009896800000895d */ /* 0x008fea0003900000 */
[----:B------:R-:W3:Y:S02]  /*8a00*/  @!P0 SYNCS.PHASECHK.TRANS64 P0, [R3+URZ], R2 ;  /* 0x00000002030085a7 */ /* 0x000ee4000800007f */
[----:B---3--:R-:W-:Y:S05]  /*8a10*/  @!P0 BRA `(.L_x_2750) ;  /* 0xfffffffc00f08947 */ /* 0x008fea000383ffff */
[----:B------:R-:W-:Y:S05]  /*8a20*/  BRA `(.L_x_2769) ;  /* 0xfffffff8007c7947 */ /* 0x000fea000383ffff */
.L_x_2752:
[----:B--2---:R2:W3:Y:S02]  /*8a30*/  SYNCS.PHASECHK.TRANS64.TRYWAIT P0, [R0+URZ], R5 ;  /* 0x00000005000075a7 */ /* 0x0044e4000800017f */
[----:B---3--:R-:W-:Y:S05]  /*8a40*/  @!P0 NANOSLEEP.SYNCS 0x989680 ;  /* 0x009896800000895d */ /* 0x008fea0003900000 */
[----:B------:R-:W3:Y:S02]  /*8a50*/  @!P0 SYNCS.PHASECHK.TRANS64 P0, [R0+URZ], R5 ;  /* 0x00000005000085a7 */ /* 0x000ee4000800007f */
[----:B---3--:R-:W-:Y:S05]  /*8a60*/  @!P0 BRA `(.L_x_2752) ;  /* 0xfffffffc00f08947 */ /* 0x008fea000383ffff */
[----:B------:R-:W-:Y:S05]  /*8a70*/  BRA `(.L_x_2770) ;  /* 0xfffffff800807947 */ /* 0x000fea000383ffff */
.L_x_2771:
        /* <DEDUP_REMOVED lines=16> */
.L_x_3671:


//--------------------- .text._ZN7cutlass13device_kernelIN5flash11enable_sm90INS1_16FlashAttnBwdSm90INS1_25CollectiveMainloopBwdSm90ILi2ELi2ELi2EN4cute5tupleIJNS5_1CILi1EEES8_S8_EEENS6_IJNS7_ILi64EEENS7_ILi128EEESB_EEENS_6half_tEfNS_4arch4Sm90ELb1ELb0ELb1ELb0ELb1ELb1ELb0ELb0ELi2ELi1ELi2ELi1ELb0EEENS1_24CollectiveEpilogueBwdGQAISC_fSF_Li256ELb0ELb1EEENS1_25SingleTileBwdLPTSchedulerILb0ELi128ELb1EEEEEEEEEvNT_6ParamsE --------------------------
	.section	.text._ZN7cutlass13device_kernelIN5flash11enable_sm90INS1_16FlashAttnBwdSm90INS1_25CollectiveMainloopBwdSm90ILi2ELi2ELi2EN4cute5tupleIJNS5_1CILi1EEES8_S8_EEENS6_IJNS7_ILi64EEENS7_ILi128EEESB_EEENS_6half_tEfNS_4arch4Sm90ELb1ELb0ELb1ELb0ELb1ELb1ELb0ELb0ELi2ELi1ELi2ELi1ELb0EEENS1_24CollectiveEpilogueBwdGQAISC_fSF_Li256ELb0ELb1EEENS1_25SingleTileBwdLPTSchedulerILb0ELi128ELb1EEEEEEEEEvNT_6ParamsE,"ax",@progbits
	.align	128
.text._ZN7cutlass13device_kernelIN5flash11enable_sm90INS1_16FlashAttnBwdSm90INS1_25CollectiveMainloopBwdSm90ILi2ELi2ELi2EN4cute5tupleIJNS5_1CILi1EEES8_S8_EEENS6_IJNS7_ILi64EEENS7_ILi128EEESB_EEENS_6half_tEfNS_4arch4Sm90ELb1ELb0ELb1ELb0ELb1ELb1ELb0ELb0ELi2ELi1ELi2ELi1ELb0EEENS1_24CollectiveEpilogueBwdGQAISC_fSF_Li256ELb0ELb1EEENS1_25SingleTileBwdLPTSchedulerILb0ELi128ELb1EEEEEEEEEvNT_6ParamsE:
        .type           _ZN7cutlass13device_kernelIN5flash11enable_sm90INS1_16FlashAttnBwdSm90INS1_25CollectiveMainloopBwdSm90ILi2ELi2ELi2EN4cute5tupleIJNS5_1CILi1EEES8_S8_EEENS6_IJNS7_ILi64EEENS7_ILi128EEESB_EEENS_6half_tEfNS_4arch4Sm90ELb1ELb0ELb1ELb0ELb1ELb1ELb0ELb0ELi2ELi1ELi2ELi1ELb0EEENS1_24CollectiveEpilogueBwdGQAISC_fSF_Li256ELb0ELb1EEENS1_25SingleTileBwdLPTSchedulerILb0ELi128ELb1EEEEEEEEEvNT_6ParamsE,@function
        .size           _ZN7cutlass13device_kernelIN5flash11enable_sm90INS1_16FlashAttnBwdSm90INS1_25CollectiveMainloopBwdSm90ILi2ELi2ELi2EN4cute5tupleIJNS5_1CILi1EEES8_S8_EEENS6_IJNS7_ILi64EEENS7_ILi128EEESB_EEENS_6half_tEfNS_4arch4Sm90ELb1ELb0ELb1ELb0ELb1ELb1ELb0ELb0ELi2ELi1ELi2ELi1ELb0EEENS1_24CollectiveEpilogueBwdGQAISC_fSF_Li256ELb0ELb1EEENS1_25SingleTileBwdLPTSchedulerILb0ELi128ELb1EEEEEEEEEvNT_6ParamsE,(.L_x_3672 - _ZN7cutlass13device_kernelIN5flash11enable_sm90INS1_16FlashAttnBwdSm90INS1_25CollectiveMainloopBwdSm90ILi2ELi2ELi2EN4cute5tupleIJNS5_1CILi1EEES8_S8_EEENS6_IJNS7_ILi64EEENS7_ILi128EEESB_EEENS_6half_tEfNS_4arch4Sm90ELb1ELb0ELb1ELb0ELb1ELb1ELb0ELb0ELi2ELi1ELi2ELi1ELb0EEENS1_24CollectiveEpilogueBwdGQAISC_fSF_Li256ELb0ELb1EEENS1_25SingleTileBwdLPTSchedulerILb0ELi128ELb1EEEEEEEEEvNT_6ParamsE)
        .other          _ZN7cutlass13device_kernelIN5flash11enable_sm90INS1_16FlashAttnBwdSm90INS1_25CollectiveMainloopBwdSm90ILi2ELi2ELi2EN4cute5tupleIJNS5_1CILi1EEES8_S8_EEENS6_IJNS7_ILi64EEENS7_ILi128EEESB_EEENS_6half_tEfNS_4arch4Sm90ELb1ELb0ELb1ELb0ELb1ELb1ELb0ELb0ELi2ELi1ELi2ELi1ELb0EEENS1_24CollectiveEpilogueBwdGQAISC_fSF_Li256ELb0ELb1EEENS1_25SingleTileBwdLPTSchedulerILb0ELi128ELb1EEEEEEEEEvNT_6ParamsE,@"STO_CUDA_ENTRY STV_DEFAULT"
_ZN7cutlass13device_kernelIN5flash11enable_sm90INS1_16FlashAttnBwdSm90INS1_25CollectiveMainloopBwdSm90ILi2ELi2ELi2EN4cute5tupleIJNS5_1CILi1EEES8_S8_EEENS6_IJNS7_ILi64EEENS7_ILi128EEESB_EEENS_6half_tEfNS_4arch4Sm90ELb1ELb0ELb1ELb0ELb1ELb1ELb0ELb0ELi2ELi1ELi2ELi1ELb0EEENS1_24CollectiveEpilogueBwdGQAISC_fSF_Li256ELb0ELb1EEENS1_25SingleTileBwdLPTSchedulerILb0ELi128ELb1EEEEEEEEEvNT_6ParamsE:
        /* <DEDUP_REMOVED lines=24> */
.L_x_2773:
[----:B------:R-:W-:Y:S05]  /*0180*/  BSYNC B0 ;  /* 0x0000000000007941 */ /* 0x000fea0003800000 */
.L_x_2772:
        /* <DEDUP_REMOVED lines=37> */
.L_x_2774:
        /* <DEDUP_REMOVED lines=22> */
.L_x_2775:
[----:B------:R-:W-:Y:S01]  /*0540*/  PLOP3.LUT P0, PT, PT, PT, UP0, 0x80, 0x0 ;  /* 0x000000000000781c */ /* 0x000fe20003f0f008 */
[----:B------:R-:W-:Y:S01]  /*0550*/  NOP ;  /* 0x0000000000007918 */ /* 0x000fe20000000000 */
[----:B------:R-:W-:Y:S01]  /*0560*/  ULDC.64 UR46, c[0x0][0x208] ;  /* 0x00008200002e7ab9 */ /* 0x000fe20000000a00 */
[----:B------:R-:W-:Y:S01]  /*0570*/  BSSY B6, `(.L_x_2776) ;  /* 0x00008eb000067945 */ /* 0x000fe20003800000 */
[----:B-12-4-:R-:W-:Y:S09]  /*0580*/  BAR.SYNC.DEFER_BLOCKING 0x0 ;  /* 0x0000000000007b1d */ /* 0x016ff20000010000 */
[----:B------:R-:W-:Y:S05]  /*0590*/  @!P0 BRA `(.L_x_2777) ;  /* 0x0000005000c08947 */ /* 0x000fea0003800000 */
.L_x_2778:
        /* <DEDUP_REMOVED lines=32> */
.L_x_2779:
[----:B------:R-:W-:Y:S01]  /*07a0*/  ULDC UR7, c[0x0][0x8cc] ;  /* 0x0002330000077ab9 */ /* 0x000fe20000000800 */
[----:B------:R-:W-:Y:S01]  /*07b0*/  UMOV UR36, UR10 ;  /* 0x0000000a00247c82 */ /* 0x000fe20008000000 */
[----:B------:R-:W-:-:S11]  /*07c0*/  UISETP.NE.AND UP0, UPT, UR7, 0x1, UPT ;  /* 0x000000010700788c */ /* 0x000fd6000bf05270 */
[----:B------:R-:W-:Y:S02]  /*07d0*/  @UP0 ULDC.64 UR8, c[0x0][0x8d0] ;  /* 0x0002340000080ab9 */ /* 0x000fe40000000a00 */
[----:B------:R-:W-:-:S04]  /*07e0*/  UIMAD.WIDE.U32 UR4, UR10, UR8, URZ ;  /* 0x000000080a0472a5 */ /* 0x000fc8000f8e003f */
[----:B------:R-:W-:-:S04]  /*07f0*/  @UP0 USHF.R.U32.HI UR36, URZ, UR9, UR5 ;  /* 0x000000093f240299 */ /* 0x000fc80008011605 */
[----:B------:R-:W-:-:S12]  /*0800*/  UIMAD UR4, UR36, UR7, URZ ;  /* 0x00000007240472a4 */ /* 0x000fd8000f8e023f */
.L_x_2780:
        /* <DEDUP_REMOVED lines=121> */
.L_x_2784:
        /* <DEDUP_REMOVED lines=15> */
.L_x_2783:
        /* <DEDUP_REMOVED lines=23> */
.L_x_2786:
        /* <DEDUP_REMOVED lines=15> */
.L_x_2785:
        /* <DEDUP_REMOVED lines=8> */
.L_x_2890:
        /* <DEDUP_REMOVED lines=15> */
.L_x_2788:
        /* <DEDUP_REMOVED lines=105> */
.L_x_2800:
[----:B------:R-:W-:-:S05]  /*1af0*/  IMAD.U32 R0, RZ, RZ, UR38 ;  /* 0x00000026ff007e24 */ /* 0x000fca000f8e00ff */
[----:B------:R-:W-:-:S04]  /*1b00*/  LOP3.LUT R0, R0, 0x1, RZ, 0xfc, !PT ;  /* 0x0000000100007812 */ /* 0x000fc800078efcff */
[----:B------:R-:W-:-:S13]  /*1b10*/  ISETP.NE.AND P0, PT, R0, 0x3, PT ;  /* 0x000000030000780c */ /* 0x000fda0003f05270 */
[----:B------:R-:W-:Y:S05]  /*1b20*/  @!P0 BRA `(.L_x_2790) ;  /* 0x0000000000048947 */ /* 0x000fea0003800000 */
[----:B------:R-:W-:Y:S01]  /*1b30*/  BPT.TRAP 0x1 ;  /* 0x000000040000795c */ /* 0x000fe20000300000 */
.L_x_2790:
        /* <DEDUP_REMOVED lines=8> */
.L_x_2791:
[----:B---3--:R-:W-:Y:S05]  /*1bc0*/  @P1 BRA `(.L_x_2792) ;  /* 0x0000000000081947 */ /* 0x008fea0003800000 */
[----:B------:R-:W3:Y:S02]  /*1bd0*/  SYNCS.PHASECHK.TRANS64.TRYWAIT P1, [R0+URZ+0x30810], R209 ;  /* 0x030810d1000075a7 */ /* 0x000ee4000802017f */
[----:B---3--:R-:W-:Y:S05]  /*1be0*/  @!P1 BRA `(.L_x_2793) ;  /* 0x0000007800509947 */ /* 0x008fea0003800000 */
.L_x_2792:
        /* <DEDUP_REMOVED lines=84> */
.L_x_2794:
[----:B------:R1:W1:Y:S01]  /*2130*/  SYNCS.PHASECHK.TRANS64.TRYWAIT P1, [R0+URZ+0x30830], R209 ;  /* 0x030830d1000075a7 */ /* 0x000262000802017f */
[----:B------:R-:W-:Y:S05]  /*2140*/  @!P0 BRA `(.L_x_2795) ;  /* 0x0000000000048947 */ /* 0x000fea0003800000 */
[----:B------:R-:W-:Y:S01]  /*2150*/  BPT.TRAP 0x1 ;  /* 0x000000040000795c */ /* 0x000fe20000300000 */
.L_x_2795:
        /* <DEDUP_REMOVED lines=54> */
.L_x_2796:
        /* <DEDUP_REMOVED lines=401> */
[----:B------:R-:W-:-:S05]  /*3dd0*/  IMAD R7, R229, 0x4000, R208 ;  /* 0x00004000e5077824 */ /* 0x000fca00078e02d0 */
[----:B------:R-:W-:Y:S01]  /*3de0*/  R2UR UR7, R7 ;  /* 0x00000000070772ca */ /* 0x000fe200000e0000 */
[----:B------:R-:W-:-:S12]  /*3df0*/  UIADD3 UR6, UR6, 0x180, URZ ;  /* 0x0000018006067890 */ /* 0x000fd8000fffe03f */
[----:B------:R-:W-:-:S04]  /*3e00*/  USHF.R.U32.HI UR7, URZ, 0x4, UR7 ;  /* 0x000000043f077899 */ /* 0x000fc80008011607 */
[----:B------:R-:W-:-:S03]  /*3e10*/  ULOP3.LUT UR12, UR7, 0x3fff, URZ, 0xc0, !UPT ;  /* 0x00003fff070c7892 */ /* 0x000fc6000f8ec03f */
[----:B------:R-:W-:Y:S01]  /*3e20*/  UMOV UR7, 0x40000040 ;  /* 0x4000004000077882 */ /* 0x000fe20000000000 */
[----:B------:R-:W-:Y:S02]  /*3e30*/  WARPGROUP.DEPBAR.LE gsb0, 0x0 ;  /* 0x00008000000079c5 */ /* 0x000fe40000010000 */
[----:B------:R-:W-:-:S06]  /*3e40*/  WARPGROUP.ARRIVE ;  /* 0x00000000000079c5 */ /* 0x000fcc0000000000 */
[----:B------:R-:W-:Y:S03]  /*3e50*/  HGMMA.64x128x16.F32 R24, R152, gdesc[UR8].tnspB, R24, gsb0 ;  /* 0x41e0000898187df0 */ /* 0x000fe60008000818 */
[----:B------:R-:W2:Y:S01]  /*3e60*/  S2R R21, SR_CgaCtaId ;  /* 0x0000000000157919 */ /* 0x000ea20000008800 */
[----:B------:R-:W-:Y:S01]  /*3e70*/  MOV R17, 0x400 ;  /* 0x0000040000117802 */ /* 0x000fe20000000f00 */
[----:B------:R-:W-:Y:S02]  /*3e80*/  WARPGROUP.DEPBAR.LE gsb0, 0x0 ;  /* 0x00008000000079c5 */ /* 0x000fe40000010000 */
[----:B------:R-:W-:Y:S02]  /*3e90*/  F2FP.F16.F32.PACK_AB R152, R215, R213 ;  /* 0x000000d5d798723e */ /* 0x000fe400000000ff */
[----:B------:R-:W-:Y:S02]  /*3ea0*/  F2FP.F16.F32.PACK_AB R154, R219, R217 ;  /* 0x000000d9db9a723e */ /* 0x000fe400000000ff */
[----:B------:R-:W-:-:S02]  /*3eb0*/  F2FP.F16.F32.PACK_AB R153, R216, R214 ;  /* 0x000000d6d899723e */ /* 0x000fc400000000ff */
[----:B------:R-:W-:-:S04]  /*3ec0*/  F2FP.F16.F32.PACK_AB R155, R9, R218 ;  /* 0x000000da099b723e */ /* 0x000fc800000000ff */
[----:B------:R-:W-:-:S06]  /*3ed0*/  WARPGROUP.ARRIVE ;  /* 0x00000000000079c5 */ /* 0x000fcc0000000000 */
[----:B------:R-:W-:Y:S01]  /*3ee0*/  HGMMA.64x128x16.F32 R24, R152, gdesc[UR4].tnspB, R24, gsb0 ;  /* 0x41e0000498187df0 */ /* 0x000fe20008000818 */
[----:B--2---:R-:W-:-:S05]  /*3ef0*/  LEA R17, R21, R17, 0x18 ;  /* 0x0000001115117211 */ /* 0x004fca00078ec0ff */
[----:B------:R-:W-:-:S05]  /*3f00*/  VIADD R17, R17, 0x28800 ;  /* 0x0002880011117836 */ /* 0x000fca0000000000 */
[----:B------:R-:W-:-:S04]  /*3f10*/  SHF.R.U32.HI R6, RZ, 0x4, R17 ;  /* 0x00000004ff067819 */ /* 0x000fc80000011611 */
[----:B------:R-:W-:-:S04]  /*3f20*/  LOP3.LUT R6, R6, 0x3fff, RZ, 0xc0, !PT ;  /* 0x00003fff06067812 */ /* 0x000fc800078ec0ff */
[----:B------:R-:W-:-:S05]  /*3f30*/  LOP3.LUT R6, R6, 0x10000, RZ, 0xfc, !PT ;  /* 0x0001000006067812 */ /* 0x000fca00078efcff */
[----:B------:R-:W-:-:S05]  /*3f40*/  IMAD R6, R3, 0x400, R6 ;  /* 0x0000040003067824 */ /* 0x000fca00078e0206 */
[----:B------:R-:W-:Y:S01]  /*3f50*/  R2UR UR5, R6 ;  /* 0x00000000060572ca */ /* 0x000fe200000e0000 */
[----:B------:R-:W-:Y:S01]  /*3f60*/  UMOV UR9, 0x40000040 ;  /* 0x4000004000097882 */ /* 0x000fe20000000000 */
[----:B------:R-:W-:Y:S01]  /*3f70*/  UMOV UR10, UR12 ;  /* 0x0000000c000a7c82 */ /* 0x000fe20008000000 */
[----:B------:R-:W-:-:S10]  /*3f80*/  UMOV UR11, 0x40000040 ;  /* 0x40000040000b7882 */ /* 0x000fd40000000000 */
        /* <DEDUP_REMOVED lines=63> */
.L_x_2798:
        /* <DEDUP_REMOVED lines=49> */
.L_x_2799:
        /* <DEDUP_REMOVED lines=78> */
.L_x_2782:
[----:B------:R-:W-:Y:S05]  /*4b70*/  @P0 BRA `(.L_x_2781) ;  /* 0x0000004800280947 */ /* 0x000fea0003800000 */
[----:B------:R-:W1:Y:S01]  /*4b80*/  S2R R4, SR_TID.X ;  /* 0x0000000000047919 */ /* 0x000e620000002100 */
[----:B------:R-:W-:Y:S01]  /*4b90*/  ULDC UR8, c[0x0][0x850] ;  /* 0x0002140000087ab9 */ /* 0x000fe20000000800 */
[----:B------:R-:W2:Y:S01]  /*4ba0*/  S2UR UR11, SR_CgaCtaId ;  /* 0x00000000000b79c3 */ /* 0x000ea20000008800 */
[----:B------:R-:W-:Y:S01]  /*4bb0*/  UISETP.NE.AND UP0, UPT, UR8, 0x1, UPT ;  /* 0x000000010800788c */ /* 0x000fe2000bf05270 */
[----:B------:R-:W-:Y:S01]  /*4bc0*/  BSSY B0, `(.L_x_2801) ;  /* 0x000005d000007945 */ /* 0x000fe20003800000 */
[----:B------:R-:W-:Y:S01]  /*4bd0*/  UMOV UR10, UR40 ;  /* 0x00000028000a7c82 */ /* 0x000fe20008000000 */
[----:B------:R-:W-:Y:S01]  /*4be0*/  ULOP3.LUT UR36, URZ, UR36, URZ, 0x33, !UPT ;  /* 0x000000243f247292 */ /* 0x000fe2000f8e333f */
[----:B------:R-:W-:Y:S01]  /*4bf0*/  ULDC.64 UR12, c[0x0][0x818] ;  /* 0x00020600000c7ab9 */ /* 0x000fe20000000a00 */
[----:B------:R-:W-:Y:S01]  /*4c00*/  ULDC UR6, c[0x0][0x8b4] ;  /* 0x00022d0000067ab9 */ /* 0x000fe20000000800 */
[----:B------:R-:W-:Y:S01]  /*4c10*/  ULDC UR16, c[0x0][0x870] ;  /* 0x00021c0000107ab9 */ /* 0x000fe20000000800 */
[----:B------:R-:W-:Y:S01]  /*4c20*/  UIADD3 UR36, UR36, UR6, URZ ;  /* 0x0000000624247290 */ /* 0x000fe2000fffe03f */
[----:B------:R-:W-:-:S03]  /*4c30*/  ULDC UR18, c[0x0][0x80c] ;  /* 0x0002030000127ab9 */ /* 0x000fc60000000800 */
[----:B------:R-:W-:Y:S01]  /*4c40*/  @UP0 ULDC UR4, c[0x0][0x854] ;  /* 0x0002150000040ab9 */ /* 0x000fe20000000800 */
[----:B------:R-:W-:Y:S01]  /*4c50*/  @UP0 ULDC UR7, c[0x0][0x858] ;  /* 0x0002160000070ab9 */ /* 0x000fe20000000800 */
[----:B------:R-:W-:Y:S02]  /*4c60*/  UIMAD.WIDE.U32 UR4, UR40, UR4, URZ ;  /* 0x00000004280472a5 */ /* 0x000fe4000f8e003f */
[----:B------:R-:W-:Y:S02]  /*4c70*/  UIMAD UR16, UR16, UR36, URZ ;  /* 0x00000024101072a4 */ /* 0x000fe4000f8e023f */
[----:B------:R-:W-:Y:S02]  /*4c80*/  @UP0 USHF.R.U32.HI UR10, URZ, UR7, UR5 ;  /* 0x000000073f0a0299 */ /* 0x000fe40008011605 */
[----:B------:R-:W-:Y:S02]  /*4c90*/  USHF.L.U32 UR6, UR36, 0xe, URZ ;  /* 0x0000000e24067899 */ /* 0x000fe4000800063f */
[----:B------:R-:W-:-:S02]  /*4ca0*/  USHF.R.S32.HI UR17, URZ, 0x1f, UR10 ;  /* 0x0000001f3f117899 */ /* 0x000fc4000801140a */
[----:B------:R-:W-:Y:S02]  /*4cb0*/  UIMAD UR16, UR16, UR18, URZ ;  /* 0x00000012101072a4 */ /* 0x000fe4000f8e023f */
[----:B------:R-:W-:Y:S02]  /*4cc0*/  UIMAD UR9, UR17, UR12, URZ ;  /* 0x0000000c110972a4 */ /* 0x000fe4000f8e023f */
[----:B------:R-:W-:Y:S01]  /*4cd0*/  USHF.R.S32.HI UR7, URZ, 0x1f, UR6 ;  /* 0x0000001f3f077899 */ /* 0x000fe20008011406 */
[C---:B-1----:R-:W-:Y:S01]  /*4ce0*/  VIADD R5, R4.reuse, 0xffffff80 ;  /* 0xffffff8004057836 */ /* 0x042fe20000000000 */
[----:B------:R-:W-:Y:S01]  /*4cf0*/  UIMAD UR20, UR10, UR13, UR9 ;  /* 0x0000000d0a1472a4 */ /* 0x000fe2000f8e0209 */
[----:B------:R-:W-:Y:S01]  /*4d00*/  ISETP.NE.AND P1, PT, R4, 0x80, PT ;  /* 0x000000800400780c */ /* 0x000fe20003f25270 */
[----:B------:R-:W-:Y:S02]  /*4d10*/  USHF.R.S32.HI UR19, URZ, 0x1f, UR16 ;  /* 0x0000001f3f137899 */ /* 0x000fe40008011410 */
[----:B------:R-:W-:Y:S01]  /*4d20*/  SHF.R.S32.HI R0, RZ, 0x1f, R5 ;  /* 0x0000001fff007819 */ /* 0x000fe20000011405 */
[----:B------:R-:W-:Y:S01]  /*4d30*/  UMOV UR9, 0x400 ;  /* 0x0000040000097882 */ /* 0x000fe20000000000 */
[----:B------:R-:W-:Y:S01]  /*4d40*/  ULDC.64 UR14, c[0x0][0x840] ;  /* 0x00021000000e7ab9 */ /* 0x000fe20000000a00 */
[----:B--2---:R-:W-:Y:S01]  /*4d50*/  ULEA UR9, UR11, UR9, 0x18 ;  /* 0x000000090b097291 */ /* 0x004fe2000f8ec03f */
[----:B------:R-:W-:Y:S01]  /*4d60*/  LEA.HI R2, R0, R5, RZ, 0x7 ;  /* 0x0000000500027211 */ /* 0x000fe200078f38ff */
[----:B------:R-:W-:Y:S01]  /*4d70*/  UIMAD UR11, UR37, UR18, URZ ;  /* 0x00000012250b72a4 */ /* 0x000fe2000f8e023f */
[----:B------:R-:W-:Y:S01]  /*4d80*/  BAR.SYNC.DEFER_BLOCKING 0x1, 0x100 ;  /* 0x0044000000007b1d */ /* 0x000fe20000010000 */
[----:B------:R-:W-:Y:S01]  /*4d90*/  UIMAD.WIDE.U32 UR4, UR10, UR12, UR6 ;  /* 0x0000000c0a0472a5 */ /* 0x000fe2000f8e0006 */
[C---:B------:R-:W-:Y:S01]  /*4da0*/  LOP3.LUT R0, R2.reuse, 0xfffff80, RZ, 0xc0, !PT ;  /* 0x0fffff8002007812 */ /* 0x040fe200078ec0ff */
[----:B------:R-:W-:Y:S01]  /*4db0*/  IMAD.SHL.U32 R2, R2, 0x40, RZ ;  /* 0x0000004002027824 */ /* 0x000fe200078e00ff */
[----:B------:R-:W-:Y:S01]  /*4dc0*/  USHF.R.S32.HI UR18, URZ, 0x1f, UR11 ;  /* 0x0000001f3f127899 */ /* 0x000fe2000801140b */
[C---:B------:R-:W-:Y:S01]  /*4dd0*/  ISETP.NE.AND P0, PT, R5.reuse, RZ, PT ;  /* 0x000000ff0500720c */ /* 0x040fe20003f05270 */
[----:B------:R-:W-:Y:S01]  /*4de0*/  UIADD3 UR16, UP0, UP1, UR16, UR11, UR10 ;  /* 0x0000000b10107290 */ /* 0x000fe2000f91e00a */
[----:B------:R-:W-:Y:S01]  /*4df0*/  IMAD.IADD R0, R5, 0x1, -R0 ;  /* 0x0000000105007824 */ /* 0x000fe200078e0a00 */
[----:B------:R-:W-:Y:S01]  /*4e00*/  LOP3.LUT R3, R2, 0x3fffe000, RZ, 0xc0, !PT ;  /* 0x3fffe00002037812 */ /* 0x000fe200078ec0ff */
[----:B------:R-:W-:-:S02]  /*4e10*/  UIMAD.WIDE.U32 UR6, UR10, UR14, UR6 ;  /* 0x0000000e0a0672a5 */ /* 0x000fc4000f8e0006 */
[----:B------:R-:W-:Y:S02]  /*4e20*/  UIMAD UR21, UR17, UR14, URZ ;  /* 0x0000000e111572a4 */ /* 0x000fe4000f8e023f */
[----:B------:R-:W-:Y:S01]  /*4e30*/  IMAD R0, R0, 0x4, R3 ;  /* 0x0000000400007824 */ /* 0x000fe200078e0203 */
[----:B------:R-:W-:Y:S02]  /*4e40*/  UIADD3.X UR14, UR19, UR18, UR17, UP0, UP1 ;  /* 0x00000012130e7290 */ /* 0x000fe400087e2411 */
[----:B------:R-:W-:Y:S02]  /*4e50*/  USHF.L.U32 UR11, UR16, 0x2, URZ ;  /* 0x00000002100b7899 */ /* 0x000fe4000800063f */
[----:B------:R-:W-:Y:S01]  /*4e60*/  LEA R0, R0, UR9, 0x2 ;  /* 0x0000000900007c11 */ /* 0x000fe2000f8e10ff */
[----:B------:R-:W-:Y:S01]  /*4e70*/  ULDC.64 UR12, c[0x0][0x868] ;  /* 0x00021a00000c7ab9 */ /* 0x000fe20000000a00 */
[----:B------:R-:W-:Y:S02]  /*4e80*/  USHF.L.U64.HI UR14, UR16, 0x2, UR14 ;  /* 0x00000002100e7899 */ /* 0x000fe4000801020e */
[----:B------:R-:W-:Y:S01]  /*4e90*/  UIADD3 UR16, UP0, UR11, UR12, URZ ;  /* 0x0000000c0b107290 */ /* 0x000fe2000ff1e03f */
[----:B------:R1:W-:Y:S01]  /*4ea0*/  STS.128 [R0], R24 ;  /* 0x0000001800007388 */ /* 0x0003e20000000c00 */
[----:B------:R-:W-:-:S02]  /*4eb0*/  USHF.R.S32.HI UR12, URZ, 0x1f, UR37 ;  /* 0x0000001f3f0c7899 */ /* 0x000fc40008011425 */
[----:B------:R-:W-:Y:S01]  /*4ec0*/  UIMAD UR15, UR10, UR15, UR21 ;  /* 0x0000000f0a0f72a4 */ /* 0x000fe2000f8e0215 */
[----:B------:R1:W-:Y:S01]  /*4ed0*/  STS.128 [R0+0x800], R28 ;  /* 0x0008001c00007388 */ /* 0x0003e20000000c00 */
[----:B------:R-:W-:Y:S01]  /*4ee0*/  ULDC.64 UR18, c[0x0][0x820] ;  /* 0x0002080000127ab9 */ /* 0x000fe20000000a00 */
[----:B------:R-:W-:Y:S01]  /*4ef0*/  UIADD3.X UR17, UR14, UR13, URZ, UP0, !UPT ;  /* 0x0000000d0e117290 */ /* 0x000fe200087fe43f */
[----:B------:R-:W-:Y:S01]  /*4f00*/  IMAD.U32 R2, RZ, RZ, UR16 ;  /* 0x00000010ff027e24 */ /* 0x000fe2000f8e00ff */
[----:B------:R1:W-:Y:S01]  /*4f10*/  STS.128 [R0+0x1000], R32 ;  /* 0x0010002000007388 */ /* 0x0003e20000000c00 */
[----:B------:R-:W-:Y:S01]  /*4f20*/  ULDC.64 UR22, c[0x0][0x848] ;  /* 0x0002120000167ab9 */ /* 0x000fe20000000a00 */
[----:B------:R-:W-:Y:S02]  /*4f30*/  UIMAD UR13, UR12, UR18, URZ ;  /* 0x000000120c0d72a4 */ /* 0x000fe4000f8e023f */
[----:B------:R1:W-:Y:S01]  /*4f40*/  STS.128 [R0+0x1800], R36 ;  /* 0x0018002400007388 */ /* 0x0003e20000000c00 */
[----:B------:R-:W-:Y:S01]  /*4f50*/  UIADD3 UR5, UR5, UR20, URZ ;  /* 0x0000001405057290 */ /* 0x000fe2000fffe03f */
[----:B------:R-:W-:Y:S01]  /*4f60*/  IMAD.U32 R3, RZ, RZ, UR17 ;  /* 0x00000011ff037e24 */ /* 0x000fe2000f8e00ff */
        /* <DEDUP_REMOVED lines=15> */
[----:B------:R-:W-:Y:S01]  /*5060*/  ULEA UR18, UP0, UR4, UR18, 0x2 ;  /* 0x0000001204127291 */ /* 0x000fe2000f80103f */
[----:B------:R1:W-:Y:S01]  /*5070*/  STS.128 [R0+0x4800], R60 ;  /* 0x0048003c00007388 */ /* 0x0003e20000000c00 */
[----:B------:R-:W-:Y:S02]  /*5080*/  UIADD3 UR5, UR7, UR12, URZ ;  /* 0x0000000c07057290 */ /* 0x000fe4000fffe03f */
        /* <DEDUP_REMOVED lines=11> */
.L_x_2803:
[----:B------:R-:W2:Y:S04]  /*5140*/  LDG.E.STRONG.GPU R4, desc[UR46][R2.64] ;  /* 0x0000002e02047981 */ /* 0x000ea8000c1ef900 */
[----:B--2---:R-:W-:Y:S01]  /*5150*/  CCTL.IVALL ;  /* 0x00000000ff00798f */ /* 0x004fe20002000000 */
[----:B------:R-:W-:Y:S05]  /*5160*/  YIELD ;  /* 0x0000000000007946 */ /* 0x000fea0003800000 */
[----:B------:R-:W-:-:S13]  /*5170*/  ISETP.NE.AND P0, PT, R4, UR15, PT ;  /* 0x0000000f04007c0c */ /* 0x000fda000bf05270 */
[----:B------:R-:W-:Y:S05]  /*5180*/  @P0 BRA `(.L_x_2803) ;  /* 0xfffffffc00ec0947 */ /* 0x000fea000383ffff */
.L_x_2802:
[----:B------:R-:W-:Y:S05]  /*5190*/  BSYNC B0 ;  /* 0x0000000000007941 */ /* 0x000fea0003800000 */
.L_x_2801:
[----:B------:R-:W-:-:S03]  /*51a0*/  UMOV UR4, 0xffffffff ;  /* 0xffffffff00047882 */ /* 0x000fc60000000000 */
[----:B------:R-:W-:Y:S05]  /*51b0*/  BRA.DIV UR4, `(.L_x_2804) ;  /* 0x0000004604047947 */ /* 0x000fea000b800000 */
[----:B------:R-:W-:Y:S01]  /*51c0*/  NOP ;  /* 0x0000000000007918 */ /* 0x000fe20000000000 */
.L_x_2893:
        /* <DEDUP_REMOVED lines=15> */
.L_x_2807:
[----:B------:R-:W-:Y:S01]  /*52c0*/  @P0 ELECT P2, URZ, PT ;  /* 0x00000000003f082f */ /* 0x000fe20003840000 */
[----:B------:R2:W-:-:S12]  /*52d0*/  UBLKRED.G.S.ADD.F32.RN [UR4], [UR9], UR6, desc[UR12] ;  /* 0x00000c04090073bb */ /* 0x0005d800080a1406 */
[----:B------:R-:W-:Y:S02]  /*52e0*/  @P2 PLOP3.LUT P0, PT, P2, PT, PT, 0x8, 0x0 ;  /* 0x000000000000281c */ /* 0x000fe4000170e170 */
[----:B------:R-:W-:-:S11]  /*52f0*/  PLOP3.LUT P2, PT, PT, PT, PT, 0x8, 0x0 ;  /* 0x000000000000781c */ /* 0x000fd60003f4e170 */
[----:B--2---:R-:W-:Y:S05]  /*5300*/  @P0 BRA.U.ANY `(.L_x_2807) ;  /* 0xfffffffd00ec0947 */ /* 0x004fea000393ffff */
[----:B------:R0:W-:Y:S01]  /*5310*/  UTMACMDFLUSH ;  /* 0x00000000000079b7 */ /* 0x0001e20000000000 */
[----:B------:R-:W-:-:S04]  /*5320*/  DEPBAR.LE SB0, 0x0 ;  /* 0x000080000000791a */ /* 0x000fc80000000000 */
.L_x_2806:
[----:B------:R-:W-:Y:S05]  /*5330*/  BSYNC B0 ;  /* 0x0000000000007941 */ /* 0x000fea0003800000 */
.L_x_2805:
        /* <DEDUP_REMOVED lines=14> */
.L_x_2809:
[----:B------:R-:W-:Y:S05]  /*5420*/  BSYNC B0 ;  /* 0x0000000000007941 */ /* 0x000fea0003800000 */
.L_x_2808:
        /* <DEDUP_REMOVED lines=24> */
.L_x_2812:
[----:B-12---:R-:W2:Y:S04]  /*55b0*/  LDG.E.STRONG.GPU R0, desc[UR46][R2.64] ;  /* 0x0000002e02007981 */ /* 0x006ea8000c1ef900 */
[----:B--2---:R-:W-:Y:S01]  /*55c0*/  CCTL.IVALL ;  /* 0x00000000ff00798f */ /* 0x004fe20002000000 */
[----:B------:R-:W-:Y:S05]  /*55d0*/  YIELD ;  /* 0x0000000000007946 */ /* 0x000fea0003800000 */
[----:B------:R-:W-:-:S13]  /*55e0*/  ISETP.NE.AND P0, PT, R0, UR15, PT ;  /* 0x0000000f00007c0c */ /* 0x000fda000bf05270 */
[----:B------:R-:W-:Y:S05]  /*55f0*/  @P0 BRA `(.L_x_2812) ;  /* 0xfffffffc00ec0947 */ /* 0x000fea000383ffff */
.L_x_2811:
[----:B------:R-:W-:Y:S05]  /*5600*/  BSYNC B0 ;  /* 0x0000000000007941 */ /* 0x000fea0003800000 */
.L_x_2810:
[----:B------:R-:W-:-:S03]  /*5610*/  UMOV UR4, 0xffffffff ;  /* 0xffffffff00047882 */ /* 0x000fc60000000000 */
[----:B------:R-:W-:Y:S05]  /*5620*/  BRA.DIV UR4, `(.L_x_2813) ;  /* 0x0000004204047947 */ /* 0x000fea000b800000 */
[----:B------:R-:W-:Y:S01]  /*5630*/  NOP ;  /* 0x0000000000007918 */ /* 0x000fe20000000000 */
.L_x_2896:
        /* <DEDUP_REMOVED lines=16> */
.L_x_2816:
[----:B------:R-:W-:Y:S01]  /*5740*/  @P0 ELECT P2, URZ, PT ;  /* 0x00000000003f082f */ /* 0x000fe20003840000 */
[----:B------:R3:W-:-:S12]  /*5750*/  UBLKRED.G.S.ADD.F32.RN [UR4], [UR9], UR6, desc[UR10] ;  /* 0x00000a04090073bb */ /* 0x0007d800080a1406 */
[----:B------:R-:W-:Y:S02]  /*5760*/  @P2 PLOP3.LUT P0, PT, P2, PT, PT, 0x8, 0x0 ;  /* 0x000000000000281c */ /* 0x000fe4000170e170 */
[----:B------:R-:W-:-:S11]  /*5770*/  PLOP3.LUT P2, PT, PT, PT, PT, 0x8, 0x0 ;  /* 0x000000000000781c */ /* 0x000fd60003f4e170 */
[----:B---3--:R-:W-:Y:S05]  /*5780*/  @P0 BRA.U.ANY `(.L_x_2816) ;  /* 0xfffffffd00ec0947 */ /* 0x008fea000393ffff */
[----:B------:R0:W-:Y:S01]  /*5790*/  UTMACMDFLUSH ;  /* 0x00000000000079b7 */ /* 0x0001e20000000000 */
[----:B------:R-:W-:-:S04]  /*57a0*/  DEPBAR.LE SB0, 0x0 ;  /* 0x000080000000791a */ /* 0x000fc80000000000 */
.L_x_2815:
[----:B------:R-:W-:Y:S05]  /*57b0*/  BSYNC B0 ;  /* 0x0000000000007941 */ /* 0x000fea0003800000 */
.L_x_2814:
        /* <DEDUP_REMOVED lines=14> */
.L_x_2777:
        /* <DEDUP_REMOVED lines=29> */
.L_x_2818:
[----:B------:R-:W-:Y:S01]  /*5a70*/  ULDC UR9, c[0x0][0x8cc] ;  /* 0x0002330000097ab9 */ /* 0x000fe20000000800 */
[----:B------:R-:W-:Y:S01]  /*5a80*/  UMOV UR7, UR8 ;  /* 0x0000000800077c82 */ /* 0x000fe20008000000 */
[----:B------:R-:W-:-:S11]  /*5a90*/  UISETP.NE.AND UP0, UPT, UR9, 0x1, UPT ;  /* 0x000000010900788c */ /* 0x000fd6000bf05270 */
[----:B------:R-:W-:Y:S02]  /*5aa0*/  @UP0 ULDC.64 UR10, c[0x0][0x8d0] ;  /* 0x00023400000a0ab9 */ /* 0x000fe40000000a00 */
[----:B------:R-:W-:-:S04]  /*5ab0*/  UIMAD.WIDE.U32 UR4, UR8, UR10, URZ ;  /* 0x0000000a080472a5 */ /* 0x000fc8000f8e003f */
[----:B------:R-:W-:-:S04]  /*5ac0*/  @UP0 USHF.R.U32.HI UR7, URZ, UR11, UR5 ;  /* 0x0000000b3f070299 */ /* 0x000fc80008011605 */
[----:B------:R-:W-:-:S12]  /*5ad0*/  UIMAD UR4, UR7, UR9, URZ ;  /* 0x00000009070472a4 */ /* 0x000fd8000f8e023f */
.L_x_2819:
        /* <DEDUP_REMOVED lines=84> */
.L_x_2823:
[----:B------:R-:W2:Y:S04]  /*6020*/  LDG.E.STRONG.GPU R4, desc[UR46][R2.64] ;  /* 0x0000002e02047981 */ /* 0x000ea8000c1ef900 */
[----:B--2---:R-:W-:Y:S01]  /*6030*/  CCTL.IVALL ;  /* 0x00000000ff00798f */ /* 0x004fe20002000000 */
[----:B------:R-:W-:Y:S05]  /*6040*/  YIELD ;  /* 0x0000000000007946 */ /* 0x000fea0003800000 */
[----:B------:R-:W-:-:S13]  /*6050*/  ISETP.NE.AND P1, PT, R4, R5, PT ;  /* 0x000000050400720c */ /* 0x000fda0003f25270 */
[----:B------:R-:W-:Y:S05]  /*6060*/  @P1 BRA `(.L_x_2823) ;  /* 0xfffffffc00ec1947 */ /* 0x000fea000383ffff */
.L_x_2822:
[----:B------:R-:W-:Y:S05]  /*6070*/  BSYNC B0 ;  /* 0x0000000000007941 */ /* 0x000fea0003800000 */
.L_x_2821:
[----:B------:R-:W-:-:S03]  /*6080*/  UMOV UR4, 0xffffffff ;  /* 0xffffffff00047882 */ /* 0x000fc60000000000 */
[----:B------:R-:W-:Y:S05]  /*6090*/  BRA.DIV UR4, `(.L_x_2824) ;  /* 0x0000003604847947 */ /* 0x000fea000b800000 */
[----:B------:R-:W-:Y:S01]  /*60a0*/  NOP ;  /* 0x0000000000007918 */ /* 0x000fe20000000000 */
.L_x_2899:
        /* <DEDUP_REMOVED lines=22> */
.L_x_2826:
[----:B------:R-:W-:Y:S05]  /*6210*/  BSYNC B0 ;  /* 0x0000000000007941 */ /* 0x000fea0003800000 */
.L_x_2825:
        /* <DEDUP_REMOVED lines=20> */
.L_x_2828:
[----:B------:R-:W-:Y:S05]  /*6360*/  BSYNC B0 ;  /* 0x0000000000007941 */ /* 0x000fea0003800000 */
.L_x_2827:
[----:B------:R-:W-:Y:S06]  /*6370*/  BAR.ARV 0xa, 0xa0 ;  /* 0x0282800000007b1d */ /* 0x000fec0000002000 */
[----:B------:R-:W-:Y:S04]  /*6380*/  BSSY B0, `(.L_x_2829) ;  /* 0x0000003000007945 */ /* 0x000fe80003800000 */
[----:B------:R-:W-:Y:S05]  /*6390*/  @!P0 BRA `(.L_x_2830) ;  /* 0x0000000000048947 */ /* 0x000fea0003800000 */
[----:B------:R-:W-:-:S04]  /*63a0*/  DEPBAR.LE SB0, 0x0 ;  /* 0x000080000000791a */ /* 0x000fc80000000000 */
.L_x_2830:
[----:B------:R-:W-:Y:S05]  /*63b0*/  BSYNC B0 ;  /* 0x0000000000007941 */ /* 0x000fea0003800000 */
.L_x_2829:
        /* <DEDUP_REMOVED lines=19> */
.L_x_2832:
[----:B------:R-:W-:Y:S05]  /*64f0*/  BSYNC B0 ;  /* 0x0000000000007941 */ /* 0x000fea0003800000 */
.L_x_2831:
[----:B------:R-:W-:Y:S01]  /*6500*/  UIADD3 UR17, UR8, 0x1, URZ ;  /* 0x0000000108117890 */ /* 0x000fe2000fffe03f */
[----:B------:R-:W-:Y:S11]  /*6510*/  BRA `(.L_x_2833) ;  /* 0x0000000000047947 */ /* 0x000ff60003800000 */
.L_x_2820:
[----:B------:R-:W-:-:S05]  /*6520*/  UMOV UR17, UR8 ;  /* 0x0000000800117c82 */ /* 0x000fca0008000000 */
.L_x_2833:
        /* <DEDUP_REMOVED lines=12> */
.L_x_2858:
        /* <DEDUP_REMOVED lines=18> */
.L_x_2836:
[----:B------:R-:W2:Y:S04]  /*6710*/  LDG.E.STRONG.GPU R4, desc[UR46][R2.64] ;  /* 0x0000002e02047981 */ /* 0x000ea8000c1ef900 */
[----:B--2---:R-:W-:Y:S01]  /*6720*/  CCTL.IVALL ;  /* 0x00000000ff00798f */ /* 0x004fe20002000000 */
[----:B------:R-:W-:Y:S05]  /*6730*/  YIELD ;  /* 0x0000000000007946 */ /* 0x000fea0003800000 */
[----:B------:R-:W-:-:S13]  /*6740*/  ISETP.NE.AND P1, PT, R4, R5, PT ;  /* 0x000000050400720c */ /* 0x000fda0003f25270 */
[----:B------:R-:W-:Y:S05]  /*6750*/  @P1 BRA `(.L_x_2836) ;  /* 0xfffffffc00ec1947 */ /* 0x000fea000383ffff */
.L_x_2835:
[----:B------:R-:W-:Y:S05]  /*6760*/  BSYNC B0 ;  /* 0x0000000000007941 */ /* 0x000fea0003800000 */
.L_x_2834:
[----:B------:R-:W-:-:S03]  /*6770*/  UMOV UR18, 0xffffffff ;  /* 0xffffffff00127882 */ /* 0x000fc60000000000 */
[----:B------:R-:W-:Y:S05]  /*6780*/  BRA.DIV UR18, `(.L_x_2837) ;  /* 0x0000002e12e47947 */ /* 0x000fea000b800000 */
[----:B------:R-:W-:Y:S01]  /*6790*/  NOP ;  /* 0x0000000000007918 */ /* 0x000fe20000000000 */
.L_x_2902:
        /* <DEDUP_REMOVED lines=19> */
.L_x_2839:
[----:B------:R-:W-:Y:S05]  /*68d0*/  BSYNC B0 ;  /* 0x0000000000007941 */ /* 0x000fea0003800000 */
.L_x_2838:
        /* <DEDUP_REMOVED lines=15> */
.L_x_2841:
[----:B------:R-:W-:Y:S05]  /*69d0*/  BSYNC B0 ;  /* 0x0000000000007941 */ /* 0x000fea0003800000 */
.L_x_2840:
[----:B------:R-:W-:Y:S06]  /*69e0*/  BAR.ARV 0xa, 0xa0 ;  /* 0x0282800000007b1d */ /* 0x000fec0000002000 */
[----:B------:R-:W-:Y:S04]  /*69f0*/  BSSY B0, `(.L_x_2842) ;  /* 0x0000003000007945 */ /* 0x000fe80003800000 */
[----:B------:R-:W-:Y:S05]  /*6a00*/  @!P0 BRA `(.L_x_2843) ;  /* 0x0000000000048947 */ /* 0x000fea0003800000 */
[----:B------:R-:W-:-:S04]  /*6a10*/  DEPBAR.LE SB0, 0x0 ;  /* 0x000080000000791a */ /* 0x000fc80000000000 */
.L_x_2843:
[----:B------:R-:W-:Y:S05]  /*6a20*/  BSYNC B0 ;  /* 0x0000000000007941 */ /* 0x000fea0003800000 */
.L_x_2842:
        /* <DEDUP_REMOVED lines=19> */
.L_x_2845:
[----:B------:R-:W-:Y:S05]  /*6b60*/  BSYNC B0 ;  /* 0x0000000000007941 */ /* 0x000fea0003800000 */
.L_x_2844:
        /* <DEDUP_REMOVED lines=17> */
.L_x_2848:
[----:B------:R-:W2:Y:S04]  /*6c80*/  LDG.E.STRONG.GPU R4, desc[UR46][R2.64] ;  /* 0x0000002e02047981 */ /* 0x000ea8000c1ef900 */
[----:B--2---:R-:W-:Y:S01]  /*6c90*/  CCTL.IVALL ;  /* 0x00000000ff00798f */ /* 0x004fe20002000000 */
[----:B------:R-:W-:Y:S05]  /*6ca0*/  YIELD ;  /* 0x0000000000007946 */ /* 0x000fea0003800000 */
[----:B------:R-:W-:-:S13]  /*6cb0*/  ISETP.NE.AND P1, PT, R4, R5, PT ;  /* 0x000000050400720c */ /* 0x000fda0003f25270 */
[----:B------:R-:W-:Y:S05]  /*6cc0*/  @P1 BRA `(.L_x_2848) ;  /* 0xfffffffc00ec1947 */ /* 0x000fea000383ffff */
.L_x_2847:
[----:B------:R-:W-:Y:S05]  /*6cd0*/  BSYNC B0 ;  /* 0x0000000000007941 */ /* 0x000fea0003800000 */
.L_x_2846:
[----:B------:R-:W-:-:S03]  /*6ce0*/  UMOV UR10, 0xffffffff ;  /* 0xffffffff000a7882 */ /* 0x000fc60000000000 */
[----:B------:R-:W-:Y:S05]  /*6cf0*/  BRA.DIV UR10, `(.L_x_2849) ;  /* 0x0000002a0aa47947 */ /* 0x000fea000b800000 */
[----:B------:R-:W-:Y:S01]  /*6d00*/  NOP ;  /* 0x0000000000007918 */ /* 0x000fe20000000000 */
.L_x_2905:
        /* <DEDUP_REMOVED lines=15> */
.L_x_2851:
[----:B------:R-:W-:Y:S05]  /*6e00*/  BSYNC B0 ;  /* 0x0000000000007941 */ /* 0x000fea0003800000 */
.L_x_2850:
        /* <DEDUP_REMOVED lines=15> */
.L_x_2853:
[----:B------:R-:W-:Y:S05]  /*6f00*/  BSYNC B0 ;  /* 0x0000000000007941 */ /* 0x000fea0003800000 */
.L_x_2852:
[----:B------:R-:W-:Y:S06]  /*6f10*/  BAR.ARV 0xa, 0xa0 ;  /* 0x0282800000007b1d */ /* 0x000fec0000002000 */
[----:B------:R-:W-:Y:S04]  /*6f20*/  BSSY B0, `(.L_x_2854) ;  /* 0x0000003000007945 */ /* 0x000fe80003800000 */
[----:B------:R-:W-:Y:S05]  /*6f30*/  @!P0 BRA `(.L_x_2855) ;  /* 0x0000000000048947 */ /* 0x000fea0003800000 */
[----:B------:R-:W-:-:S04]  /*6f40*/  DEPBAR.LE SB0, 0x0 ;  /* 0x000080000000791a */ /* 0x000fc80000000000 */
.L_x_2855:
[----:B------:R-:W-:Y:S05]  /*6f50*/  BSYNC B0 ;  /* 0x0000000000007941 */ /* 0x000fea0003800000 */
.L_x_2854:
        /* <DEDUP_REMOVED lines=19> */
.L_x_2857:
[----:B------:R-:W-:Y:S05]  /*7090*/  BSYNC B0 ;  /* 0x0000000000007941 */ /* 0x000fea0003800000 */
.L_x_2856:
[----:B------:R-:W-:Y:S02]  /*70a0*/  UIADD3 UR17, UR17, 0x2, URZ ;  /* 0x0000000211117890 */ /* 0x000fe4000fffe03f */
[----:B------:R-:W-:Y:S02]  /*70b0*/  UIADD3 UR4, UR4, 0x4000, URZ ;  /* 0x0000400004047890 */ /* 0x000fe4000fffe03f */
[----:B------:R-:W-:-:S06]  /*70c0*/  UISETP.GE.AND UP0, UPT, UR17, UR5, UPT ;  /* 0x000000051100728c */ /* 0x000fcc000bf06270 */
[----:B------:R-:W-:-:S13]  /*70d0*/  PLOP3.LUT P1, PT, PT, PT, UP0, 0x80, 0x0 ;  /* 0x000000000000781c */ /* 0x000fda0003f2f008 */
[----:B------:R-:W-:Y:S05]  /*70e0*/  @!P1 BRA `(.L_x_2858) ;  /* 0xfffffff400409947 */ /* 0x000fea000383ffff */
[----:B------:R-:W-:Y:S05]  /*70f0*/  BRA `(.L_x_2781) ;  /* 0x0000002000c87947 */ /* 0x000fea0003800000 */
.L_x_2817:
        /* <DEDUP_REMOVED lines=21> */
.L_x_2859:
[----:B------:R-:W-:Y:S01]  /*7250*/  ULDC UR9, c[0x0][0x8cc] ;  /* 0x0002330000097ab9 */ /* 0x000fe20000000800 */
[----:B------:R-:W-:Y:S01]  /*7260*/  UMOV UR7, UR8 ;  /* 0x0000000800077c82 */ /* 0x000fe20008000000 */
[----:B------:R-:W-:-:S11]  /*7270*/  UISETP.NE.AND UP0, UPT, UR9, 0x1, UPT ;  /* 0x000000010900788c */ /* 0x000fd6000bf05270 */
[----:B------:R-:W-:Y:S02]  /*7280*/  @UP0 ULDC.64 UR10, c[0x0][0x8d0] ;  /* 0x00023400000a0ab9 */ /* 0x000fe40000000a00 */
[----:B------:R-:W-:-:S04]  /*7290*/  UIMAD.WIDE.U32 UR4, UR8, UR10, URZ ;  /* 0x0000000a080472a5 */ /* 0x000fc8000f8e003f */
[----:B------:R-:W-:-:S04]  /*72a0*/  @UP0 USHF.R.U32.HI UR7, URZ, UR11, UR5 ;  /* 0x0000000b3f070299 */ /* 0x000fc80008011605 */
[----:B------:R-:W-:-:S12]  /*72b0*/  UIMAD UR4, UR7, UR9, URZ ;  /* 0x00000009070472a4 */ /* 0x000fd8000f8e023f */
.L_x_2860:
        /* <DEDUP_REMOVED lines=73> */
.L_x_2906:
        /* <DEDUP_REMOVED lines=15> */
.L_x_2864:
        /* <DEDUP_REMOVED lines=97> */
.L_x_2875:
[----:B--234-:R-:W-:-:S04]  /*7e50*/  SHF.L.U32 R21, R11, 0x1f, RZ ;  /* 0x0000001f0b157819 */ /* 0x01cfc800000006ff */
[----:B------:R-:W1:Y:S02]  /*7e60*/  SYNCS.PHASECHK.TRANS64.TRYWAIT P1, [R16+URZ+0x30840], R21 ;  /* 0x03084015100075a7 */ /* 0x000e64000802017f */
[----:B-1----:R-:W-:Y:S05]  /*7e70*/  @!P1 BRA `(.L_x_2867) ;  /* 0x0000001800749947 */ /* 0x002fea0003800000 */
.L_x_2907:
[----:B------:R-:W-:Y:S05]  /*7e80*/  @P0 BRA `(.L_x_2868) ;  /* 0x0000000000140947 */ /* 0x000fea0003800000 */
[----:B------:R-:W-:Y:S01]  /*7e90*/  ISETP.NE.AND P1, PT, R6, RZ, PT ;  /* 0x000000ff0600720c */ /* 0x000fe20003f25270 */
[----:B------:R-:W-:-:S04]  /*7ea0*/  IMAD.MOV.U32 R3, RZ, RZ, 0x4100 ;  /* 0x00004100ff037424 */ /* 0x000fc800078e00ff */
[----:B------:R3:W-:Y:S08]  /*7eb0*/  SYNCS.ARRIVE.TRANS64 RZ, [R16+URZ+0x30830], R3 ;  /* 0x0308300310ff79a7 */ /* 0x0007f0000800003f */
[----:B------:R-:W-:Y:S05]  /*7ec0*/  @!P1 BRA `(.L_x_2868) ;  /* 0x0000000000049947 */ /* 0x000fea0003800000 */
[----:B------:R-:W-:Y:S01]  /*7ed0*/  BPT.TRAP 0x1 ;  /* 0x000000040000795c */ /* 0x000fe20000300000 */
.L_x_2868:
        /* <DEDUP_REMOVED lines=36> */
.L_x_2908:
[----:B------:R-:W-:Y:S05]  /*8120*/  @P0 BRA `(.L_x_2870) ;  /* 0x0000000000140947 */ /* 0x000fea0003800000 */
[----:B------:R-:W-:Y:S01]  /*8130*/  ISETP.NE.AND P1, PT, R6, RZ, PT ;  /* 0x000000ff0600720c */ /* 0x000fe20003f25270 */
[----:B------:R-:W-:-:S04]  /*8140*/  IMAD.MOV.U32 R2, RZ, RZ, 0x4100 ;  /* 0x00004100ff027424 */ /* 0x000fc800078e00ff */
[----:B------:R3:W-:Y:S08]  /*8150*/  SYNCS.ARRIVE.TRANS64 RZ, [R16+URZ+0x30818], R2 ;  /* 0x0308180210ff79a7 */ /* 0x0007f0000800003f */
[----:B------:R-:W-:Y:S05]  /*8160*/  @!P1 BRA `(.L_x_2870) ;  /* 0x0000000000049947 */ /* 0x000fea0003800000 */
[----:B------:R-:W-:Y:S01]  /*8170*/  BPT.TRAP 0x1 ;  /* 0x000000040000795c */ /* 0x000fe20000300000 */
.L_x_2870:
        /* <DEDUP_REMOVED lines=36> */
.L_x_2909:
[----:B------:R-:W-:Y:S05]  /*83c0*/  @P0 BRA `(.L_x_2872) ;  /* 0x0000000000140947 */ /* 0x000fea0003800000 */
[----:B------:R-:W-:Y:S01]  /*83d0*/  ISETP.NE.AND P1, PT, R6, RZ, PT ;  /* 0x000000ff0600720c */ /* 0x000fe20003f25270 */
[----:B-123--:R-:W-:-:S04]  /*83e0*/  IMAD.MOV.U32 R21, RZ, RZ, 0x4100 ;  /* 0x00004100ff157424 */ /* 0x00efc800078e00ff */
[----:B------:R4:W-:Y:S08]  /*83f0*/  SYNCS.ARRIVE.TRANS64 RZ, [R16+URZ+0x30838], R21 ;  /* 0x0308381510ff79a7 */ /* 0x0009f0000800003f */
[----:B------:R-:W-:Y:S05]  /*8400*/  @!P1 BRA `(.L_x_2872) ;  /* 0x0000000000049947 */ /* 0x000fea0003800000 */
[----:B------:R-:W-:Y:S01]  /*8410*/  BPT.TRAP 0x1 ;  /* 0x000000040000795c */ /* 0x000fe20000300000 */
.L_x_2872:
        /* <DEDUP_REMOVED lines=31> */
.L_x_2911:
[----:B------:R-:W-:Y:S05]  /*8610*/  @P0 BRA `(.L_x_2874) ;  /* 0x0000000000140947 */ /* 0x000fea0003800000 */
[----:B------:R-:W-:Y:S01]  /*8620*/  ISETP.NE.AND P1, PT, R6, RZ, PT ;  /* 0x000000ff0600720c */ /* 0x000fe20003f25270 */
[----:B------:R-:W-:-:S04]  /*8630*/  IMAD.MOV.U32 R5, RZ, RZ, 0x4100 ;  /* 0x00004100ff057424 */ /* 0x000fc800078e00ff */
[----:B------:R1:W-:Y:S08]  /*8640*/  SYNCS.ARRIVE.TRANS64 RZ, [R16+URZ+0x30810], R5 ;  /* 0x0308100510ff79a7 */ /* 0x0003f0000800003f */
[----:B------:R-:W-:Y:S05]  /*8650*/  @!P1 BRA `(.L_x_2874) ;  /* 0x0000000000049947 */ /* 0x000fea0003800000 */
[----:B------:R-:W-:Y:S01]  /*8660*/  BPT.TRAP 0x1 ;  /* 0x000000040000795c */ /* 0x000fe20000300000 */
.L_x_2874:
        /* <DEDUP_REMOVED lines=37> */
.L_x_2866:
        /* <DEDUP_REMOVED lines=8> */
.L_x_2912:
[----:B------:R-:W-:Y:S05]  /*8940*/  @P0 BRA `(.L_x_2877) ;  /* 0x0000000000140947 */ /* 0x000fea0003800000 */
[----:B------:R-:W-:Y:S01]  /*8950*/  ISETP.NE.AND P1, PT, R6, RZ, PT ;  /* 0x000000ff0600720c */ /* 0x000fe20003f25270 */
[----:B------:R-:W-:-:S04]  /*8960*/  IMAD.MOV.U32 R5, RZ, RZ, 0x4100 ;  /* 0x00004100ff057424 */ /* 0x000fc800078e00ff */
[----:B------:R2:W-:Y:S08]  /*8970*/  SYNCS.ARRIVE.TRANS64 RZ, [R16+URZ+0x30830], R5 ;  /* 0x0308300510ff79a7 */ /* 0x0005f0000800003f */
[----:B------:R-:W-:Y:S05]  /*8980*/  @!P1 BRA `(.L_x_2877) ;  /* 0x0000000000049947 */ /* 0x000fea0003800000 */
[----:B------:R-:W-:Y:S01]  /*8990*/  BPT.TRAP 0x1 ;  /* 0x000000040000795c */ /* 0x000fe20000300000 */
.L_x_2877:
        /* <DEDUP_REMOVED lines=33> */
.L_x_2913:
[----:B------:R-:W-:Y:S05]  /*8bb0*/  @P0 BRA `(.L_x_2879) ;  /* 0x0000000000140947 */ /* 0x000fea0003800000 */
[----:B------:R-:W-:Y:S01]  /*8bc0*/  ISETP.NE.AND P0, PT, R6, RZ, PT ;  /* 0x000000ff0600720c */ /* 0x000fe20003f05270 */
[----:B------:R-:W-:-:S04]  /*8bd0*/  IMAD.MOV.U32 R5, RZ, RZ, 0x4100 ;  /* 0x00004100ff057424 */ /* 0x000fc800078e00ff */
[----:B------:R1:W-:Y:S08]  /*8be0*/  SYNCS.ARRIVE.TRANS64 RZ, [R16+URZ+0x30818], R5 ;  /* 0x0308180510ff79a7 */ /* 0x0003f0000800003f */
[----:B------:R-:W-:Y:S05]  /*8bf0*/  @!P0 BRA `(.L_x_2879) ;  /* 0x0000000000048947 */ /* 0x000fea0003800000 */
[----:B------:R-:W-:Y:S01]  /*8c00*/  BPT.TRAP 0x1 ;  /* 0x000000040000795c */ /* 0x000fe20000300000 */
.L_x_2879:
        /* <DEDUP_REMOVED lines=37> */
.L_x_2865:
[----:B------:R-:W1:Y:S01]  /*8e60*/  S2R R0, SR_TID.X ;  /* 0x0000000000007919 */ /* 0x000e620000002100 */
[----:B------:R-:W-:Y:S01]  /*8e70*/  IMAD R3, R19, 0x8, R16 ;  /* 0x0000000813037824 */ /* 0x000fe200078e0210 */
[----:B-1----:R-:W-:Y:S02]  /*8e80*/  LOP3.LUT R2, R0, 0x7f, RZ, 0xc0, !PT ;  /* 0x0000007f00027812 */ /* 0x002fe400078ec0ff */
[----:B------:R-:W-:Y:S02]  /*8e90*/  SHF.L.U32 R0, R11, 0x1f, RZ ;  /* 0x0000001f0b007819 */ /* 0x000fe400000006ff */
[----:B------:R-:W-:Y:S02]  /*8ea0*/  ISETP.NE.AND P1, PT, R2, RZ, PT ;  /* 0x000000ff0200720c */ /* 0x000fe40003f25270 */
[----:B------:R-:W1:Y:S02]  /*8eb0*/  SYNCS.PHASECHK.TRANS64.TRYWAIT P0, [R3+URZ+0x30840], R0 ;  /* 0x03084000030075a7 */ /* 0x000e64000800017f */
[----:B-1----:R-:W-:Y:S09]  /*8ec0*/  @!P0 BRA `(.L_x_2880) ;  /* 0x0000000800dc8947 */ /* 0x002ff20003800000 */
.L_x_2914:
[----:B------:R-:W-:Y:S05]  /*8ed0*/  @P1 BRA `(.L_x_2881) ;  /* 0x0000000000181947 */ /* 0x000fea0003800000 */
[----:B------:R-:W1:Y:S01]  /*8ee0*/  S2R R2, SR_TID.X ;  /* 0x0000000000027919 */ /* 0x000e620000002100 */
[----:B------:R-:W-:-:S04]  /*8ef0*/  IMAD.MOV.U32 R0, RZ, RZ, 0x4100 ;  /* 0x00004100ff007424 */ /* 0x000fc800078e00ff */
[----:B------:R1:W-:Y:S02]  /*8f00*/  SYNCS.ARRIVE.TRANS64 RZ, [R3+URZ+0x30830], R0 ;  /* 0x0308300003ff79a7 */ /* 0x0003e4000800003f */
[----:B-1----:R-:W-:-:S13]  /*8f10*/  LOP3.LUT P0, RZ, R2, 0x1f, RZ, 0xc0, !PT ;  /* 0x0000001f02ff7812 */ /* 0x002fda000780c0ff */
[----:B------:R-:W-:Y:S05]  /*8f20*/  @!P0 BRA `(.L_x_2881) ;  /* 0x0000000000048947 */ /* 0x000fea0003800000 */
[----:B------:R-:W-:Y:S01]  /*8f30*/  BPT.TRAP 0x1 ;  /* 0x000000040000795c */ /* 0x000fe20000300000 */
.L_x_2881:
        /* <DEDUP_REMOVED lines=40> */
.L_x_2862:
[----:B------:R-:W-:Y:S05]  /*91c0*/  BSYNC B0 ;  /* 0x0000000000007941 */ /* 0x000fea0003800000 */
.L_x_2861:
[----:B------:R-:W-:-:S03]  /*91d0*/  UMOV UR7, 0xffffffff ;  /* 0xffffffff00077882 */ /* 0x000fc60000000000 */
[----:B------:R-:W-:Y:S05]  /*91e0*/  BRA.DIV UR7, `(.L_x_2882) ;  /* 0x0000000a07287947 */ /* 0x000fea000b800000 */
[----:B------:R-:W-:-:S13]  /*91f0*/  ELECT P6, URZ, PT ;  /* 0x00000000003f782f */ /* 0x000fda00038c0000 */
.L_x_2917:
[----:B------:R-:W-:Y:S05]  /*9200*/  @!P6 BRA `(.L_x_2781) ;  /* 0x000000000084e947 */ /* 0x000fea0003800000 */
[----:B------:R-:W-:-:S06]  /*9210*/  ULOP3.LUT UR7, UR38, 0x2, URZ, 0xfc, !UPT ;  /* 0x0000000226077892 */ /* 0x000fcc000f8efc3f */
[----:B------:R-:W-:-:S05]  /*9220*/  IMAD.U32 R2, RZ, RZ, UR7 ;  /* 0x00000007ff027e24 */ /* 0x000fca000f8e00ff */
[----:B------:R-:W-:-:S13]  /*9230*/  ISETP.NE.AND P2, PT, R2, 0x3, PT ;  /* 0x000000030200780c */ /* 0x000fda0003f45270 */
[----:B------:R-:W-:Y:S05]  /*9240*/  @!P2 BRA `(.L_x_2883) ;  /* 0x000000000004a947 */ /* 0x000fea0003800000 */
[----:B------:R-:W-:Y:S01]  /*9250*/  BPT.TRAP 0x1 ;  /* 0x000000040000795c */ /* 0x000fe20000300000 */
.L_x_2883:
        /* <DEDUP_REMOVED lines=15> */
.L_x_2918:
[----:B------:R-:W2:Y:S02]  /*9350*/  SYNCS.PHASECHK.TRANS64.TRYWAIT P0, [R3+URZ], R2 ;  /* 0x00000002030075a7 */ /* 0x000ea4000800017f */
[----:B--2---:R-:W-:Y:S05]  /*9360*/  @!P0 BRA `(.L_x_2885) ;  /* 0x0000000400fc8947 */ /* 0x004fea0003800000 */
.L_x_2919:
[----:B------:R-:W-:Y:S05]  /*9370*/  @!P2 BRA `(.L_x_2886) ;  /* 0x000000000004a947 */ /* 0x000fea0003800000 */
[----:B------:R-:W-:Y:S01]  /*9380*/  BPT.TRAP 0x1 ;  /* 0x000000040000795c */ /* 0x000fe20000300000 */
.L_x_2886:
[----:B--2---:R-:W-:-:S04]  /*9390*/  VIADD R3, R7, 0x30840 ;  /* 0x0003084007037836 */ /* 0x004fc80000000000 */
[----:B------:R-:W-:-:S04]  /*93a0*/  IMAD R0, R0, 0x8, R3 ;  /* 0x0000000800007824 */ /* 0x000fc800078e0203 */
[----:B------:R-:W2:Y:S02]  /*93b0*/  SYNCS.PHASECHK.TRANS64.TRYWAIT P0, [R0+URZ], R5 ;  /* 0x00000005000075a7 */ /* 0x000ea4000800017f */
[----:B--2---:R-:W-:Y:S05]  /*93c0*/  @!P0 BRA `(.L_x_2887) ;  /* 0x0000000400f88947 */ /* 0x004fea0003800000 */
.L_x_2920:
[----:B------:R-:W-:-:S07]  /*93d0*/  IMAD R3, R4, 0x8, R3 ;  /* 0x0000000804037824 */ /* 0x000fce00078e0203 */
.L_x_2888:
[----:B---3--:R3:W4:Y:S02]  /*93e0*/  SYNCS.PHASECHK.TRANS64.TRYWAIT P0, [R3+URZ], R2 ;  /* 0x00000002030075a7 */ /* 0x008724000800017f */
[----:B----4-:R-:W-:Y:S05]  /*93f0*/  @!P0 NANOSLEEP.SYNCS 0x989680 ;  /* 0x009896800000895d */ /* 0x010fea0003900000 */
[----:B------:R-:W4:Y:S02]  /*9400*/  @!P0 SYNCS.PHASECHK.TRANS64 P0, [R3+URZ], R2 ;  /* 0x00000002030085a7 */ /* 0x000f24000800007f */
[----:B----4-:R-:W-:Y:S05]  /*9410*/  @!P0 BRA `(.L_x_2888) ;  /* 0xfffffffc00f08947 */ /* 0x010fea000383ffff */
.L_x_2781:
[----:B------:R-:W-:Y:S05]  /*9420*/  BSYNC B6 ;  /* 0x0000000000067941 */ /* 0x000fea0003800000 */
.L_x_2776:
[----:B------:R-:W-:Y:S05]  /*9430*/  EXIT ;  /* 0x000000000000794d */ /* 0x000fea0003800000 */
.L_x_2787:
[----:B------:R-:W-:Y:S02]  /*9440*/  IMAD.MOV.U32 R12, RZ, RZ, RZ ;  /* 0x000000ffff0c7224 */ /* 0x000fe400078e00ff */
[----:B------:R-:W-:Y:S02]  /*9450*/  IMAD.MOV.U32 R11, RZ, RZ, 0x1f ;  /* 0x0000001fff0b7424 */ /* 0x000fe400078e00ff */
[----:B------:R-:W-:-:S07]  /*9460*/  IMAD.MOV.U32 R15, RZ, RZ, -0x1 ;  /* 0xffffffffff0f7424 */ /* 0x000fce00078e00ff */
[----:B------:R-:W-:Y:S05]  /*9470*/  WARPSYNC.COLLECTIVE R15, `(.L_x_2889) ;  /* 0x000000000f087348 */ /* 0x000fea0003c00000 */
[----:B------:R1:W2:Y:S02]  /*9480*/  SHFL.IDX P6, R14, R13, R12, R11 ;  /* 0x0000000c0d0e7389 */ /* 0x0002a400000c000b */
[----:B-12---:R-:W-:Y:S01]  /*9490*/  ENDCOLLECTIVE ;  /* 0x000000000000791b */ /* 0x006fe20003800000 */
.L_x_2889:
[----:B------:R-:W-:Y:S05]  /*94a0*/  BRA `(.L_x_2890) ;  /* 0xffffff7c00b07947 */ /* 0x000fea000383ffff */
.L_x_2789:
        /* <DEDUP_REMOVED lines=8> */
.L_x_2793:
[----:B---3--:R3:W4:Y:S02]  /*9530*/  SYNCS.PHASECHK.TRANS64.TRYWAIT P1, [R0+URZ+0x30810], R209 ;  /* 0x030810d1000075a7 */ /* 0x008724000802017f */
[----:B----4-:R-:W-:Y:S05]  /*9540*/  @!P1 NANOSLEEP.SYNCS 0x989680 ;  /* 0x009896800000995d */ /* 0x010fea0003900000 */
[----:B------:R-:W4:Y:S02]  /*9550*/  @!P1 SYNCS.PHASECHK.TRANS64 P1, [R0+URZ+0x30810], R209 ;  /* 0x030810d1000095a7 */ /* 0x000f24000802007f */
[----:B----4-:R-:W-:Y:S05]  /*9560*/  @!P1 BRA `(.L_x_2793) ;  /* 0xfffffffc00f09947 */ /* 0x010fea000383ffff */
[----:B------:R-:W-:Y:S05]  /*9570*/  BRA `(.L_x_2792) ;  /* 0xffffff84009c7947 */ /* 0x000fea000383ffff */
.L_x_2797:
[----:B------:R1:W1:Y:S02]  /*9580*/  SYNCS.PHASECHK.TRANS64.TRYWAIT P1, [R0+URZ+0x30830], R209 ;  /* 0x030830d1000075a7 */ /* 0x000264000802017f */
[----:B-1----:R-:W-:Y:S05]  /*9590*/  @!P1 NANOSLEEP.SYNCS 0x989680 ;  /* 0x009896800000995d */ /* 0x002fea0003900000 */
[----:B------:R-:W1:Y:S02]  /*95a0*/  @!P1 SYNCS.PHASECHK.TRANS64 P1, [R0+URZ+0x30830], R209 ;  /* 0x030830d1000095a7 */ /* 0x000e64000802007f */
[----:B-1----:R-:W-:Y:S05]  /*95b0*/  @!P1 BRA `(.L_x_2797) ;  /* 0xfffffffc00f09947 */ /* 0x002fea000383ffff */
[----:B------:R-:W-:Y:S05]  /*95c0*/  BRA `(.L_x_2796) ;  /* 0xffffff8c00bc7947 */ /* 0x000fea000383ffff */
.L_x_2804:
[----:B------:R-:W-:Y:S01]  /*95d0*/  BSSY B0, `(.L_x_2891) ;  /* 0x0000005000007945 */ /* 0x000fe20003800000 */
[----:B------:R-:W-:-:S07]  /*95e0*/  IMAD.MOV.U32 R15, RZ, RZ, -0x1 ;  /* 0xffffffffff0f7424 */ /* 0x000fce00078e00ff */
[----:B-1----:R-:W-:Y:S05]  /*95f0*/  WARPSYNC.COLLECTIVE R15, `(.L_x_2892) ;  /* 0x000000000f087348 */ /* 0x002fea0003c00000 */
[----:B------:R-:W-:Y:S01]  /*9600*/  NOP ;  /* 0x0000000000007918 */ /* 0x000fe20000000000 */
[----:B-1----:R-:W-:Y:S01]  /*9610*/  ENDCOLLECTIVE ;  /* 0x000000000000791b */ /* 0x002fe20003800000 */
.L_x_2892:
[----:B------:R-:W-:Y:S05]  /*9620*/  BSYNC B0 ;  /* 0x0000000000007941 */ /* 0x000fea0003800000 */
.L_x_2891:
[----:B------:R-:W-:Y:S05]  /*9630*/  BRA `(.L_x_2893) ;  /* 0xffffffb800e47947 */ /* 0x000fea000383ffff */
.L_x_2813:
[----:B------:R-:W-:Y:S01]  /*9640*/  BSSY B0, `(.L_x_2894) ;  /* 0x0000005000007945 */ /* 0x000fe20003800000 */
[----:B------:R-:W-:-:S07]  /*9650*/  IMAD.MOV.U32 R15, RZ, RZ, -0x1 ;  /* 0xffffffffff0f7424 */ /* 0x000fce00078e00ff */
[----:B-12---:R-:W-:Y:S05]  /*9660*/  WARPSYNC.COLLECTIVE R15, `(.L_x_2895) ;  /* 0x000000000f087348 */ /* 0x006fea0003c00000 */
[----:B------:R-:W-:Y:S01]  /*9670*/  NOP ;  /* 0x0000000000007918 */ /* 0x000fe20000000000 */
[----:B-12---:R-:W-:Y:S01]  /*9680*/  ENDCOLLECTIVE ;  /* 0x000000000000791b */ /* 0x006fe20003800000 */
.L_x_2895:
[----:B------:R-:W-:Y:S05]  /*9690*/  BSYNC B0 ;  /* 0x0000000000007941 */ /* 0x000fea0003800000 */
.L_x_2894:
[----:B------:R-:W-:Y:S05]  /*96a0*/  BRA `(.L_x_2896) ;  /* 0xffffffbc00e47947 */ /* 0x000fea000383ffff */
.L_x_2824:
[----:B------:R-:W-:Y:S01]  /*96b0*/  BSSY B0, `(.L_x_2897) ;  /* 0x0000005000007945 */ /* 0x000fe20003800000 */
[----:B------:R-:W-:-:S07]  /*96c0*/  IMAD.MOV.U32 R15, RZ, RZ, -0x1 ;  /* 0xffffffffff0f7424 */ /* 0x000fce00078e00ff */
[----:B------:R-:W-:Y:S05]  /*96d0*/  WARPSYNC.COLLECTIVE R15, `(.L_x_2898) ;  /* 0x000000000f087348 */ /* 0x000fea0003c00000 */
[----:B------:R-:W-:Y:S01]  /*96e0*/  NOP ;  /* 0x0000000000007918 */ /* 0x000fe20000000000 */
[----:B------:R-:W-:Y:S01]  /*96f0*/  ENDCOLLECTIVE ;  /* 0x000000000000791b */ /* 0x000fe20003800000 */
.L_x_2898:
[----:B------:R-:W-:Y:S05]  /*9700*/  BSYNC B0 ;  /* 0x0000000000007941 */ /* 0x000fea0003800000 */
.L_x_2897:
[----:B------:R-:W-:Y:S05]  /*9710*/  BRA `(.L_x_2899) ;  /* 0xffffffc800647947 */ /* 0x000fea000383ffff */
.L_x_2837:
[----:B------:R-:W-:Y:S01]  /*9720*/  BSSY B0, `(.L_x_2900) ;  /* 0x0000005000007945 */ /* 0x000fe20003800000 */
[----:B------:R-:W-:-:S07]  /*9730*/  IMAD.MOV.U32 R15, RZ, RZ, -0x1 ;  /* 0xffffffffff0f7424 */ /* 0x000fce00078e00ff */
[----:B------:R-:W-:Y:S05]  /*9740*/  WARPSYNC.COLLECTIVE R15, `(.L_x_2901) ;  /* 0x000000000f087348 */ /* 0x000fea0003c00000 */
[----:B------:R-:W-:Y:S01]  /*9750*/  NOP ;  /* 0x0000000000007918 */ /* 0x000fe20000000000 */
[----:B------:R-:W-:Y:S01]  /*9760*/  ENDCOLLECTIVE ;  /* 0x000000000000791b */ /* 0x000fe20003800000 */
.L_x_2901:
[----:B------:R-:W-:Y:S05]  /*9770*/  BSYNC B0 ;  /* 0x0000000000007941 */ /* 0x000fea0003800000 */
.L_x_2900:
[----:B------:R-:W-:Y:S05]  /*9780*/  BRA `(.L_x_2902) ;  /* 0xffffffd000047947 */ /* 0x000fea000383ffff */
.L_x_2849:
[----:B------:R-:W-:Y:S01]  /*9790*/  BSSY B0, `(.L_x_2903) ;  /* 0x0000005000007945 */ /* 0x000fe20003800000 */
[----:B------:R-:W-:-:S07]  /*97a0*/  IMAD.MOV.U32 R15, RZ, RZ, -0x1 ;  /* 0xffffffffff0f7424 */ /* 0x000fce00078e00ff */
[----:B------:R-:W-:Y:S05]  /*97b0*/  WARPSYNC.COLLECTIVE R15, `(.L_x_2904) ;  /* 0x000000000f087348 */ /* 0x000fea0003c00000 */
[----:B------:R-:W-:Y:S01]  /*97c0*/  NOP ;  /* 0x0000000000007918 */ /* 0x000fe20000000000 */
[----:B------:R-:W-:Y:S01]  /*97d0*/  ENDCOLLECTIVE ;  /* 0x000000000000791b */ /* 0x000fe20003800000 */
.L_x_2904:
[----:B------:R-:W-:Y:S05]  /*97e0*/  BSYNC B0 ;  /* 0x0000000000007941 */ /* 0x000fea0003800000 */
.L_x_2903:
[----:B------:R-:W-:Y:S05]  /*97f0*/  BRA `(.L_x_2905) ;  /* 0xffffffd400447947 */ /* 0x000fea000383ffff */
.L_x_2863:
[----:B-1----:R1:W2:Y:S02]  /*9800*/  SYNCS.PHASECHK.TRANS64.TRYWAIT P0, [R16+URZ+0x30820], R3 ;  /* 0x03082003100075a7 */ /* 0x0022a4000800017f */
[----:B--2---:R-:W-:Y:S05]  /*9810*/  @!P0 NANOSLEEP.SYNCS 0x989680 ;  /* 0x009896800000895d */ /* 0x004fea0003900000 */
[----:B------:R-:W2:Y:S02]  /*9820*/  @!P0 SYNCS.PHASECHK.TRANS64 P0, [R16+URZ+0x30820], R3 ;  /* 0x03082003100085a7 */ /* 0x000ea4000800007f */
[----:B--2---:R-:W-:Y:S05]  /*9830*/  @!P0 BRA `(.L_x_2863) ;  /* 0xfffffffc00f08947 */ /* 0x004fea000383ffff */
[----:B------:R-:W-:Y:S05]  /*9840*/  BRA `(.L_x_2906) ;  /* 0xffffffdc00c07947 */ /* 0x000fea000383ffff */
.L_x_2867:
[----:B-1----:R1:W3:Y:S02]  /*9850*/  SYNCS.PHASECHK.TRANS64.TRYWAIT P1, [R16+URZ+0x30840], R21 ;  /* 0x03084015100075a7 */ /* 0x0022e4000802017f */
[----:B---3--:R-:W-:Y:S05]  /*9860*/  @!P1 NANOSLEEP.SYNCS 0x989680 ;  /* 0x009896800000995d */ /* 0x008fea0003900000 */
[----:B------:R-:W3:Y:S02]  /*9870*/  @!P1 SYNCS.PHASECHK.TRANS64 P1, [R16+URZ+0x30840], R21 ;  /* 0x03084015100095a7 */ /* 0x000ee4000802007f */
[----:B---3--:R-:W-:Y:S05]  /*9880*/  @!P1 BRA `(.L_x_2867) ;  /* 0xfffffffc00f09947 */ /* 0x008fea000383ffff */
[----:B------:R-:W-:Y:S05]  /*9890*/  BRA `(.L_x_2907) ;  /* 0xffffffe400787947 */ /* 0x000fea000383ffff */
.L_x_2869:
[----:B--2---:R2:W3:Y:S02]  /*98a0*/  SYNCS.PHASECHK.TRANS64.TRYWAIT P1, [R16+URZ+0x30828], R21 ;  /* 0x03082815100075a7 */ /* 0x0044e4000802017f */
[----:B---3--:R-:W-:Y:S05]  /*98b0*/  @!P1 NANOSLEEP.SYNCS 0x989680 ;  /* 0x009896800000995d */ /* 0x008fea0003900000 */
[----:B------:R-:W3:Y:S02]  /*98c0*/  @!P1 SYNCS.PHASECHK.TRANS64 P1, [R16+URZ+0x30828], R21 ;  /* 0x03082815100095a7 */ /* 0x000ee4000802007f */
[----:B---3--:R-:W-:Y:S05]  /*98d0*/  @!P1 BRA `(.L_x_2869) ;  /* 0xfffffffc00f09947 */ /* 0x008fea000383ffff */
[----:B------:R-:W-:Y:S05]  /*98e0*/  BRA `(.L_x_2908) ;  /* 0xffffffe8000c7947 */ /* 0x000fea000383ffff */
.L_x_2871:
[----:B---3--:R3:W4:Y:S02]  /*98f0*/  SYNCS.PHASECHK.TRANS64.TRYWAIT P1, [R16+URZ+0x30848], R21 ;  /* 0x03084815100075a7 */ /* 0x008724000802017f */
[----:B----4-:R-:W-:Y:S05]  /*9900*/  @!P1 NANOSLEEP.SYNCS 0x989680 ;  /* 0x009896800000995d */ /* 0x010fea0003900000 */
[----:B------:R-:W4:Y:S02]  /*9910*/  @!P1 SYNCS.PHASECHK.TRANS64 P1, [R16+URZ+0x30848], R21 ;  /* 0x03084815100095a7 */ /* 0x000f24000802007f */
[----:B----4-:R-:W-:Y:S05]  /*9920*/  @!P1 BRA `(.L_x_2871) ;  /* 0xfffffffc00f09947 */ /* 0x010fea000383ffff */
[----:B------:R-:W-:Y:S05]  /*9930*/  BRA `(.L_x_2909) ;  /* 0xffffffe800a07947 */ /* 0x000fea000383ffff */
.L_x_2873:
[----:B------:R-:W-:-:S07]  /*9940*/  SHF.L.U32 R5, R11, 0x1f, RZ ;  /* 0x0000001f0b057819 */ /* 0x000fce00000006ff */
.L_x_2910:
[----:B------:R1:W1:Y:S02]  /*9950*/  SYNCS.PHASECHK.TRANS64.TRYWAIT P1, [R16+URZ+0x30820], R5 ;  /* 0x03082005100075a7 */ /* 0x000264000802017f */
[----:B-1----:R-:W-:Y:S05]  /*9960*/  @!P1 NANOSLEEP.SYNCS 0x989680 ;  /* 0x009896800000995d */ /* 0x002fea0003900000 */
[----:B------:R-:W1:Y:S02]  /*9970*/  @!P1 SYNCS.PHASECHK.TRANS64 P1, [R16+URZ+0x30820], R5 ;  /* 0x03082005100095a7 */ /* 0x000e64000802007f */
[----:B-1----:R-:W-:Y:S05]  /*9980*/  @!P1 BRA `(.L_x_2910) ;  /* 0xfffffffc00f09947 */ /* 0x002fea000383ffff */
[----:B------:R-:W-:Y:S05]  /*9990*/  BRA `(.L_x_2911) ;  /* 0xffffffec001c7947 */ /* 0x000fea000383ffff */
.L_x_2876:
[----:B-1----:R1:W2:Y:S02]  /*99a0*/  SYNCS.PHASECHK.TRANS64.TRYWAIT P1, [R16+URZ+0x30840], R13 ;  /* 0x0308400d100075a7 */ /* 0x0022a4000802017f */
[----:B--2---:R-:W-:Y:S05]  /*99b0*/  @!P1 NANOSLEEP.SYNCS 0x989680 ;  /* 0x009896800000995d */ /* 0x004fea0003900000 */
[----:B------:R-:W2:Y:S02]  /*99c0*/  @!P1 SYNCS.PHASECHK.TRANS64 P1, [R16+URZ+0x30840], R13 ;  /* 0x0308400d100095a7 */ /* 0x000ea4000802007f */
[----:B--2---:R-:W-:Y:S05]  /*99d0*/  @!P1 BRA `(.L_x_2876) ;  /* 0xfffffffc00f09947 */ /* 0x004fea000383ffff */
[----:B------:R-:W-:Y:S05]  /*99e0*/  BRA `(.L_x_2912) ;  /* 0xffffffec00d47947 */ /* 0x000fea000383ffff */
.L_x_2878:
[----:B--2---:R2:W1:Y:S02]  /*99f0*/  SYNCS.PHASECHK.TRANS64.TRYWAIT P1, [R16+URZ+0x30828], R13 ;  /* 0x0308280d100075a7 */ /* 0x004464000802017f */
[----:B-1----:R-:W-:Y:S05]  /*9a00*/  @!P1 NANOSLEEP.SYNCS 0x989680 ;  /* 0x009896800000995d */ /* 0x002fea0003900000 */
[----:B------:R-:W1:Y:S02]  /*9a10*/  @!P1 SYNCS.PHASECHK.TRANS64 P1, [R16+URZ+0x30828], R13 ;  /* 0x0308280d100095a7 */ /* 0x000e64000802007f */
[----:B-1----:R-:W-:Y:S05]  /*9a20*/  @!P1 BRA `(.L_x_2878) ;  /* 0xfffffffc00f09947 */ /* 0x002fea000383ffff */
[----:B------:R-:W-:Y:S05]  /*9a30*/  BRA `(.L_x_2913) ;  /* 0xfffffff0005c7947 */ /* 0x000fea000383ffff */
.L_x_2880:
[----:B------:R1:W1:Y:S02]  /*9a40*/  SYNCS.PHASECHK.TRANS64.TRYWAIT P0, [R3+URZ+0x30840], R0 ;  /* 0x03084000030075a7 */ /* 0x000264000800017f */
[----:B-1----:R-:W-:Y:S05]  /*9a50*/  @!P0 NANOSLEEP.SYNCS 0x989680 ;  /* 0x009896800000895d */ /* 0x002fea0003900000 */
[----:B------:R-:W1:Y:S02]  /*9a60*/  @!P0 SYNCS.PHASECHK.TRANS64 P0, [R3+URZ+0x30840], R0 ;  /* 0x03084000030085a7 */ /* 0x000e64000800007f */
[----:B-1----:R-:W-:Y:S05]  /*9a70*/  @!P0 BRA `(.L_x_2880) ;  /* 0xfffffffc00f08947 */ /* 0x002fea000383ffff */
[----:B------:R-:W-:Y:S05]  /*9a80*/  BRA `(.L_x_2914) ;  /* 0xfffffff400107947 */ /* 0x000fea000383ffff */
.L_x_2882:
[----:B------:R-:W-:Y:S01]  /*9a90*/  BSSY B0, `(.L_x_2915) ;  /* 0x0000006000007945 */ /* 0x000fe20003800000 */
[----:B------:R-:W-:-:S07]  /*9aa0*/  IMAD.MOV.U32 R15, RZ, RZ, -0x1 ;  /* 0xffffffffff0f7424 */ /* 0x000fce00078e00ff */
[----:B------:R-:W-:Y:S05]  /*9ab0*/  WARPSYNC.COLLECTIVE R15, `(.L_x_2916) ;  /* 0x000000000f0c7348 */ /* 0x000fea0003c00000 */
[----:B------:R-:W-:Y:S02]  /*9ac0*/  ELECT P6, UR62, PT ;  /* 0x00000000003e782f */ /* 0x000fe400038c0000 */
[----:B------:R-:W-:Y:S01]  /*9ad0*/  MOV R14, UR62 ;  /* 0x0000003e000e7c02 */ /* 0x000fe20008000f00 */
[----:B------:R-:W-:Y:S10]  /*9ae0*/  ENDCOLLECTIVE ;  /* 0x000000000000791b */ /* 0x000ff40003800000 */
.L_x_2916:
[----:B------:R-:W-:Y:S05]  /*9af0*/  BSYNC B0 ;  /* 0x0000000000007941 */ /* 0x000fea0003800000 */
.L_x_2915:
[----:B------:R-:W-:Y:S05]  /*9b00*/  BRA `(.L_x_2917) ;  /* 0xfffffff400bc7947 */ /* 0x000fea000383ffff */
.L_x_2884:
[----:B-1----:R1:W2:Y:S02]  /*9b10*/  SYNCS.PHASECHK.TRANS64.TRYWAIT P0, [R6+URZ], R5 ;  /* 0x00000005060075a7 */ /* 0x0022a4000800017f */
[----:B--2---:R-:W-:Y:S05]  /*9b20*/  @!P0 NANOSLEEP.SYNCS 0x989680 ;  /* 0x009896800000895d */ /* 0x004fea0003900000 */
[----:B------:R-:W2:Y:S02]  /*9b30*/  @!P0 SYNCS.PHASECHK.TRANS64 P0, [R6+URZ], R5 ;  /* 0x00000005060085a7 */ /* 0x000ea4000800007f */
[----:B--2---:R-:W-:Y:S05]  /*9b40*/  @!P0 BRA `(.L_x_2884) ;  /* 0xfffffffc00f08947 */ /* 0x004fea000383ffff */
[----:B------:R-:W-:Y:S05]  /*9b50*/  BRA `(.L_x_2918) ;  /* 0xfffffff400fc7947 */ /* 0x000fea000383ffff */
.L_x_2885:
[----:B--2---:R2:W3:Y:S02]  /*9b60*/  SYNCS.PHASECHK.TRANS64.TRYWAIT P0, [R3+URZ], R2 ;  /* 0x00000002030075a7 */ /* 0x0044e4000800017f */
[----:B---3--:R-:W-:Y:S05]  /*9b70*/  @!P0 NANOSLEEP.SYNCS 0x989680 ;  /* 0x009896800000895d */ /* 0x008fea0003900000 */
[----:B------:R-:W3:Y:S02]  /*9b80*/  @!P0 SYNCS.PHASECHK.TRANS64 P0, [R3+URZ], R2 ;  /* 0x00000002030085a7 */ /* 0x000ee4000800007f */
[----:B---3--:R-:W-:Y:S05]  /*9b90*/  @!P0 BRA `(.L_x_2885) ;  /* 0xfffffffc00f08947 */ /* 0x008fea000383ffff */
[----:B------:R-:W-:Y:S05]  /*9ba0*/  BRA `(.L_x_2919) ;  /* 0xfffffff400f07947 */ /* 0x000fea000383ffff */
.L_x_2887:
[----:B--2---:R2:W3:Y:S02]  /*9bb0*/  SYNCS.PHASECHK.TRANS64.TRYWAIT P0, [R0+URZ], R5 ;  /* 0x00000005000075a7 */ /* 0x0044e4000800017f */
[----:B---3--:R-:W-:Y:S05]  /*9bc0*/  @!P0 NANOSLEEP.SYNCS 0x989680 ;  /* 0x009896800000895d */ /* 0x008fea0003900000 */
[----:B------:R-:W3:Y:S02]  /*9bd0*/  @!P0 SYNCS.PHASECHK.TRANS64 P0, [R0+URZ], R5 ;  /* 0x00000005000085a7 */ /* 0x000ee4000800007f */
[----:B---3--:R-:W-:Y:S05]  /*9be0*/  @!P0 BRA `(.L_x_2887) ;  /* 0xfffffffc00f08947 */ /* 0x008fea000383ffff */
[----:B------:R-:W-:Y:S05]  /*9bf0*/  BRA `(.L_x_2920) ;  /* 0xfffffff400f47947 */ /* 0x000fea000383ffff */
.L_x_2921:
        /* <DEDUP_REMOVED lines=16> */
.L_x_3672:


//--------------------- .text._ZN7cutlass13device_kernelIN5flash22FlashAttnBwdPreprocessIN4cute5tupleIJNS3_1CILi64EEENS5_ILi128EEEEEENS_6half_tEfNS_4arch4Sm90ELb1ELb0EEEEEvNT_6ParamsE --------------------------
	.section	.text._ZN7cutlass13device_kernelIN5flash22FlashAttnBwdPreprocessIN4cute5tupleIJNS3_1CILi64EEENS5_ILi128EEEEEENS_6half_tEfNS_4arch4Sm90ELb1ELb0EEEEEvNT_6ParamsE,"ax",@progbits
	.align	128
.text._ZN7cutlass13device_kernelIN5flash22FlashAttnBwdPreprocessIN4cute5tupleIJNS3_1CILi64EEENS5_ILi128EEEEEENS_6half_tEfNS_4arch4Sm90ELb1ELb0EEEEEvNT_6ParamsE:
        .type           _ZN7cutlass13device_kernelIN5flash22FlashAttnBwdPreprocessIN4cute5tupleIJNS3_1CILi64EEENS5_ILi128EEEEEENS_6half_tEfNS_4arch4Sm90ELb1ELb0EEEEEvNT_6ParamsE,@function
        .size           _ZN7cutlass13device_kernelIN5flash22FlashAttnBwdPreprocessIN4cute5tupleIJNS3_1CILi64EEENS5_ILi128EEEEEENS_6half_tEfNS_4arch4Sm90ELb1ELb0EEEEEvNT_6ParamsE,(.L_x_3673 - _ZN7cutlass13device_kernelIN5flash22FlashAttnBwdPreprocessIN4cute5tupleIJNS3_1CILi64EEENS5_ILi128EEEEEENS_6half_tEfNS_4arch4Sm90ELb1ELb0EEEEEvNT_6ParamsE)
        .other          _ZN7cutlass13device_kernelIN5flash22FlashAttnBwdPreprocessIN4cute5tupleIJNS3_1CILi64EEENS5_ILi128EEEEEENS_6half_tEfNS_4arch4Sm90ELb1ELb0EEEEEvNT_6ParamsE,@"STO_CUDA_ENTRY STV_DEFAULT"
_ZN7cutlass13device_kernelIN5flash22FlashAttnBwdPreprocessIN4cute5tupleIJNS3_1CILi64EEENS5_ILi128EEEEEENS_6half_tEfNS_4arch4Sm90ELb1ELb0EEEEEvNT_6ParamsE:
[----:B------:R-:W-:Y:S01]  /*0000*/  LDC R1, c[0x0][0x28] ;  /* 0x00000a00ff017b82 */ /* 0x000fe20000000800 */
[----:B------:R-:W0:Y:S07]  /*0010*/  S2R R0, SR_TID.X ;  /* 0x0000000000007919 */ /* 0x000e2e0000002100 */
[----:B------:R-:W1:Y:S01]  /*0020*/  S2UR UR8, SR_CTAID.Y ;  /* 0x00000000000879c3 */ /* 0x000e620000002600 */
[----:B------:R-:W-:Y:S01]  /*0030*/  ULDC UR4, c[0x0][0x218] ;  /* 0x0000860000047ab9 */ /* 0x000fe20000000800 */
[----:B------:R-:W-:Y:S01]  /*0040*/  ULDC UR5, c[0x0][0x21c] ;  /* 0x0000870000057ab9 */ /* 0x000fe20000000800 */
[----:B------:R-:W2:Y:S01]  /*0050*/  S2R R2, SR_CTAID.X ;  /* 0x0000000000027919 */ /* 0x000ea20000002500 */
[----:B------:R-:W-:-:S04]  /*0060*/  ULDC.64 UR6, c[0x0][0x208] ;  /* 0x0000820000067ab9 */ /* 0x000fc80000000a00 */
[----:B------:R-:W3:Y:S08]  /*0070*/  LDC.64 R10, c[0x0][0x230] ;  /* 0x00008c00ff0a7b82 */ /* 0x000ef00000000a00 */
[----:B------:R-:W4:Y:S08]  /*0080*/  S2UR UR9, SR_CTAID.Z ;  /* 0x00000000000979c3 */ /* 0x000f300000002700 */
[----:B------:R-:W4:Y:S01]  /*0090*/  LDC.64 R18, c[0x0][0x250] ;  /* 0x00009400ff127b82 */ /* 0x000f220000000a00 */
[----:B-1----:R-:W-:Y:S01]  /*00a0*/  USHF.R.S32.HI UR10, URZ, 0x1f, UR8 ;  /* 0x0000001f3f0a7899 */ /* 0x002fe20008011408 */
[----:B0-----:R-:W-:-:S06]  /*00b0*/  SHF.R.S32.HI R3, RZ, 0x1f, R0 ;  /* 0x0000001fff037819 */ /* 0x001fcc0000011400 */
[----:B------:R-:W0:Y:S01]  /*00c0*/  LDC.64 R40, c[0x0][0x238] ;  /* 0x00008e00ff287b82 */ /* 0x000e220000000a00 */
[----:B---3--:R-:W-:Y:S01]  /*00d0*/  IMAD R4, R10, UR10, RZ ;  /* 0x0000000a0a047c24 */ /* 0x008fe2000f8e02ff */
[----:B------:R-:W-:Y:S02]  /*00e0*/  LEA.HI R46, R3, R0, RZ, 0x4 ;  /* 0x00000000032e7211 */ /* 0x000fe400078f20ff */
[----:B--2---:R-:W-:Y:S01]  /*00f0*/  SHF.L.U32 R44, R2, 0x6, RZ ;  /* 0x00000006022c7819 */ /* 0x004fe200000006ff */
[----:B------:R-:W-:Y:S01]  /*0100*/  IMAD R11, R11, UR8, R4 ;  /* 0x000000080b0b7c24 */ /* 0x000fe2000f8e0204 */
[----:B------:R-:W-:Y:S02]  /*0110*/  LOP3.LUT R5, R46, 0xfffffff0, RZ, 0xc0, !PT ;  /* 0xfffffff02e057812 */ /* 0x000fe400078ec0ff */
[----:B------:R-:W1:Y:S01]  /*0120*/  LDC.64 R42, c[0x0][0x258] ;  /* 0x00009600ff2a7b82 */ /* 0x000e620000000a00 */
[----:B------:R-:W-:Y:S01]  /*0130*/  IADD3 R3, -R44, UR4, RZ ;  /* 0x000000042c037c10 */ /* 0x000fe2000fffe1ff */
[----:B----4-:R-:W-:Y:S01]  /*0140*/  USHF.R.S32.HI UR11, URZ, 0x1f, UR9 ;  /* 0x0000001f3f0b7899 */ /* 0x010fe20008011409 */
[----:B------:R-:W-:-:S02]  /*0150*/  SHF.R.S32.HI R46, RZ, 0x4, R46 ;  /* 0x00000004ff2e7819 */ /* 0x000fc4000001142e */
[----:B------:R-:W-:Y:S02]  /*0160*/  IADD3 R5, -R5, R0, RZ ;  /* 0x0000000005057210 */ /* 0x000fe40007ffe1ff */
[----:B------:R-:W-:Y:S01]  /*0170*/  ISETP.GE.AND P1, PT, R46, R3, PT ;  /* 0x000000032e00720c */ /* 0x000fe20003f26270 */
[----:B------:R-:W-:Y:S01]  /*0180*/  IMAD R16, R18, UR10, RZ ;  /* 0x0000000a12107c24 */ /* 0x000fe2000f8e02ff */
[----:B------:R-:W-:Y:S02]  /*0190*/  SHF.L.U32 R8, R5, 0x3, RZ ;  /* 0x0000000305087819 */ /* 0x000fe400000006ff */
[----:B------:R-:W-:Y:S02]  /*01a0*/  IADD3 R4, R46, 0x10, RZ ;  /* 0x000000102e047810 */ /* 0x000fe40007ffe0ff */
[C---:B------:R-:W-:Y:S02]  /*01b0*/  ISETP.LT.AND P3, PT, R8.reuse, UR5, !P1 ;  /* 0x0000000508007c0c */ /* 0x040fe4000cf61270 */
[----:B------:R-:W-:-:S02]  /*01c0*/  ISETP.GE.AND P0, PT, R8, UR5, PT ;  /* 0x0000000508007c0c */ /* 0x000fc4000bf06270 */
[----:B------:R-:W-:Y:S02]  /*01d0*/  SHF.R.S32.HI R9, RZ, 0x1f, R8 ;  /* 0x0000001fff097819 */ /* 0x000fe40000011408 */
[----:B------:R-:W-:Y:S02]  /*01e0*/  ISETP.LT.AND P2, PT, R4, R3, !P0 ;  /* 0x000000030400720c */ /* 0x000fe40004741270 */
[----:B------:R-:W-:Y:S01]  /*01f0*/  SHF.R.S32.HI R47, RZ, 0x1f, R46 ;  /* 0x0000001fff2f7819 */ /* 0x000fe2000001142e */
[----:B------:R-:W-:-:S04]  /*0200*/  IMAD.WIDE.U32 R6, R10, UR8, R8 ;  /* 0x000000080a067c25 */ /* 0x000fc8000f8e0008 */
[----:B------:R-:W2:Y:S01]  /*0210*/  @P3 LDC.64 R14, c[0x0][0x228] ;  /* 0x00008a00ff0e3b82 */ /* 0x000ea20000000a00 */
[----:B0-----:R-:W-:Y:S01]  /*0220*/  IMAD R10, R40, UR11, RZ ;  /* 0x0000000b280a7c24 */ /* 0x001fe2000f8e02ff */
[----:B------:R-:W-:Y:S01]  /*0230*/  IADD3 R7, R7, R11, RZ ;  /* 0x0000000b07077210 */ /* 0x000fe20007ffe0ff */
[----:B------:R-:W-:Y:S02]  /*0240*/  IMAD R11, R19, UR8, R16 ;  /* 0x00000008130b7c24 */ /* 0x000fe4000f8e0210 */
[----:B------:R-:W-:-:S03]  /*0250*/  IMAD.WIDE.U32 R8, R18, UR8, R8 ;  /* 0x0000000812087c25 */ /* 0x000fc6000f8e0008 */
[----:B------:R-:W0:Y:S01]  /*0260*/  @P3 LDC.64 R12, c[0x0][0x248] ;  /* 0x00009200ff0c3b82 */ /* 0x000e220000000a00 */
[----:B------:R-:W-:Y:S01]  /*0270*/  IMAD R17, R41, UR9, R10 ;  /* 0x0000000929117c24 */ /* 0x000fe2000f8e020a */
[----:B------:R-:W-:Y:S01]  /*0280*/  IADD3 R9, R9, R11, RZ ;  /* 0x0000000b09097210 */ /* 0x000fe20007ffe0ff */
[----:B------:R-:W-:-:S04]  /*0290*/  IMAD.WIDE.U32 R40, R40, UR9, R6 ;  /* 0x0000000928287c25 */ /* 0x000fc8000f8e0006 */
[----:B-1----:R-:W-:Y:S01]  /*02a0*/  IMAD R16, R42, UR11, RZ ;  /* 0x0000000b2a107c24 */ /* 0x002fe2000f8e02ff */
[----:B------:R-:W1:Y:S01]  /*02b0*/  @P2 LDC.64 R6, c[0x0][0x228] ;  /* 0x00008a00ff062b82 */ /* 0x000e620000000a00 */
[----:B------:R-:W-:Y:S01]  /*02c0*/  IMAD.WIDE R48, R2, 0x40, R46 ;  /* 0x0000004002307825 */ /* 0x000fe200078e022e */
[----:B------:R-:W-:Y:S02]  /*02d0*/  IADD3 R41, R41, R17, RZ ;  /* 0x0000001129297210 */ /* 0x000fe40007ffe0ff */
[----:B------:R-:W-:Y:S01]  /*02e0*/  @P2 MOV R22, R40 ;  /* 0x0000002800162202 */ /* 0x000fe20000000f00 */
[----:B------:R-:W-:Y:S01]  /*02f0*/  IMAD R19, R43, UR9, R16 ;  /* 0x000000092b137c24 */ /* 0x000fe2000f8e0210 */
[----:B------:R-:W-:Y:S01]  /*0300*/  @P2 IADD3 R17, P5, R48, 0x10, RZ ;  /* 0x0000001030112810 */ /* 0x000fe20007fbe0ff */
[----:B------:R-:W-:Y:S01]  /*0310*/  IMAD.WIDE.U32 R42, R42, UR9, R8 ;  /* 0x000000092a2a7c25 */ /* 0x000fe2000f8e0008 */
[----:B------:R-:W3:Y:S01]  /*0320*/  @P3 LDC.64 R10, c[0x0][0x240] ;  /* 0x00009000ff0a3b82 */ /* 0x000ee20000000a00 */
[----:B------:R-:W-:-:S02]  /*0330*/  @P2 IADD3 R29, P4, R48, 0x10, RZ ;  /* 0x00000010301d2810 */ /* 0x000fc40007f9e0ff */
[----:B--2---:R-:W-:Y:S01]  /*0340*/  @P3 IMAD R16, R49, R14, RZ ;  /* 0x0000000e31103224 */ /* 0x004fe200078e02ff */
[----:B------:R-:W-:Y:S02]  /*0350*/  IADD3 R43, R43, R19, RZ ;  /* 0x000000132b2b7210 */ /* 0x000fe40007ffe0ff */
[----:B------:R-:W-:Y:S01]  /*0360*/  @P2 IADD3.X R19, RZ, R49, RZ, P5, !PT ;  /* 0x00000031ff132210 */ /* 0x000fe20002ffe4ff */
[C---:B------:R-:W-:Y:S01]  /*0370*/  @P3 IMAD R23, R48.reuse, R15, R16 ;  /* 0x0000000f30173224 */ /* 0x040fe200078e0210 */
[----:B------:R-:W2:Y:S01]  /*0380*/  @P3 LDC.64 R20, c[0x0][0x210] ;  /* 0x00008400ff143b82 */ /* 0x000ea20000000a00 */
[----:B0-----:R-:W-:Y:S01]  /*0390*/  @P3 IMAD R16, R49, R12, RZ ;  /* 0x0000000c31103224 */ /* 0x001fe200078e02ff */
[----:B------:R-:W-:Y:S01]  /*03a0*/  @P2 MOV R24, R42 ;  /* 0x0000002a00182202 */ /* 0x000fe20000000f00 */
[----:B------:R-:W-:-:S04]  /*03b0*/  @P3 IMAD.WIDE.U32 R14, R48, R14, R40 ;  /* 0x0000000e300e3225 */ /* 0x000fc800078e0028 */
[C---:B------:R-:W-:Y:S01]  /*03c0*/  @P3 IMAD R25, R48.reuse, R13, R16 ;  /* 0x0000000d30193224 */ /* 0x040fe200078e0210 */
[----:B------:R-:W0:Y:S01]  /*03d0*/  @P2 LDC.64 R8, c[0x0][0x248] ;  /* 0x00009200ff082b82 */ /* 0x000e220000000a00 */
[----:B------:R-:W-:Y:S01]  /*03e0*/  @P3 IMAD.WIDE.U32 R12, R48, R12, R42 ;  /* 0x0000000c300c3225 */ /* 0x000fe200078e002a */
[----:B------:R-:W-:Y:S02]  /*03f0*/  @P3 IADD3 R15, R15, R23, RZ ;  /* 0x000000170f0f3210 */ /* 0x000fe40007ffe0ff */
[----:B------:R-:W-:Y:S01]  /*0400*/  @P2 MOV R23, R41 ;  /* 0x0000002900172202 */ /* 0x000fe20000000f00 */
[----:B-1----:R-:W-:Y:S01]  /*0410*/  @P2 IMAD R16, R19, R6, RZ ;  /* 0x0000000613102224 */ /* 0x002fe200078e02ff */
[----:B------:R-:W-:Y:S02]  /*0420*/  @P3 IADD3 R13, R13, R25, RZ ;  /* 0x000000190d0d3210 */ /* 0x000fe40007ffe0ff */
[C---:B---3--:R-:W-:Y:S01]  /*0430*/  @P3 LEA R10, P6, R12.reuse, R10, 0x1 ;  /* 0x0000000a0c0a3211 */ /* 0x048fe200078c08ff */
[C---:B------:R-:W-:Y:S01]  /*0440*/  @P2 IMAD R7, R17.reuse, R7, R16 ;  /* 0x0000000711072224 */ /* 0x040fe200078e0210 */
[----:B------:R-:W-:Y:S01]  /*0450*/  @P2 IADD3.X R19, RZ, R49, RZ, P4, !PT ;  /* 0x00000031ff132210 */ /* 0x000fe200027fe4ff */
[----:B------:R-:W1:Y:S01]  /*0460*/  @P2 LDC.64 R52, c[0x0][0x210] ;  /* 0x00008400ff342b82 */ /* 0x000e620000000a00 */
[----:B------:R-:W-:Y:S01]  /*0470*/  @P3 LEA.HI.X R11, R12, R11, R13, 0x1, P6 ;  /* 0x0000000b0c0b3211 */ /* 0x000fe200030f0c0d */
[----:B------:R-:W-:Y:S01]  /*0480*/  @P2 IMAD.WIDE.U32 R22, R17, R6, R22 ;  /* 0x0000000611162225 */ /* 0x000fe200078e0016 */
[----:B------:R-:W-:-:S02]  /*0490*/  CS2R R16, SRZ ;  /* 0x0000000000107805 */ /* 0x000fc4000001ff00 */
[C---:B--2---:R-:W-:Y:S02]  /*04a0*/  @P3 LEA R20, P5, R14.reuse, R20, 0x1 ;  /* 0x000000140e143211 */ /* 0x044fe400078a08ff */
[----:B------:R-:W-:Y:S01]  /*04b0*/  @P2 MOV R25, R43 ;  /* 0x0000002b00192202 */ /* 0x000fe20000000f00 */
[----:B------:R-:W2:Y:S01]  /*04c0*/  @P2 LDC.64 R56, c[0x0][0x240] ;  /* 0x00009000ff382b82 */ /* 0x000ea20000000a00 */
[----:B------:R-:W-:Y:S02]  /*04d0*/  @P3 LEA.HI.X R21, R14, R21, R15, 0x1, P5 ;  /* 0x000000150e153211 */ /* 0x000fe400028f0c0f */
[----:B------:R-:W-:Y:S01]  /*04e0*/  CS2R R14, SRZ ;  /* 0x00000000000e7805 */ /* 0x000fe2000001ff00 */
[-C--:B0-----:R-:W-:Y:S01]  /*04f0*/  @P2 IMAD R12, R19, R8.reuse, RZ ;  /* 0x00000008130c2224 */ /* 0x081fe200078e02ff */
[----:B------:R-:W-:Y:S02]  /*0500*/  CS2R R18, SRZ ;  /* 0x0000000000127805 */ /* 0x000fe4000001ff00 */
[----:B------:R-:W-:Y:S01]  /*0510*/  IADD3 R6, R46, 0x20, RZ ;  /* 0x000000202e067810 */ /* 0x000fe20007ffe0ff */
[----:B------:R-:W-:-:S04]  /*0520*/  @P2 IMAD.WIDE.U32 R24, R29, R8, R24 ;  /* 0x000000081d182225 */ /* 0x000fc800078e0018 */
[----:B------:R-:W-:Y:S01]  /*0530*/  @P2 IMAD R27, R29, R9, R12 ;  /* 0x000000091d1b2224 */ /* 0x000fe200078e020c */
[----:B------:R-:W-:Y:S01]  /*0540*/  CS2R R12, SRZ ;  /* 0x00000000000c7805 */ /* 0x000fe2000001ff00 */
[----:B------:R-:W3:Y:S05]  /*0550*/  @P3 LDG.E.128 R16, desc[UR6][R10.64] ;  /* 0x000000060a103981 */ /* 0x000eea000c1e1d00 */
[----:B------:R0:W4:Y:S01]  /*0560*/  @P3 LDG.E.128 R12, desc[UR6][R20.64] ;  /* 0x00000006140c3981 */ /* 0x000122000c1e1d00 */
[----:B------:R-:W-:Y:S02]  /*0570*/  ISETP.LT.AND P3, PT, R6, R3, !P0 ;  /* 0x000000030600720c */ /* 0x000fe40004761270 */
[----:B------:R-:W-:-:S02]  /*0580*/  IADD3 R8, R46, 0x30, RZ ;  /* 0x000000302e087810 */ /* 0x000fc40007ffe0ff */
[----:B------:R-:W-:Y:S02]  /*0590*/  @P2 IADD3 R9, R23, R7, RZ ;  /* 0x0000000717092210 */ /* 0x000fe40007ffe0ff */
[----:B-1----:R-:W-:Y:S02]  /*05a0*/  @P2 LEA R52, P4, R22, R52, 0x1 ;  /* 0x0000003416342211 */ /* 0x002fe400078808ff */
[----:B------:R-:W-:Y:S02]  /*05b0*/  @P2 IADD3 R7, R25, R27, RZ ;  /* 0x0000001b19072210 */ /* 0x000fe40007ffe0ff */
[----:B--2---:R-:W-:-:S03]  /*05c0*/  @P2 LEA R56, P5, R24, R56, 0x1 ;  /* 0x0000003818382211 */ /* 0x004fc600078a08ff */
[----:B------:R-:W1:Y:S01]  /*05d0*/  @P3 LDC.64 R34, c[0x0][0x228] ;  /* 0x00008a00ff223b82 */ /* 0x000e620000000a00 */
[----:B------:R-:W-:Y:S02]  /*05e0*/  ISETP.LT.AND P0, PT, R8, R3, !P0 ;  /* 0x000000030800720c */ /* 0x000fe40004701270 */
[----:B0-----:R-:W-:Y:S02]  /*05f0*/  CS2R R20, SRZ ;  /* 0x0000000000147805 */ /* 0x001fe4000001ff00 */
[----:B------:R-:W-:Y:S02]  /*0600*/  @P2 LEA.HI.X R53, R22, R53, R9, 0x1, P4 ;  /* 0x0000003516352211 */ /* 0x000fe400020f0c09 */
[----:B------:R-:W-:Y:S02]  /*0610*/  CS2R R22, SRZ ;  /* 0x0000000000167805 */ /* 0x000fe4000001ff00 */
[----:B------:R-:W-:Y:S02]  /*0620*/  @P2 LEA.HI.X R57, R24, R57, R7, 0x1, P5 ;  /* 0x0000003918392211 */ /* 0x000fe400028f0c07 */
[----:B------:R-:W-:-:S02]  /*0630*/  CS2R R24, SRZ ;  /* 0x0000000000187805 */ /* 0x000fc4000001ff00 */
[----:B------:R-:W-:Y:S01]  /*0640*/  CS2R R26, SRZ ;  /* 0x00000000001a7805 */ /* 0x000fe2000001ff00 */
[----:B------:R-:W0:Y:S01]  /*0650*/  @P3 LDC.64 R36, c[0x0][0x248] ;  /* 0x00009200ff243b82 */ /* 0x000e220000000a00 */
[----:B------:R2:W4:Y:S04]  /*0660*/  @P2 LDG.E.128 R20, desc[UR6][R52.64] ;  /* 0x0000000634142981 */ /* 0x000528000c1e1d00 */
[----:B------:R1:W4:Y:S01]  /*0670*/  @P2 LDG.E.128 R24, desc[UR6][R56.64] ;  /* 0x0000000638182981 */ /* 0x000322000c1e1d00 */
[C---:B------:R-:W-:Y:S02]  /*0680*/  @P3 IADD3 R55, P2, R48.reuse, 0x20, RZ ;  /* 0x0000002030373810 */ /* 0x040fe40007f5e0ff */
[----:B------:R-:W0:Y:S01]  /*0690*/  @P0 LDC.64 R38, c[0x0][0x228] ;  /* 0x00008a00ff260b82 */ /* 0x000e220000000a00 */
[----:B------:R-:W-:-:S02]  /*06a0*/  @P3 IADD3 R50, P5, R48, 0x20, RZ ;  /* 0x0000002030323810 */ /* 0x000fc40007fbe0ff */
[C---:B------:R-:W-:Y:S02]  /*06b0*/  @P0 IADD3 R51, P4, R48.reuse, 0x30, RZ ;  /* 0x0000003030330810 */ /* 0x040fe40007f9e0ff */
[----:B------:R-:W-:Y:S02]  /*06c0*/  @P0 IADD3 R7, P6, R48, 0x30, RZ ;  /* 0x0000003030070810 */ /* 0x000fe40007fde0ff */
[-C--:B------:R-:W-:Y:S01]  /*06d0*/  @P3 IADD3.X R59, RZ, R49.reuse, RZ, P2, !PT ;  /* 0x00000031ff3b3210 */ /* 0x080fe200017fe4ff */
[----:B------:R-:W0:Y:S01]  /*06e0*/  @P3 LDC.64 R10, c[0x0][0x210] ;  /* 0x00008400ff0a3b82 */ /* 0x000e220000000a00 */
[-C--:B------:R-:W-:Y:S02]  /*06f0*/  @P3 IADD3.X R61, RZ, R49.reuse, RZ, P5, !PT ;  /* 0x00000031ff3d3210 */ /* 0x080fe40002ffe4ff */
[-C--:B--2---:R-:W-:Y:S01]  /*0700*/  @P0 IADD3.X R53, RZ, R49.reuse, RZ, P4, !PT ;  /* 0x00000031ff350210 */ /* 0x084fe200027fe4ff */
[----:B-1----:R-:W-:Y:S01]  /*0710*/  @P3 IMAD R54, R59, R34, RZ ;  /* 0x000000223b363224 */ /* 0x002fe200078e02ff */
[----:B------:R-:W-:-:S02]  /*0720*/  @P0 IADD3.X R9, RZ, R49, RZ, P6, !PT ;  /* 0x00000031ff090210 */ /* 0x000fc400037fe4ff */
[----:B------:R-:W-:Y:S01]  /*0730*/  @P3 MOV R48, R40 ;  /* 0x0000002800303202 */ /* 0x000fe20000000f00 */
[----:B------:R-:W1:Y:S01]  /*0740*/  @P0 LDC.64 R28, c[0x0][0x210] ;  /* 0x00008400ff1c0b82 */ /* 0x000e620000000a00 */
[----:B------:R-:W-:Y:S01]  /*0750*/  @P3 MOV R49, R41 ;  /* 0x0000002900313202 */ /* 0x000fe20000000f00 */
[----:B------:R-:W-:Y:S02]  /*0760*/  @P3 IMAD R57, R55, R35, R54 ;  /* 0x0000002337393224 */ /* 0x000fe400078e0236 */
[----:B0-----:R-:W-:Y:S02]  /*0770*/  @P3 IMAD R52, R61, R36, RZ ;  /* 0x000000243d343224 */ /* 0x001fe400078e02ff */
[----:B------:R-:W-:Y:S02]  /*0780*/  @P3 IMAD.WIDE.U32 R34, R55, R34, R48 ;  /* 0x0000002237223225 */ /* 0x000fe400078e0030 */
[----:B------:R-:W0:Y:S01]  /*0790*/  @P0 LDC.64 R32, c[0x0][0x248] ;  /* 0x00009200ff200b82 */ /* 0x000e220000000a00 */
[----:B------:R-:W-:-:S02]  /*07a0*/  @P3 MOV R48, R42 ;  /* 0x0000002a00303202 */ /* 0x000fc40000000f00 */
[----:B------:R-:W-:Y:S01]  /*07b0*/  @P3 MOV R49, R43 ;  /* 0x0000002b00313202 */ /* 0x000fe20000000f00 */
[----:B------:R-:W-:-:S04]  /*07c0*/  @P3 IMAD R55, R50, R37, R52 ;  /* 0x0000002532373224 */ /* 0x000fc800078e0234 */
[----:B------:R-:W2:Y:S01]  /*07d0*/  @P3 LDC.64 R30, c[0x0][0x240] ;  /* 0x00009000ff1e3b82 */ /* 0x000ea20000000a00 */
[----:B------:R-:W-:-:S07]  /*07e0*/  @P3 IMAD.WIDE.U32 R48, R50, R36, R48 ;  /* 0x0000002432303225 */ /* 0x000fce00078e0030 */
[----:B------:R-:W2:Y:S01]  /*07f0*/  @P0 LDC.64 R36, c[0x0][0x240] ;  /* 0x00009000ff240b82 */ /* 0x000ea20000000a00 */
[-C--:B------:R-:W-:Y:S02]  /*0800*/  @P0 IMAD R52, R53, R38.reuse, RZ ;  /* 0x0000002635340224 */ /* 0x080fe400078e02ff */
[----:B------:R-:W-:-:S04]  /*0810*/  @P0 IMAD.WIDE.U32 R40, R51, R38, R40 ;  /* 0x0000002633280225 */ /* 0x000fc800078e0028 */
[----:B------:R-:W-:Y:S01]  /*0820*/  @P0 IMAD R39, R51, R39, R52 ;  /* 0x0000002733270224 */ /* 0x000fe200078e0234 */
[----:B------:R-:W-:Y:S02]  /*0830*/  @P3 LEA R52, P2, R34, R10, 0x1 ;  /* 0x0000000a22343211 */ /* 0x000fe400078408ff */
[----:B-1----:R-:W-:Y:S01]  /*0840*/  @P0 LEA R10, P4, R40, R28, 0x1 ;  /* 0x0000001c280a0211 */ /* 0x002fe200078808ff */
[-C--:B0-----:R-:W-:Y:S01]  /*0850*/  @P0 IMAD R28, R9, R32.reuse, RZ ;  /* 0x00000020091c0224 */ /* 0x081fe200078e02ff */
[----:B------:R-:W-:Y:S01]  /*0860*/  @P3 IADD3 R57, R35, R57, RZ ;  /* 0x0000003923393210 */ /* 0x000fe20007ffe0ff */
[----:B------:R-:W-:Y:S01]  /*0870*/  @P0 IMAD.WIDE.U32 R42, R7, R32, R42 ;  /* 0x00000020072a0225 */ /* 0x000fe200078e002a */
[----:B------:R-:W-:-:S03]  /*0880*/  @P3 IADD3 R55, R49, R55, RZ ;  /* 0x0000003731373210 */ /* 0x000fc60007ffe0ff */
[----:B------:R-:W-:Y:S01]  /*0890*/  @P0 IMAD R9, R7, R33, R28 ;  /* 0x0000002107090224 */ /* 0x000fe200078e021c */
[----:B------:R-:W-:Y:S02]  /*08a0*/  @P0 IADD3 R39, R41, R39, RZ ;  /* 0x0000002729270210 */ /* 0x000fe40007ffe0ff */
[----:B--2---:R-:W-:Y:S02]  /*08b0*/  @P3 LEA R50, P5, R48, R30, 0x1 ;  /* 0x0000001e30323211 */ /* 0x004fe400078a08ff */
[----:B------:R-:W-:Y:S02]  /*08c0*/  @P3 LEA.HI.X R53, R34, R11, R57, 0x1, P2 ;  /* 0x0000000b22353211 */ /* 0x000fe400010f0c39 */
[----:B------:R-:W-:Y:S02]  /*08d0*/  @P0 IADD3 R7, R43, R9, RZ ;  /* 0x000000092b070210 */ /* 0x000fe40007ffe0ff */
[----:B------:R-:W-:Y:S02]  /*08e0*/  @P0 LEA R54, P2, R42, R36, 0x1 ;  /* 0x000000242a360211 */ /* 0x000fe400078408ff */
[----:B------:R-:W-:-:S02]  /*08f0*/  @P0 LEA.HI.X R11, R40, R29, R39, 0x1, P4 ;  /* 0x0000001d280b0211 */ /* 0x000fc400020f0c27 */
[----:B------:R-:W-:Y:S02]  /*0900*/  CS2R R28, SRZ ;  /* 0x00000000001c7805 */ /* 0x000fe4000001ff00 */
[----:B------:R-:W-:Y:S02]  /*0910*/  @P3 LEA.HI.X R51, R48, R31, R55, 0x1, P5 ;  /* 0x0000001f30333211 */ /* 0x000fe400028f0c37 */
[----:B------:R-:W-:Y:S02]  /*0920*/  CS2R R30, SRZ ;  /* 0x00000000001e7805 */ /* 0x000fe4000001ff00 */
[----:B------:R-:W-:Y:S02]  /*0930*/  CS2R R32, SRZ ;  /* 0x0000000000207805 */ /* 0x000fe4000001ff00 */
[----:B------:R-:W-:Y:S02]  /*0940*/  CS2R R34, SRZ ;  /* 0x0000000000227805 */ /* 0x000fe4000001ff00 */
[----:B------:R-:W-:-:S02]  /*0950*/  @P0 LEA.HI.X R55, R42, R37, R7, 0x1, P2 ;  /* 0x000000252a370211 */ /* 0x000fc400010f0c07 */
[----:B------:R-:W-:Y:S02]  /*0960*/  CS2R R36, SRZ ;  /* 0x0000000000247805 */ /* 0x000fe4000001ff00 */
[----:B------:R-:W-:Y:S02]  /*0970*/  CS2R R38, SRZ ;  /* 0x0000000000267805 */ /* 0x000fe4000001ff00 */
[----:B------:R-:W-:Y:S02]  /*0980*/  CS2R R40, SRZ ;  /* 0x0000000000287805 */ /* 0x000fe4000001ff00 */
[----:B------:R-:W-:Y:S01]  /*0990*/  CS2R R42, SRZ ;  /* 0x00000000002a7805 */ /* 0x000fe2000001ff00 */
[----:B------:R-:W2:Y:S04]  /*09a0*/  @P3 LDG.E.128 R28, desc[UR6][R52.64] ;  /* 0x00000006341c3981 */ /* 0x000ea8000c1e1d00 */
[----:B------:R-:W2:Y:S04]  /*09b0*/  @P3 LDG.E.128 R32, desc[UR6][R50.64] ;  /* 0x0000000632203981 */ /* 0x000ea8000c1e1d00 */
[----:B------:R-:W2:Y:S04]  /*09c0*/  @P0 LDG.E.128 R36, desc[UR6][R10.64] ;  /* 0x000000060a240981 */ /* 0x000ea8000c1e1d00 */
[----:B------:R0:W2:Y:S01]  /*09d0*/  @P0 LDG.E.128 R40, desc[UR6][R54.64] ;  /* 0x0000000636280981 */ /* 0x0000a2000c1e1d00 */
[----:B------:R-:W-:-:S04]  /*09e0*/  ISETP.GT.AND P0, PT, R0, 0x3f, PT ;  /* 0x0000003f0000780c */ /* 0x000fc80003f04270 */
[----:B------:R-:W-:-:S13]  /*09f0*/  ISETP.GE.OR P2, PT, R0, R3, P0 ;  /* 0x000000030000720c */ /* 0x000fda0000746670 */
[----:B0-----:R-:W-:Y:S01]  /*0a00*/  @!P2 SHF.R.S32.HI R55, RZ, 0x1f, R0 ;  /* 0x0000001fff37a819 */ /* 0x001fe20000011400 */
[----:B---3--:R-:W-:Y:S02]  /*0a10*/  HADD2.F32 R48, -RZ, R16.H1_H1 ;  /* 0x30000010ff307230 */ /* 0x008fe40000004100 */
[--C-:B----4-:R-:W-:Y:S02]  /*0a20*/  HADD2.F32 R7, -RZ, R12.reuse.H1_H1 ;  /* 0x3000000cff077230 */ /* 0x110fe40000004100 */
[----:B------:R-:W-:Y:S02]  /*0a30*/  HADD2.F32 R12, -RZ, R12.H0_H0 ;  /* 0x2000000cff0c7230 */ /* 0x000fe40000004100 */
[----:B------:R-:W-:Y:S02]  /*0a40*/  HADD2.F32 R9, -RZ, R16.H0_H0 ;  /* 0x20000010ff097230 */ /* 0x000fe40000004100 */
[----:B------:R-:W-:Y:S02]  /*0a50*/  FMUL.FTZ R51, R7, R48 ;  /* 0x0000003007337220 */ /* 0x000fe40000410000 */
[----:B------:R-:W0:Y:S01]  /*0a60*/  @!P2 LDC.64 R48, c[0x0][0x290] ;  /* 0x0000a400ff30ab82 */ /* 0x000e220000000a00 */
[----:B------:R-:W-:-:S02]  /*0a70*/  HADD2.F32 R7, -RZ, R13.H0_H0 ;  /* 0x2000000dff077230 */ /* 0x000fc40000004100 */
[----:B------:R-:W-:Y:S01]  /*0a80*/  FFMA.FTZ R16, R12, R9, R51 ;  /* 0x000000090c107223 */ /* 0x000fe20000010033 */
[----:B------:R-:W-:Y:S02]  /*0a90*/  HADD2.F32 R10, -RZ, R17.H0_H0 ;  /* 0x20000011ff0a7230 */ /* 0x000fe40000004100 */
[----:B------:R-:W-:Y:S02]  /*0aa0*/  HADD2.F32 R13, -RZ, R13.H1_H1 ;  /* 0x3000000dff0d7230 */ /* 0x000fe40000004100 */
[----:B------:R-:W-:Y:S02]  /*0ab0*/  HADD2.F32 R12, -RZ, R17.H1_H1 ;  /* 0x30000011ff0c7230 */ /* 0x000fe40000004100 */
[----:B------:R-:W-:Y:S01]  /*0ac0*/  FFMA.FTZ R16, R7, R10, R16 ;  /* 0x0000000a07107223 */ /* 0x000fe20000010010 */
[----:B------:R-:W-:Y:S02]  /*0ad0*/  HADD2.F32 R10, -RZ, R14.H0_H0 ;  /* 0x2000000eff0a7230 */ /* 0x000fe40000004100 */
[----:B------:R-:W-:-:S02]  /*0ae0*/  HADD2.F32 R11, -RZ, R18.H0_H0 ;  /* 0x20000012ff0b7230 */ /* 0x000fc40000004100 */
[----:B------:R-:W-:Y:S01]  /*0af0*/  FFMA.FTZ R13, R13, R12, R16 ;  /* 0x0000000c0d0d7223 */ /* 0x000fe20000010010 */
[--C-:B------:R-:W-:Y:S02]  /*0b00*/  HADD2.F32 R9, -RZ, R15.reuse.H0_H0 ;  /* 0x2000000fff097230 */ /* 0x100fe40000004100 */
[----:B------:R-:W-:Y:S02]  /*0b10*/  HADD2.F32 R7, -RZ, R15.H1_H1 ;  /* 0x3000000fff077230 */ /* 0x000fe40000004100 */
[----:B------:R-:W-:Y:S01]  /*0b20*/  FFMA.FTZ R51, R10, R11, R13 ;  /* 0x0000000b0a337223 */ /* 0x000fe2000001000d */
[----:B------:R-:W-:Y:S01]  /*0b30*/  HADD2.F32 R10, -RZ, R20.H1_H1 ;  /* 0x30000014ff0a7230 */ /* 0x000fe20000004100 */
[----:B------:R-:W1:Y:S01]  /*0b40*/  @!P2 LDC.64 R12, c[0x0][0x298] ;  /* 0x0000a600ff0cab82 */ /* 0x000e620000000a00 */
[----:B------:R-:W-:Y:S02]  /*0b50*/  HADD2.F32 R15, -RZ, R24.H1_H1 ;  /* 0x30000018ff0f7230 */ /* 0x000fe40000004100 */
[----:B------:R-:W-:-:S02]  /*0b60*/  HADD2.F32 R20, -RZ, R20.H0_H0 ;  /* 0x20000014ff147230 */ /* 0x000fc40000004100 */
[----:B------:R-:W-:Y:S02]  /*0b70*/  HADD2.F32 R11, -RZ, R24.H0_H0 ;  /* 0x20000018ff0b7230 */ /* 0x000fe40000004100 */
[----:B------:R-:W-:Y:S01]  /*0b80*/  FMUL.FTZ R53, R10, R15 ;  /* 0x0000000f0a357220 */ /* 0x000fe20000410000 */
[----:B0-----:R-:W-:Y:S02]  /*0b90*/  @!P2 IMAD R10, R48, UR10, RZ ;  /* 0x0000000a300aac24 */ /* 0x001fe4000f8e02ff */
[----:B------:R-:W-:Y:S02]  /*0ba0*/  HADD2.F32 R16, -RZ, R14.H1_H1 ;  /* 0x3000000eff107230 */ /* 0x000fe40000004100 */
[----:B------:R-:W-:Y:S01]  /*0bb0*/  FFMA.FTZ R50, R20, R11, R53 ;  /* 0x0000000b14327223 */ /* 0x000fe20000010035 */
[----:B------:R-:W-:Y:S01]  /*0bc0*/  @!P2 IMAD R49, R49, UR8, R10 ;  /* 0x000000083131ac24 */ /* 0x000fe2000f8e020a */
[----:B------:R-:W-:Y:S01]  /*0bd0*/  @!P2 IADD3 R14, P3, R44, R0, RZ ;  /* 0x000000002c0ea210 */ /* 0x000fe20007f7e0ff */
[----:B------:R-:W0:Y:S01]  /*0be0*/  @!P2 LDC.64 R10, c[0x0][0x288] ;  /* 0x0000a200ff0aab82 */ /* 0x000e220000000a00 */
[----:B------:R-:W-:-:S02]  /*0bf0*/  HADD2.F32 R17, -RZ, R18.H1_H1 ;  /* 0x30000012ff117230 */ /* 0x000fc40000004100 */
[----:B------:R-:W-:Y:S01]  /*0c00*/  @!P2 LEA.HI.X.SX32 R15, R44, R55, 0x1, P3 ;  /* 0x000000372c0fa211 */ /* 0x000fe200018f0eff */
[----:B------:R-:W-:Y:S02]  /*0c10*/  HADD2.F32 R18, -RZ, R25.H0_H0 ;  /* 0x20000019ff127230 */ /* 0x000fe40000004100 */
[----:B------:R-:W-:Y:S01]  /*0c20*/  FFMA.FTZ R16, R16, R17, R51 ;  /* 0x0000001110107223 */ /* 0x000fe20000010033 */
[----:B------:R-:W-:Y:S02]  /*0c30*/  HADD2.F32 R17, -RZ, R21.H0_H0 ;  /* 0x20000015ff117230 */ /* 0x000fe40000004100 */
[----:B------:R-:W-:-:S04]  /*0c40*/  @!P2 IMAD.WIDE.U32 R14, R48, UR8, R14 ;  /* 0x00000008300eac25 */ /* 0x000fc8000f8e000e */
[----:B------:R-:W-:Y:S01]  /*0c50*/  HADD2.F32 R24, -RZ, R19.H0_H0 ;  /* 0x20000013ff187230 */ /* 0x000fe20000004100 */
[----:B------:R-:W-:Y:S01]  /*0c60*/  @!P2 IADD3 R15, R15, R49, RZ ;  /* 0x000000310f0fa210 */ /* 0x000fe20007ffe0ff */
[----:B------:R-:W-:Y:S02]  /*0c70*/  HADD2.F32 R21, -RZ, R21.H1_H1 ;  /* 0x30000015ff157230 */ /* 0x000fe40000004100 */
[----:B------:R-:W-:Y:S01]  /*0c80*/  FFMA.FTZ R50, R17, R18, R50 ;  /* 0x0000001211327223 */ /* 0x000fe20000010032 */
[----:B------:R-:W-:Y:S02]  /*0c90*/  HADD2.F32 R20, -RZ, R25.H1_H1 ;  /* 0x30000019ff147230 */ /* 0x000fe40000004100 */
[----:B-1----:R-:W-:Y:S02]  /*0ca0*/  @!P2 IMAD R48, R12, UR11, RZ ;  /* 0x0000000b0c30ac24 */ /* 0x002fe4000f8e02ff */
[----:B------:R-:W-:Y:S01]  /*0cb0*/  FFMA.FTZ R24, R9, R24, R16 ;  /* 0x0000001809187223 */ /* 0x000fe20000010010 */
[----:B------:R-:W-:-:S02]  /*0cc0*/  HADD2.F32 R9, -RZ, R22.H0_H0 ;  /* 0x20000016ff097230 */ /* 0x000fc40000004100 */
[----:B------:R-:W-:Y:S01]  /*0cd0*/  FFMA.FTZ R20, R21, R20, R50 ;  /* 0x0000001415147223 */ /* 0x000fe20000010032 */
[----:B------:R-:W-:Y:S02]  /*0ce0*/  HADD2.F32 R16, -RZ, R26.H0_H0 ;  /* 0x2000001aff107230 */ /* 0x000fe40000004100 */
[----:B------:R-:W-:Y:S02]  /*0cf0*/  @!P2 IMAD R17, R13, UR9, R48 ;  /* 0x000000090d11ac24 */ /* 0x000fe4000f8e0230 */
[----:B------:R-:W-:-:S04]  /*0d00*/  @!P2 IMAD.WIDE.U32 R12, R12, UR9, R14 ;  /* 0x000000090c0cac25 */ /* 0x000fc8000f8e000e */
[----:B------:R-:W-:Y:S01]  /*0d10*/  FFMA.FTZ R9, R9, R16, R20 ;  /* 0x0000001009097223 */ /* 0x000fe20000010014 */
[----:B------:R-:W-:Y:S02]  /*0d20*/  HADD2.F32 R22, -RZ, R22.H1_H1 ;  /* 0x30000016ff167230 */ /* 0x000fe40000004100 */
[----:B------:R-:W-:Y:S01]  /*0d30*/  HADD2.F32 R15, -RZ, R26.H1_H1 ;  /* 0x3000001aff0f7230 */ /* 0x000fe20000004100 */
[----:B------:R-:W-:Y:S01]  /*0d40*/  @!P2 IADD3 R13, R13, R17, RZ ;  /* 0x000000110d0da210 */ /* 0x000fe20007ffe0ff */
[----:B------:R-:W-:Y:S01]  /*0d50*/  HADD2.F32 R18, -RZ, R19.H1_H1 ;  /* 0x30000013ff127230 */ /* 0x000fe20000004100 */
[----:B0-----:R-:W-:Y:S02]  /*0d60*/  @!P2 LEA R14, P3, R12, R10, 0x2 ;  /* 0x0000000a0c0ea211 */ /* 0x001fe400078610ff */
[----:B------:R-:W-:Y:S01]  /*0d70*/  FFMA.FTZ R22, R22, R15, R9 ;  /* 0x0000000f16167223 */ /* 0x000fe20000010009 */
[----:B------:R-:W-:Y:S02]  /*0d80*/  MOV R17, 0x7f800000 ;  /* 0x7f80000000117802 */ /* 0x000fe40000000f00 */
[----:B------:R-:W-:Y:S01]  /*0d90*/  @!P2 LEA.HI.X R15, R12, R11, R13, 0x2, P3 ;  /* 0x0000000b0c0fa211 */ /* 0x000fe200018f140d */
[----:B------:R-:W-:Y:S01]  /*0da0*/  FFMA.FTZ R7, R7, R18, R24 ;  /* 0x0000001207077223 */ /* 0x000fe20000010018 */
[----:B------:R-:W-:-:S02]  /*0db0*/  HADD2.F32 R9, -RZ, R23.H0_H0 ;  /* 0x20000017ff097230 */ /* 0x000fc40000004100 */
[--C-:B------:R-:W-:Y:S01]  /*0dc0*/  HADD2.F32 R16, -RZ, R27.reuse.H0_H0 ;  /* 0x2000001bff107230 */ /* 0x100fe20000004100 */
[----:B------:R0:W5:Y:S01]  /*0dd0*/  @!P2 LDG.E R17, desc[UR6][R14.64] ;  /* 0x000000060e11a981 */ /* 0x000162000c1e1900 */
[----:B------:R-:W-:-:S03]  /*0de0*/  HADD2.F32 R10, -RZ, R27.H1_H1 ;  /* 0x3000001bff0a7230 */ /* 0x000fc60000004100 */
[----:B------:R-:W-:Y:S01]  /*0df0*/  FFMA.FTZ R12, R9, R16, R22 ;  /* 0x00000010090c7223 */ /* 0x000fe20000010016 */
[--C-:B--2---:R-:W-:Y:S02]  /*0e00*/  HADD2.F32 R18, -RZ, R28.reuse.H0_H0 ;  /* 0x2000001cff127230 */ /* 0x104fe40000004100 */
[----:B------:R-:W-:Y:S02]  /*0e10*/  HADD2.F32 R28, -RZ, R28.H1_H1 ;  /* 0x3000001cff1c7230 */ /* 0x000fe40000004100 */
[--C-:B------:R-:W-:Y:S02]  /*0e20*/  HADD2.F32 R25, -RZ, R32.reuse.H1_H1 ;  /* 0x30000020ff197230 */ /* 0x100fe40000004100 */
[----:B------:R-:W-:Y:S02]  /*0e30*/  HADD2.F32 R21, -RZ, R32.H0_H0 ;  /* 0x20000020ff157230 */ /* 0x000fe40000004100 */
[----:B0-----:R-:W-:Y:S02]  /*0e40*/  HADD2.F32 R15, -RZ, R36.H1_H1 ;  /* 0x30000024ff0f7230 */ /* 0x001fe40000004100 */
[----:B------:R-:W-:Y:S01]  /*0e50*/  FMUL.FTZ R27, R28, R25 ;  /* 0x000000191c1b7220 */ /* 0x000fe20000410000 */
[----:B------:R-:W-:-:S02]  /*0e60*/  HADD2.F32 R20, -RZ, R40.H1_H1 ;  /* 0x30000028ff147230 */ /* 0x000fc40000004100 */
[--C-:B------:R-:W-:Y:S02]  /*0e70*/  HADD2.F32 R22, -RZ, R33.reuse.H0_H0 ;  /* 0x20000021ff167230 */ /* 0x100fe40000004100 */
[----:B------:R-:W-:Y:S02]  /*0e80*/  HADD2.F32 R24, -RZ, R33.H1_H1 ;  /* 0x30000021ff187230 */ /* 0x000fe40000004100 */
[----:B------:R-:W-:Y:S01]  /*0e90*/  FMUL.FTZ R33, R15, R20 ;  /* 0x000000140f217220 */ /* 0x000fe20000410000 */
[----:B------:R-:W-:Y:S02]  /*0ea0*/  HADD2.F32 R36, -RZ, R36.H0_H0 ;  /* 0x20000024ff247230 */ /* 0x000fe40000004100 */
[----:B------:R-:W-:Y:S02]  /*0eb0*/  HADD2.F32 R25, -RZ, R40.H0_H0 ;  /* 0x20000028ff197230 */ /* 0x000fe40000004100 */
[----:B------:R-:W-:Y:S01]  /*0ec0*/  FFMA.FTZ R20, R18, R21, R27 ;  /* 0x0000001512147223 */ /* 0x000fe2000001001b */
[----:B------:R-:W-:-:S02]  /*0ed0*/  HADD2.F32 R19, -RZ, R29.H0_H0 ;  /* 0x2000001dff137230 */ /* 0x000fc40000004100 */
[----:B------:R-:W-:Y:S02]  /*0ee0*/  HADD2.F32 R15, -RZ, R37.H0_H0 ;  /* 0x20000025ff0f7230 */ /* 0x000fe40000004100 */
[----:B------:R-:W-:Y:S01]  /*0ef0*/  FFMA.FTZ R36, R36, R25, R33 ;  /* 0x0000001924247223 */ /* 0x000fe20000010021 */
[----:B------:R-:W-:Y:S02]  /*0f00*/  HADD2.F32 R18, -RZ, R41.H0_H0 ;  /* 0x20000029ff127230 */ /* 0x000fe40000004100 */
[----:B------:R-:W-:Y:S01]  /*0f10*/  FFMA.FTZ R22, R19, R22, R20 ;  /* 0x0000001613167223 */ /* 0x000fe20000010014 */
[----:B------:R-:W-:Y:S02]  /*0f20*/  HADD2.F32 R29, -RZ, R29.H1_H1 ;  /* 0x3000001dff1d7230 */ /* 0x000fe40000004100 */
[----:B------:R-:W-:Y:S02]  /*0f30*/  HADD2.F32 R37, -RZ, R37.H1_H1 ;  /* 0x30000025ff257230 */ /* 0x000fe40000004100 */
[----:B------:R-:W-:Y:S01]  /*0f40*/  FFMA.FTZ R36, R15, R18, R36 ;  /* 0x000000120f247223 */ /* 0x000fe20000010024 */
[----:B------:R-:W-:-:S02]  /*0f50*/  HADD2.F32 R20, -RZ, R41.H1_H1 ;  /* 0x30000029ff147230 */ /* 0x000fc40000004100 */
[----:B------:R-:W-:Y:S01]  /*0f60*/  FFMA.FTZ R22, R29, R24, R22 ;  /* 0x000000181d167223 */ /* 0x000fe20000010016 */
[----:B------:R-:W-:Y:S02]  /*0f70*/  HADD2.F32 R11, -RZ, R30.H0_H0 ;  /* 0x2000001eff0b7230 */ /* 0x000fe40000004100 */
[----:B------:R-:W-:Y:S02]  /*0f80*/  HADD2.F32 R26, -RZ, R34.H0_H0 ;  /* 0x20000022ff1a7230 */ /* 0x000fe40000004100 */
[----:B------:R-:W-:Y:S01]  /*0f90*/  FFMA.FTZ R20, R37, R20, R36 ;  /* 0x0000001425147223 */ /* 0x000fe20000010024 */
[----:B------:R-:W-:Y:S02]  /*0fa0*/  HADD2.F32 R15, -RZ, R38.H0_H0 ;  /* 0x20000026ff0f7230 */ /* 0x000fe40000004100 */
[----:B------:R-:W-:Y:S02]  /*0fb0*/  HADD2.F32 R18, -RZ, R42.H0_H0 ;  /* 0x2000002aff127230 */ /* 0x000fe40000004100 */
[----:B------:R-:W-:Y:S01]  /*0fc0*/  FFMA.FTZ R11, R11, R26, R22 ;  /* 0x0000001a0b0b7223 */ /* 0x000fe20000010016 */
[----:B------:R-:W-:-:S02]  /*0fd0*/  HADD2.F32 R30, -RZ, R30.H1_H1 ;  /* 0x3000001eff1e7230 */ /* 0x000fc40000004100 */
[----:B------:R-:W-:Y:S02]  /*0fe0*/  HADD2.F32 R13, -RZ, R34.H1_H1 ;  /* 0x30000022ff0d7230 */ /* 0x000fe40000004100 */
[----:B------:R-:W-:Y:S01]  /*0ff0*/  FFMA.FTZ R15, R15, R18, R20 ;  /* 0x000000120f0f7223 */ /* 0x000fe20000010014 */
[----:B------:R-:W-:Y:S02]  /*1000*/  HADD2.F32 R38, -RZ, R38.H1_H1 ;  /* 0x30000026ff267230 */ /* 0x000fe40000004100 */
[----:B------:R-:W-:Y:S02]  /*1010*/  HADD2.F32 R19, -RZ, R42.H1_H1 ;  /* 0x3000002aff137230 */ /* 0x000fe40000004100 */
[----:B------:R-:W-:Y:S01]  /*1020*/  FFMA.FTZ R30, R30, R13, R11 ;  /* 0x0000000d1e1e7223 */ /* 0x000fe2000001000b */
[----:B------:R-:W-:Y:S02]  /*1030*/  HADD2.F32 R9, -RZ, R31.H0_H0 ;  /* 0x2000001fff097230 */ /* 0x000fe40000004100 */
[----:B------:R-:W-:-:S02]  /*1040*/  HADD2.F32 R16, -RZ, R35.H0_H0 ;  /* 0x20000023ff107230 */ /* 0x000fc40000004100 */
[----:B------:R-:W-:Y:S01]  /*1050*/  FFMA.FTZ R38, R38, R19, R15 ;  /* 0x0000001326267223 */ /* 0x000fe2000001000f */
[----:B------:R-:W-:Y:S02]  /*1060*/  HADD2.F32 R11, -RZ, R39.H0_H0 ;  /* 0x20000027ff0b7230 */ /* 0x000fe40000004100 */
[----:B------:R-:W-:Y:S02]  /*1070*/  HADD2.F32 R18, -RZ, R43.H0_H0 ;  /* 0x2000002bff127230 */ /* 0x000fe40000004100 */
[----:B------:R-:W-:Y:S01]  /*1080*/  FFMA.FTZ R30, R9, R16, R30 ;  /* 0x00000010091e7223 */ /* 0x000fe2000001001e */
[----:B------:R-:W-:Y:S02]  /*1090*/  HADD2.F32 R23, -RZ, R23.H1_H1 ;  /* 0x30000017ff177230 */ /* 0x000fe40000004100 */
[----:B------:R-:W-:Y:S02]  /*10a0*/  HADD2.F32 R31, -RZ, R31.H1_H1 ;  /* 0x3000001fff1f7230 */ /* 0x000fe40000004100 */
[----:B------:R-:W-:Y:S01]  /*10b0*/  FFMA.FTZ R18, R11, R18, R38 ;  /* 0x000000120b127223 */ /* 0x000fe20000010026 */
[----:B------:R-:W-:-:S02]  /*10c0*/  HADD2.F32 R14, -RZ, R35.H1_H1 ;  /* 0x30000023ff0e7230 */ /* 0x000fc40000004100 */
[----:B------:R-:W-:Y:S02]  /*10d0*/  HADD2.F32 R39, -RZ, R39.H1_H1 ;  /* 0x30000027ff277230 */ /* 0x000fe40000004100 */
[----:B------:R-:W-:Y:S02]  /*10e0*/  HADD2.F32 R16, -RZ, R43.H1_H1 ;  /* 0x3000002bff107230 */ /* 0x000fe40000004100 */
[----:B------:R-:W-:Y:S01]  /*10f0*/  FFMA.FTZ R12, R23, R10, R12 ;  /* 0x0000000a170c7223 */ /* 0x000fe2000001000c */
[----:B------:R-:W-:Y:S02]  /*1100*/  FFMA.FTZ R30, R31, R14, R30 ;  /* 0x0000000e1f1e7223 */ /* 0x000fe4000001001e */
[----:B------:R-:W-:Y:S02]  /*1110*/  FFMA.FTZ R18, R39, R16, R18 ;  /* 0x0000001027127223 */ /* 0x000fe40000010012 */
[----:B------:R-:W0:Y:S04]  /*1120*/  SHFL.BFLY PT, R9, R12, 0x8, 0x1f ;  /* 0x0d001f000c097f89 */ /* 0x000e2800000e0000 */
[----:B------:R-:W1:Y:S04]  /*1130*/  SHFL.BFLY PT, R10, R7, 0x8, 0x1f ;  /* 0x0d001f00070a7f89 */ /* 0x000e6800000e0000 */
[----:B------:R-:W2:Y:S04]  /*1140*/  SHFL.BFLY PT, R13, R30, 0x8, 0x1f ;  /* 0x0d001f001e0d7f89 */ /* 0x000ea800000e0000 */
[----:B------:R-:W3:Y:S01]  /*1150*/  SHFL.BFLY PT, R19, R18, 0x8, 0x1f ;  /* 0x0d001f0012137f89 */ /* 0x000ee200000e0000 */
[----:B0-----:R-:W-:Y:S01]  /*1160*/  FADD.FTZ R11, R12, R9 ;  /* 0x000000090c0b7221 */ /* 0x001fe20000010000 */
[----:B-1----:R-:W-:Y:S01]  /*1170*/  FADD.FTZ R10, R7, R10 ;  /* 0x0000000a070a7221 */ /* 0x002fe20000010000 */
[----:B--2---:R-:W-:Y:S01]  /*1180*/  FADD.FTZ R15, R30, R13 ;  /* 0x0000000d1e0f7221 */ /* 0x004fe20000010000 */
[----:B---3--:R-:W-:-:S02]  /*1190*/  FADD.FTZ R20, R18, R19 ;  /* 0x0000001312147221 */ /* 0x008fc40000010000 */
        /* <DEDUP_REMOVED lines=16> */
[----:B------:R-:W0:Y:S01]  /*12a0*/  SHFL.BFLY PT, R16, R15, 0x1, 0x1f ;  /* 0x0c201f000f107f89 */ /* 0x000e2200000e0000 */
[----:B------:R-:W1:Y:S03]  /*12b0*/  LDC.64 R12, c[0x0][0x2d0] ;  /* 0x0000b400ff0c7b82 */ /* 0x000e660000000a00 */
[----:B------:R-:W2:Y:S04]  /*12c0*/  SHFL.BFLY PT, R14, R7, 0x1, 0x1f ;  /* 0x0c201f00070e7f89 */ /* 0x000ea800000e0000 */
[----:B------:R-:W3:Y:S01]  /*12d0*/  SHFL.BFLY PT, R20, R19, 0x1, 0x1f ;  /* 0x0c201f0013147f89 */ /* 0x000ee200000e0000 */
[----:B------:R-:W4:Y:S03]  /*12e0*/  LDC.64 R10, c[0x0][0x2d8] ;  /* 0x0000b600ff0a7b82 */ /* 0x000f260000000a00 */
[----:B------:R-:W3:Y:S01]  /*12f0*/  SHFL.BFLY PT, R9, R22, 0x1, 0x1f ;  /* 0x0c201f0016097f89 */ /* 0x000ee200000e0000 */
[----:B------:R-:W-:Y:S01]  /*1300*/  ISETP.NE.AND P2, PT, R5, RZ, PT ;  /* 0x000000ff0500720c */ /* 0x000fe20003f45270 */
[----:B------:R-:W-:Y:S01]  /*1310*/  BSSY B0, `(.L_x_2922) ;  /* 0x0000022000007945 */ /* 0x000fe20003800000 */
[----:B------:R-:W-:Y:S01]  /*1320*/  SHF.L.U32 R21, R0, 0x2, RZ ;  /* 0x0000000200157819 */ /* 0x000fe200000006ff */
[----:B0-----:R-:W-:Y:S01]  /*1330*/  FADD.FTZ R27, R15, R16 ;  /* 0x000000100f1b7221 */ /* 0x001fe20000010000 */
[----:B------:R-:W-:Y:S01]  /*1340*/  SHF.L.U32 R16, R2, 0xd, RZ ;  /* 0x0000000d02107819 */ /* 0x000fe200000006ff */
[----:B--2---:R-:W-:Y:S01]  /*1350*/  FADD.FTZ R26, R7, R14 ;  /* 0x0000000e071a7221 */ /* 0x004fe20000010000 */
[----:B---3--:R-:W-:Y:S01]  /*1360*/  FADD.FTZ R20, R19, R20 ;  /* 0x0000001413147221 */ /* 0x008fe20000010000 */
[----:B------:R-:W-:-:S06]  /*1370*/  FADD.FTZ R9, R22, R9 ;  /* 0x0000000916097221 */ /* 0x000fcc0000010000 */
[----:B------:R-:W-:Y:S05]  /*1380*/  @P2 BRA `(.L_x_2923) ;  /* 0x0000000000682947 */ /* 0x000fea0003800000 */
[----:B------:R-:W0:Y:S01]  /*1390*/  LDC.64 R22, c[0x0][0x278] ;  /* 0x00009e00ff167b82 */ /* 0x000e220000000a00 */
[----:B------:R-:W-:Y:S01]  /*13a0*/  SHF.R.S32.HI R45, RZ, 0x1f, R44 ;  /* 0x0000001fff2d7819 */ /* 0x000fe2000001142c */
[----:B------:R-:W-:Y:S01]  /*13b0*/  ULDC.64 UR12, c[0x0][0x260] ;  /* 0x00009800000c7ab9 */ /* 0x000fe20000000a00 */
[-C--:B------:R-:W-:Y:S02]  /*13c0*/  ISETP.GE.AND P4, PT, R4, R3.reuse, PT ;  /* 0x000000030400720c */ /* 0x080fe40003f86270 */
[----:B------:R-:W-:-:S03]  /*13d0*/  ISETP.GE.AND P3, PT, R6, R3, PT ;  /* 0x000000030600720c */ /* 0x000fc60003f66270 */
[----:B------:R-:W2:Y:S01]  /*13e0*/  LDC.64 R24, c[0x0][0x280] ;  /* 0x0000a000ff187b82 */ /* 0x000ea20000000a00 */
[C---:B0-----:R-:W-:Y:S02]  /*13f0*/  IMAD R18, R22.reuse, UR10, RZ ;  /* 0x0000000a16127c24 */ /* 0x041fe4000f8e02ff */
[----:B------:R-:W-:-:S04]  /*1400*/  IMAD.WIDE.U32 R14, R22, UR8, R44 ;  /* 0x00000008160e7c25 */ /* 0x000fc8000f8e002c */
[----:B------:R-:W-:Y:S02]  /*1410*/  IMAD R5, R23, UR8, R18 ;  /* 0x0000000817057c24 */ /* 0x000fe4000f8e0212 */
[----:B--2---:R-:W-:-:S03]  /*1420*/  IMAD R18, R24, UR11, RZ ;  /* 0x0000000b18127c24 */ /* 0x004fc6000f8e02ff */
[----:B------:R-:W-:Y:S01]  /*1430*/  IADD3 R15, R15, R5, RZ ;  /* 0x000000050f0f7210 */ /* 0x000fe20007ffe0ff */
[----:B------:R-:W-:Y:S02]  /*1440*/  IMAD R7, R25, UR9, R18 ;  /* 0x0000000919077c24 */ /* 0x000fe4000f8e0212 */
[----:B------:R-:W-:-:S03]  /*1450*/  IMAD.WIDE.U32 R14, R24, UR9, R14 ;  /* 0x00000009180e7c25 */ /* 0x000fc6000f8e000e */
[----:B------:R-:W-:-:S04]  /*1460*/  IADD3 R5, P2, R46, R14, RZ ;  /* 0x0000000e2e057210 */ /* 0x000fc80007f5e0ff */
[----:B------:R-:W-:Y:S02]  /*1470*/  IADD3.X R46, R47, R15, R7, P2, !PT ;  /* 0x0000000f2f2e7210 */ /* 0x000fe400017fe407 */
[C---:B------:R-:W-:Y:S02]  /*1480*/  LEA R14, P5, R5.reuse, UR12, 0x2 ;  /* 0x0000000c050e7c11 */ /* 0x040fe4000f8a10ff */
[----:B------:R-:W-:Y:S02]  /*1490*/  ISETP.GE.AND P2, PT, R8, R3, PT ;  /* 0x000000030800720c */ /* 0x000fe40003f46270 */
[----:B------:R-:W-:Y:S02]  /*14a0*/  LEA.HI.X R15, R5, UR13, R46, 0x2, P5 ;  /* 0x0000000d050f7c11 */ /* 0x000fe4000a8f142e */
[----:B------:R-:W-:Y:S02]  /*14b0*/  FSEL R3, R26, RZ, !P1 ;  /* 0x000000ff1a037208 */ /* 0x000fe40004800000 */
[----:B------:R-:W-:-:S02]  /*14c0*/  FSEL R5, R27, RZ, !P4 ;  /* 0x000000ff1b057208 */ /* 0x000fc40006000000 */
[----:B------:R-:W-:Y:S01]  /*14d0*/  FSEL R7, R20, RZ, !P3 ;  /* 0x000000ff14077208 */ /* 0x000fe20005800000 */
[----:B------:R0:W-:Y:S01]  /*14e0*/  STG.E desc[UR6][R14.64], R3 ;  /* 0x000000030e007986 */ /* 0x0001e2000c101906 */
[----:B------:R-:W-:-:S03]  /*14f0*/  FSEL R9, R9, RZ, !P2 ;  /* 0x000000ff09097208 */ /* 0x000fc60005000000 */
[----:B------:R0:W-:Y:S04]  /*1500*/  STG.E desc[UR6][R14.64+0x40], R5 ;  /* 0x000040050e007986 */ /* 0x0001e8000c101906 */
[----:B------:R0:W-:Y:S04]  /*1510*/  STG.E desc[UR6][R14.64+0x80], R7 ;  /* 0x000080070e007986 */ /* 0x0001e8000c101906 */
[----:B------:R0:W-:Y:S02]  /*1520*/  STG.E desc[UR6][R14.64+0xc0], R9 ;  /* 0x0000c0090e007986 */ /* 0x0001e4000c101906 */
.L_x_2923:
[----:B------:R-:W-:Y:S05]  /*1530*/  BSYNC B0 ;  /* 0x0000000000007941 */ /* 0x000fea0003800000 */
.L_x_2922:
[----:B------:R-:W-:Y:S01]  /*1540*/  UIADD3 UR4, UR4, 0x3f, URZ ;  /* 0x0000003f04047890 */ /* 0x000fe2000fffe03f */
[----:B0-----:R-:W-:Y:S01]  /*1550*/  SHF.R.S32.HI R3, RZ, 0x1f, R21 ;  /* 0x0000001fff037819 */ /* 0x001fe20000011415 */
[----:B-1----:R-:W-:Y:S01]  /*1560*/  IMAD R6, R12, UR10, RZ ;  /* 0x0000000a0c067c24 */ /* 0x002fe2000f8e02ff */
[C---:B------:R-:W-:Y:S01]  /*1570*/  IADD3 R4, P1, R16.reuse, R21, RZ ;  /* 0x0000001510047210 */ /* 0x040fe20007f3e0ff */
[----:B------:R-:W-:Y:S01]  /*1580*/  USHF.R.S32.HI UR5, URZ, 0x1f, UR4 ;  /* 0x0000001f3f057899 */ /* 0x000fe20008011404 */
[----:B------:R-:W-:Y:S02]  /*1590*/  BSSY B0, `(.L_x_2924) ;  /* 0x0000022000007945 */ /* 0x000fe40003800000 */
[----:B------:R-:W-:Y:S01]  /*15a0*/  LEA.HI.X.SX32 R5, R16, R3, 0x1, P1 ;  /* 0x0000000310057211 */ /* 0x000fe200008f0eff */
[----:B------:R-:W-:Y:S01]  /*15b0*/  ULEA.HI UR5, UR5, UR4, URZ, 0x6 ;  /* 0x0000000405057291 */ /* 0x000fe2000f8f303f */
[----:B------:R-:W-:Y:S02]  /*15c0*/  IMAD R3, R13, UR8, R6 ;  /* 0x000000080d037c24 */ /* 0x000fe4000f8e0206 */
[----:B------:R-:W-:Y:S01]  /*15d0*/  IMAD.WIDE.U32 R12, R12, UR8, R4 ;  /* 0x000000080c0c7c25 */ /* 0x000fe2000f8e0004 */
[----:B------:R-:W-:-:S03]  /*15e0*/  ULOP3.LUT UR5, UR5, 0xffffffc0, URZ, 0xc0, !UPT ;  /* 0xffffffc005057892 */ /* 0x000fc6000f8ec03f */
[----:B----4-:R-:W-:Y:S01]  /*15f0*/  IMAD R4, R10, UR11, RZ ;  /* 0x0000000b0a047c24 */ /* 0x010fe2000f8e02ff */
[----:B------:R-:W-:Y:S02]  /*1600*/  IADD3 R13, R13, R3, RZ ;  /* 0x000000030d0d7210 */ /* 0x000fe40007ffe0ff */
[----:B------:R-:W-:Y:S01]  /*1610*/  IADD3 R3, -R44, UR5, RZ ;  /* 0x000000052c037c10 */ /* 0x000fe2000fffe1ff */
[----:B------:R-:W-:Y:S02]  /*1620*/  IMAD R9, R11, UR9, R4 ;  /* 0x000000090b097c24 */ /* 0x000fe4000f8e0204 */
[----:B------:R-:W-:Y:S01]  /*1630*/  IMAD.WIDE.U32 R10, R10, UR9, R12 ;  /* 0x000000090a0a7c25 */ /* 0x000fe2000f8e000c */
[----:B------:R-:W-:-:S04]  /*1640*/  ISETP.GE.OR P0, PT, R0, R3, P0 ;  /* 0x000000030000720c */ /* 0x000fc80000706670 */
[----:B------:R-:W-:-:S09]  /*1650*/  IADD3 R9, R11, R9, RZ ;  /* 0x000000090b097210 */ /* 0x000fd20007ffe0ff */
[----:B------:R-:W-:Y:S05]  /*1660*/  @P0 BRA `(.L_x_2925) ;  /* 0x0000000000500947 */ /* 0x000fea0003800000 */
[----:B------:R-:W0:Y:S01]  /*1670*/  LDC.64 R12, c[0x0][0x2a8] ;  /* 0x0000aa00ff0c7b82 */ /* 0x000e220000000a00 */
[----:B------:R-:W-:Y:S01]  /*1680*/  SHF.R.S32.HI R3, RZ, 0x1f, R0 ;  /* 0x0000001fff037819 */ /* 0x000fe20000011400 */
[----:B------:R-:W-:Y:S01]  /*1690*/  ULDC.64 UR4, c[0x0][0x2a0] ;  /* 0x0000a80000047ab9 */ /* 0x000fe20000000a00 */
[----:B------:R-:W-:-:S04]  /*16a0*/  IADD3 R4, P0, R44, R0, RZ ;  /* 0x000000002c047210 */ /* 0x000fc80007f1e0ff */
[----:B------:R-:W-:Y:S01]  /*16b0*/  LEA.HI.X.SX32 R5, R44, R3, 0x1, P0 ;  /* 0x000000032c057211 */ /* 0x000fe200000f0eff */
[----:B------:R-:W1:Y:S01]  /*16c0*/  LDC.64 R14, c[0x0][0x2b0] ;  /* 0x0000ac00ff0e7b82 */ /* 0x000e620000000a00 */
[----:B-----5:R-:W-:Y:S01]  /*16d0*/  FSETP.NEU.FTZ.AND P0, PT, R17, -INF , PT ;  /* 0xff8000001100780b */ /* 0x020fe20003f1d000 */
[C---:B0-----:R-:W-:Y:S02]  /*16e0*/  IMAD R6, R12.reuse, UR10, RZ ;  /* 0x0000000a0c067c24 */ /* 0x041fe4000f8e02ff */
[----:B------:R-:W-:-:S04]  /*16f0*/  IMAD.WIDE.U32 R4, R12, UR8, R4 ;  /* 0x000000080c047c25 */ /* 0x000fc8000f8e0004 */
[----:B------:R-:W-:Y:S02]  /*1700*/  IMAD R3, R13, UR8, R6 ;  /* 0x000000080d037c24 */ /* 0x000fe4000f8e0206 */
[----:B-1----:R-:W-:-:S03]  /*1710*/  IMAD R6, R14, UR11, RZ ;  /* 0x0000000b0e067c24 */ /* 0x002fc6000f8e02ff */
[----:B------:R-:W-:Y:S01]  /*1720*/  IADD3 R5, R5, R3, RZ ;  /* 0x0000000305057210 */ /* 0x000fe20007ffe0ff */
[----:B------:R-:W-:Y:S02]  /*1730*/  IMAD R7, R15, UR9, R6 ;  /* 0x000000090f077c24 */ /* 0x000fe4000f8e0206 */
[----:B------:R-:W-:Y:S01]  /*1740*/  FMUL.FTZ R3, R17, 1.4426950216293334961 ;  /* 0x3fb8aa3b11037820 */ /* 0x000fe20000410000 */
[----:B------:R-:W-:-:S04]  /*1750*/  IMAD.WIDE.U32 R4, R14, UR9, R4 ;  /* 0x000000090e047c25 */ /* 0x000fc8000f8e0004 */
[----:B------:R-:W-:Y:S02]  /*1760*/  FSEL R3, R3, RZ, P0 ;  /* 0x000000ff03037208 */ /* 0x000fe40000000000 */
[----:B------:R-:W-:Y:S02]  /*1770*/  IADD3 R5, R5, R7, RZ ;  /* 0x0000000705057210 */ /* 0x000fe40007ffe0ff */
[----:B------:R-:W-:-:S04]  /*1780*/  LEA R6, P1, R4, UR4, 0x2 ;  /* 0x0000000404067c11 */ /* 0x000fc8000f8210ff */
[----:B------:R-:W-:-:S05]  /*1790*/  LEA.HI.X R7, R4, UR5, R5, 0x2, P1 ;  /* 0x0000000504077c11 */ /* 0x000fca00088f1405 */
[----:B------:R0:W-:Y:S04]  /*17a0*/  STG.E desc[UR6][R6.64], R3 ;  /* 0x0000000306007986 */ /* 0x0001e8000c101906 */
.L_x_2925:
[----:B------:R-:W-:Y:S05]  /*17b0*/  BSYNC B0 ;  /* 0x0000000000007941 */ /* 0x000fea0003800000 */
.L_x_2924:
[----:B------:R-:W-:Y:S01]  /*17c0*/  ULDC.64 UR12, c[0x0][0x2e8] ;  /* 0x0000ba00000c7ab9 */ /* 0x000fe20000000a00 */
[----:B------:R-:W-:Y:S01]  /*17d0*/  ULDC.64 UR4, c[0x0][0x2b8] ;  /* 0x0000ae0000047ab9 */ /* 0x000fe20000000a00 */
[----:B------:R-:W-:Y:S02]  /*17e0*/  ISETP.NE.U32.AND P0, PT, RZ, UR12, PT ;  /* 0x0000000cff007c0c */ /* 0x000fe4000bf05070 */
[C---:B------:R-:W-:Y:S02]  /*17f0*/  LEA R4, P1, R10.reuse, UR4, 0x2 ;  /* 0x000000040a047c11 */ /* 0x040fe4000f8210ff */
[----:B------:R-:W-:Y:S02]  /*1800*/  ISETP.NE.AND.EX P0, PT, RZ, UR13, PT, P0 ;  /* 0x0000000dff007c0c */ /* 0x000fe4000bf05300 */
[----:B------:R-:W-:Y:S02]  /*1810*/  LEA.HI.X R5, R10, UR5, R9, 0x2, P1 ;  /* 0x000000050a057c11 */ /* 0x000fe400088f1409 */
[----:B------:R-:W-:-:S03]  /*1820*/  ISETP.NE.OR P0, PT, R0, RZ, !P0 ;  /* 0x000000ff0000720c */ /* 0x000fc60004705670 */
[----:B------:R1:W-:Y:S04]  /*1830*/  STG.E.128 desc[UR6][R4.64], RZ ;  /* 0x000000ff04007986 */ /* 0x0003e8000c101d06 */
[----:B------:R1:W-:Y:S04]  /*1840*/  STG.E.128 desc[UR6][R4.64+0x1000], RZ ;  /* 0x001000ff04007986 */ /* 0x0003e8000c101d06 */
[----:B------:R1:W-:Y:S04]  /*1850*/  STG.E.128 desc[UR6][R4.64+0x2000], RZ ;  /* 0x002000ff04007986 */ /* 0x0003e8000c101d06 */
[----:B------:R1:W-:Y:S04]  /*1860*/  STG.E.128 desc[UR6][R4.64+0x3000], RZ ;  /* 0x003000ff04007986 */ /* 0x0003e8000c101d06 */
[----:B------:R1:W-:Y:S04]  /*1870*/  STG.E.128 desc[UR6][R4.64+0x4000], RZ ;  /* 0x004000ff04007986 */ /* 0x0003e8000c101d06 */
[----:B------:R1:W-:Y:S04]  /*1880*/  STG.E.128 desc[UR6][R4.64+0x5000], RZ ;  /* 0x005000ff04007986 */ /* 0x0003e8000c101d06 */
[----:B------:R1:W-:Y:S04]  /*1890*/  STG.E.128 desc[UR6][R4.64+0x6000], RZ ;  /* 0x006000ff04007986 */ /* 0x0003e8000c101d06 */
[----:B------:R1:W-:Y:S01]  /*18a0*/  STG.E.128 desc[UR6][R4.64+0x7000], RZ ;  /* 0x007000ff04007986 */ /* 0x0003e2000c101d06 */
[----:B------:R-:W-:Y:S05]  /*18b0*/  @P0 EXIT ;  /* 0x000000000000094d */ /* 0x000fea0003800000 */
[----:B0-----:R-:W0:Y:S08]  /*18c0*/  LDC R3, c[0x0][0x2e0] ;  /* 0x0000b800ff037b82 */ /* 0x001e300000000800 */
[----:B------:R-:W2:Y:S08]  /*18d0*/  LDC R7, c[0x0][0x220] ;  /* 0x00008800ff077b82 */ /* 0x000eb00000000800 */
[----:B-1----:R-:W1:Y:S01]  /*18e0*/  LDC.64 R4, c[0x0][0x2e8] ;  /* 0x0000ba00ff047b82 */ /* 0x002e620000000a00 */
[----:B0-----:R-:W-:-:S04]  /*18f0*/  IMAD R2, R2, R3, UR9 ;  /* 0x0000000902027e24 */ /* 0x001fc8000f8e0203 */
[----:B--2---:R-:W-:-:S04]  /*1900*/  IMAD R3, R2, R7, UR8 ;  /* 0x0000000802037e24 */ /* 0x004fc8000f8e0207 */
[----:B-1----:R-:W-:-:S05]  /*1910*/  IMAD.WIDE R2, R3, 0x4, R4 ;  /* 0x0000000403027825 */ /* 0x002fca00078e0204 */
[----:B------:R-:W-:Y:S01]  /*1920*/  STG.E desc[UR6][R2.64], RZ ;  /* 0x000000ff02007986 */ /* 0x000fe2000c101906 */
[----:B------:R-:W-:Y:S05]  /*1930*/  EXIT ;  /* 0x000000000000794d */ /* 0x000fea0003800000 */
.L_x_2926:
        /* <DEDUP_REMOVED lines=12> */
.L_x_3673:


//--------------------- .text._ZN7cutlass13device_kernelIN5flash11enable_sm90INS1_16FlashAttnBwdSm90INS1_25CollectiveMainloopBwdSm90ILi2ELi2ELi2EN4cute5tupleIJNS5_1CILi1EEES8_S8_EEENS6_IJNS7_ILi64EEENS7_ILi128EEESB_EEENS_6half_tEfNS_4arch4Sm90ELb1ELb0ELb1ELb1ELb0ELb1ELb0ELb0ELi2ELi1ELi2ELi1ELb0EEENS1_21CollectiveEpilogueBwdISC_SD_SF_Li256ELb1ELb0ELi1EEENS1_25SingleTileBwdLPTSchedulerILb1ELi128ELb0EEEEEEEEEvNT_6ParamsE --------------------------
	.section	.text._ZN7cutlass13device_kernelIN5flash11enable_sm90INS1_16FlashAttnBwdSm90INS1_25CollectiveMainloopBwdSm90ILi2ELi2ELi2EN4cute5tupleIJNS5_1CILi1EEES8_S8_EEENS6_IJNS7_ILi64EEENS7_ILi128EEESB_EEENS_6half_tEfNS_4arch4Sm90ELb1ELb0ELb1ELb1ELb0ELb1ELb0ELb0ELi2ELi1ELi2ELi1ELb0EEENS1_21CollectiveEpilogueBwdISC_SD_SF_Li256ELb1ELb0ELi1EEENS1_25SingleTileBwdLPTSchedulerILb1ELi128ELb0EEEEEEEEEvNT_6ParamsE,"ax",@progbits
	.align	128
.text._ZN7cutlass13device_kernelIN5flash11enable_sm90INS1_16FlashAttnBwdSm90INS1_25CollectiveMainloopBwdSm90ILi2ELi2ELi2EN4cute5tupleIJNS5_1CILi1EEES8_S8_EEENS6_IJNS7_ILi64EEENS7_ILi128EEESB_EEENS_6half_tEfNS_4arch4Sm90ELb1ELb0ELb1ELb1ELb0ELb1ELb0ELb0ELi2ELi1ELi2ELi1ELb0EEENS1_21CollectiveEpilogueBwdISC_SD_SF_Li256ELb1ELb0ELi1EEENS1_25SingleTileBwdLPTSchedulerILb1ELi128ELb0EEEEEEEEEvNT_6ParamsE:
        .type           _ZN7cutlass13device_kernelIN5flash11enable_sm90INS1_16FlashAttnBwdSm90INS1_25CollectiveMainloopBwdSm90ILi2ELi2ELi2EN4cute5tupleIJNS5_1CILi1EEES8_S8_EEENS6_IJNS7_ILi64EEENS7_ILi128EEESB_EEENS_6half_tEfNS_4arch4Sm90ELb1ELb0ELb1ELb1ELb0ELb1ELb0ELb0ELi2ELi1ELi2ELi1ELb0EEENS1_21CollectiveEpilogueBwdISC_SD_SF_Li256ELb1ELb0ELi1EEENS1_25SingleTileBwdLPTSchedulerILb1ELi128ELb0EEEEEEEEEvNT_6ParamsE,@function
        .size           _ZN7cutlass13device_kernelIN5flash11enable_sm90INS1_16FlashAttnBwdSm90INS1_25CollectiveMainloopBwdSm90ILi2ELi2ELi2EN4cute5tupleIJNS5_1CILi1EEES8_S8_EEENS6_IJNS7_ILi64EEENS7_ILi128EEESB_EEENS_6half_tEfNS_4arch4Sm90ELb1ELb0ELb1ELb1ELb0ELb1ELb0ELb0ELi2ELi1ELi2ELi1ELb0EEENS1_21CollectiveEpilogueBwdISC_SD_SF_Li256ELb1ELb0ELi1EEENS1_25SingleTileBwdLPTSchedulerILb1ELi128ELb0EEEEEEEEEvNT_6ParamsE,(.L_x_3674 - _ZN7cutlass13device_kernelIN5flash11enable_sm90INS1_16FlashAttnBwdSm90INS1_25CollectiveMainloopBwdSm90ILi2ELi2ELi2EN4cute5tupleIJNS5_1CILi1EEES8_S8_EEENS6_IJNS7_ILi64EEENS7_ILi128EEESB_EEENS_6half_tEfNS_4arch4Sm90ELb1ELb0ELb1ELb1ELb0ELb1ELb0ELb0ELi2ELi1ELi2ELi1ELb0EEENS1_21CollectiveEpilogueBwdISC_SD_SF_Li256ELb1ELb0ELi1EEENS1_25SingleTileBwdLPTSchedulerILb1ELi128ELb0EEEEEEEEEvNT_6ParamsE)
        .other          _ZN7cutlass13device_kernelIN5flash11enable_sm90INS1_16FlashAttnBwdSm90INS1_25CollectiveMainloopBwdSm90ILi2ELi2ELi2EN4cute5tupleIJNS5_1CILi1EEES8_S8_EEENS6_IJNS7_ILi64EEENS7_ILi128EEESB_EEENS_6half_tEfNS_4arch4Sm90ELb1ELb0ELb1ELb1ELb0ELb1ELb0ELb0ELi2ELi1ELi2ELi1ELb0EEENS1_21CollectiveEpilogueBwdISC_SD_SF_Li256ELb1ELb0ELi1EEENS1_25SingleTileBwdLPTSchedulerILb1ELi128ELb0EEEEEEEEEvNT_6ParamsE,@"STO_CUDA_ENTRY STV_DEFAULT"
_ZN7cutlass13device_kernelIN5flash11enable_sm90INS1_16FlashAttnBwdSm90INS1_25CollectiveMainloopBwdSm90ILi2ELi2ELi2EN4cute5tupleIJNS5_1CILi1EEES8_S8_EEENS6_IJNS7_ILi64EEENS7_ILi128EEESB_EEENS_6half_tEfNS_4arch4Sm90ELb1ELb0ELb1ELb1ELb0ELb1ELb0ELb0ELi2ELi1ELi2ELi1ELb0EEENS1_21CollectiveEpilogueBwdISC_SD_SF_Li256ELb1ELb0ELi1EEENS1_25SingleTileBwdLPTSchedulerILb1ELi128ELb0EEEEEEEEEvNT_6ParamsE:
        /* <DEDUP_REMOVED lines=24> */
.L_x_2928:
[----:B------:R-:W-:Y:S05]  /*0180*/  BSYNC B0 ;  /* 0x0000000000007941 */ /* 0x000fea0003800000 */
.L_x_2927:
        /* <DEDUP_REMOVED lines=37> */
.L_x_2929:
        /* <DEDUP_REMOVED lines=22> */
.L_x_2930:
[----:B------:R-:W-:Y:S01]  /*0540*/  PLOP3.LUT P0, PT, PT, PT, UP0, 0x80, 0x0 ;  /* 0x000000000000781c */ /* 0x000fe20003f0f008 */
[----:B------:R-:W-:Y:S01]  /*0550*/  NOP ;  /* 0x0000000000007918 */ /* 0x000fe20000000000 */
[----:B------:R-:W-:Y:S01]  /*0560*/  ULDC.64 UR46, c[0x0][0x208] ;  /* 0x00008200002e7ab9 */ /* 0x000fe20000000a00 */
[----:B------:R-:W-:Y:S01]  /*0570*/  BSSY B6, `(.L_x_2931) ;  /* 0x0000c05000067945 */ /* 0x000fe20003800000 */
[----:B-12-4-:R-:W-:Y:S09]  /*0580*/  BAR.SYNC.DEFER_BLOCKING 0x0 ;  /* 0x0000000000007b1d */ /* 0x016ff20000010000 */
[----:B------:R-:W-:Y:S05]  /*0590*/  @!P0 BRA `(.L_x_2932) ;  /* 0x0000008000508947 */ /* 0x000fea0003800000 */
.L_x_2933:
        /* <DEDUP_REMOVED lines=32> */
.L_x_2934:
[----:B------:R-:W-:Y:S01]  /*07a0*/  ULDC UR7, c[0x0][0x8c4] ;  /* 0x0002310000077ab9 */ /* 0x000fe20000000800 */
[----:B------:R-:W-:Y:S01]  /*07b0*/  UMOV UR36, UR10 ;  /* 0x0000000a00247c82 */ /* 0x000fe20008000000 */
[----:B------:R-:W-:-:S11]  /*07c0*/  UISETP.NE.AND UP0, UPT, UR7, 0x1, UPT ;  /* 0x000000010700788c */ /* 0x000fd6000bf05270 */
[----:B------:R-:W-:Y:S02]  /*07d0*/  @UP0 ULDC.64 UR8, c[0x0][0x8c8] ;  /* 0x0002320000080ab9 */ /* 0x000fe40000000a00 */
[----:B------:R-:W-:-:S04]  /*07e0*/  UIMAD.WIDE.U32 UR4, UR10, UR8, URZ ;  /* 0x000000080a0472a5 */ /* 0x000fc8000f8e003f */
[----:B------:R-:W-:-:S04]  /*07f0*/  @UP0 USHF.R.U32.HI UR36, URZ, UR9, UR5 ;  /* 0x000000093f240299 */ /* 0x000fc80008011605 */
[----:B------:R-:W-:-:S12]  /*0800*/  UIMAD UR4, UR36, UR7, URZ ;  /* 0x00000007240472a4 */ /* 0x000fd8000f8e023f */
.L_x_2935:
        /* <DEDUP_REMOVED lines=9> */
[----:B------:R-:W-:-:S03]  /*08a0*/  @UP0 USHF.R.U32.HI UR39, URZ, UR7, UR5 ;  /* 0x000000073f270299 */ /* 0x000fc60008011605 */
[----:B------:R-:W-:Y:S02]  /*08b0*/  ULDC.64 UR4, c[0x0][0x8f8] ;  /* 0x00023e0000047ab9 */ /* 0x000fe40000000a00 */
[----:B------:R-:W-:Y:S01]  /*08c0*/  ISETP.NE.U32.AND P0, PT, RZ, UR4, PT ;  /* 0x00000004ff007c0c */ /* 0x000fe2000bf05070 */
[----:B------:R-:W-:-:S03]  /*08d0*/  UIADD3 UR4, -UR39, URZ, URZ ;  /* 0x0000003f27047290 */ /* 0x000fc6000fffe13f */
[----:B------:R-:W-:Y:S01]  /*08e0*/  ISETP.NE.AND.EX P0, PT, RZ, UR5, PT, P0 ;  /* 0x00000005ff007c0c */ /* 0x000fe2000bf05300 */
[----:B------:R-:W-:-:S12]  /*08f0*/  UIMAD UR37, UR37, UR4, UR6 ;  /* 0x00000004252572a4 */ /* 0x000fd8000f8e0206 */
        /* <DEDUP_REMOVED lines=8> */
.L_x_2936:
        /* <DEDUP_REMOVED lines=14> */
.L_x_2938:
[----:B------:R-:W-:-:S05]  /*0a60*/  ULDC UR4, c[0x0][0x8ec] ;  /* 0x00023b0000047ab9 */ /* 0x000fca0000000800 */
.L_x_2937:
[----:B------:R-:W-:-:S04]  /*0a70*/  UIADD3 UR4, UR4, 0x7f, URZ ;  /* 0x0000007f04047890 */ /* 0x000fc8000fffe03f */
[----:B------:R-:W-:-:S04]  /*0a80*/  USHF.R.S32.HI UR5, URZ, 0x1f, UR4 ;  /* 0x0000001f3f057899 */ /* 0x000fc80008011404 */
[----:B------:R-:W-:-:S04]  /*0a90*/  ULEA.HI UR5, UR5, UR4, URZ, 0x7 ;  /* 0x0000000405057291 */ /* 0x000fc8000f8f383f */
[----:B------:R-:W-:-:S04]  /*0aa0*/  USHF.R.S32.HI UR5, URZ, 0x7, UR5 ;  /* 0x000000073f057899 */ /* 0x000fc80008011405 */
        /* <DEDUP_REMOVED lines=16> */
.L_x_2940:
        /* <DEDUP_REMOVED lines=14> */
.L_x_2941:
        /* <DEDUP_REMOVED lines=11> */
.L_x_2942:
        /* <DEDUP_REMOVED lines=13> */
.L_x_2943:
[----:B------:R-:W-:Y:S01]  /*0e10*/  UIADD3 UR5, UR41, -UR40, URZ ;  /* 0x8000002829057290 */ /* 0x000fe2000fffe03f */
[----:B------:R-:W-:Y:S01]  /*0e20*/  PLOP3.LUT P0, PT, PT, PT, PT, 0x80, 0x0 ;  /* 0x000000000000781c */ /* 0x000fe20003f0f070 */
[----:B------:R-:W-:Y:S01]  /*0e30*/  ULDC UR6, c[0x0][0x74c] ;  /* 0x0001d30000067ab9 */ /* 0x000fe20000000800 */
[----:B------:R-:W-:Y:S01]  /*0e40*/  UIADD3 UR4, UR41, 0x3f, URZ ;  /* 0x0000003f29047890 */ /* 0x000fe2000fffe03f */
[----:B------:R-:W-:Y:S01]  /*0e50*/  CS2R R86, SRZ ;  /* 0x0000000000567805 */ /* 0x000fe2000001ff00 */
[----:B------:R-:W-:Y:S01]  /*0e60*/  ULEA UR5, UR36, UR5, 0x7 ;  /* 0x0000000524057291 */ /* 0x000fe2000f8e383f */
[----:B------:R-:W-:Y:S02]  /*0e70*/  CS2R R84, SRZ ;  /* 0x0000000000547805 */ /* 0x000fe4000001ff00 */
[----:B------:R-:W-:Y:S02]  /*0e80*/  CS2R R82, SRZ ;  /* 0x0000000000527805 */ /* 0x000fe4000001ff00 */
[----:B------:R-:W-:Y:S01]  /*0e90*/  CS2R R80, SRZ ;  /* 0x0000000000507805 */ /* 0x000fe2000001ff00 */
[----:B------:R-:W-:Y:S01]  /*0ea0*/  UIADD3 UR5, UR5, -UR6, URZ ;  /* 0x8000000605057290 */ /* 0x000fe2000fffe03f */
[----:B------:R-:W-:-:S02]  /*0eb0*/  CS2R R78, SRZ ;  /* 0x00000000004e7805 */ /* 0x000fc4000001ff00 */
[----:B------:R-:W-:Y:S02]  /*0ec0*/  CS2R R76, SRZ ;  /* 0x00000000004c7805 */ /* 0x000fe4000001ff00 */
[----:B------:R-:W-:Y:S01]  /*0ed0*/  CS2R R74, SRZ ;  /* 0x00000000004a7805 */ /* 0x000fe2000001ff00 */
[----:B------:R-:W-:Y:S01]  /*0ee0*/  USHF.R.S32.HI UR6, URZ, 0x1f, UR5 ;  /* 0x0000001f3f067899 */ /* 0x000fe20008011405 */
[----:B------:R-:W-:Y:S02]  /*0ef0*/  CS2R R72, SRZ ;  /* 0x0000000000487805 */ /* 0x000fe4000001ff00 */
        /* <DEDUP_REMOVED lines=24> */
[----:B------:R-:W-:Y:S01]  /*1080*/  PLOP3.LUT P1, PT, PT, PT, UP0, 0x80, 0x0 ;  /* 0x000000000000781c */ /* 0x000fe20003f2f008 */
[----:B------:R-:W-:Y:S01]  /*1090*/  IMAD.MOV.U32 R12, RZ, RZ, RZ ;  /* 0x000000ffff0c7224 */ /* 0x000fe200078e00ff */
[----:B------:R-:W-:Y:S02]  /*10a0*/  CS2R R10, SRZ ;  /* 0x00000000000a7805 */ /* 0x000fe4000001ff00 */
[----:B------:R-:W-:Y:S02]  /*10b0*/  CS2R R36, SRZ ;  /* 0x0000000000247805 */ /* 0x000fe4000001ff00 */
[----:B------:R-:W-:Y:S02]  /*10c0*/  CS2R R8, SRZ ;  /* 0x0000000000087805 */ /* 0x000fe4000001ff00 */
[----:B------:R-:W-:-:S02]  /*10d0*/  CS2R R32, SRZ ;  /* 0x0000000000207805 */ /* 0x000fc4000001ff00 */
[----:B------:R-:W-:Y:S01]  /*10e0*/  CS2R R6, SRZ ;  /* 0x0000000000067805 */ /* 0x000fe2000001ff00 */
[----:B------:R-:W-:Y:S01]  /*10f0*/  IMAD.MOV.U32 R29, RZ, RZ, RZ ;  /* 0x000000ffff1d7224 */ /* 0x000fe200078e00ff */
[----:B------:R-:W-:Y:S01]  /*1100*/  CS2R R4, SRZ ;  /* 0x0000000000047805 */ /* 0x000fe2000001ff00 */
[----:B------:R-:W-:Y:S01]  /*1110*/  IMAD.MOV.U32 R2, RZ, RZ, RZ ;  /* 0x000000ffff027224 */ /* 0x000fe200078e00ff */
[----:B------:R-:W-:Y:S01]  /*1120*/  CS2R R150, SRZ ;  /* 0x0000000000967805 */ /* 0x000fe2000001ff00 */
[----:B------:R-:W-:Y:S01]  /*1130*/  IMAD.MOV.U32 R25, RZ, RZ, RZ ;  /* 0x000000ffff197224 */ /* 0x000fe200078e00ff */
        /* <DEDUP_REMOVED lines=53> */
.L_x_2946:
        /* <DEDUP_REMOVED lines=15> */
.L_x_2945:
        /* <DEDUP_REMOVED lines=23> */
.L_x_2948:
        /* <DEDUP_REMOVED lines=15> */
.L_x_2947:
        /* <DEDUP_REMOVED lines=8> */
.L_x_3093:
        /* <DEDUP_REMOVED lines=15> */
.L_x_2950:
[----:B------:R-:W4:Y:S01]  /*1950*/  S2R R15, SR_CgaCtaId ;  /* 0x00000000000f7919 */ /* 0x000f220000008800 */
[----:B---3--:R-:W-:Y:S01]  /*1960*/  SHF.R.S32.HI R0, RZ, 0x1f, R5 ;  /* 0x0000001fff007819 */ /* 0x008fe20000011405 */
[----:B------:R-:W-:Y:S01]  /*1970*/  UIMAD UR4, UR36, -0x80, UR40 ;  /* 0xffffff80240478a4 */ /* 0x000fe2000f8e0228 */
[----:B------:R-:W-:Y:S02]  /*1980*/  SHF.R.S32.HI R8, RZ, 0x4, R3 ;  /* 0x00000004ff087819 */ /* 0x000fe40000011403 */
[----:B------:R-:W-:Y:S02]  /*1990*/  CS2R R86, SRZ ;  /* 0x0000000000567805 */ /* 0x000fe4000001ff00 */
[----:B------:R-:W-:Y:S02]  /*19a0*/  LOP3.LUT R9, R7, 0x8, R2, 0xf8, !PT ;  /* 0x0000000807097812 */ /* 0x000fe400078ef802 */
[----:B------:R-:W-:Y:S02]  /*19b0*/  CS2R R84, SRZ ;  /* 0x0000000000547805 */ /* 0x000fe4000001ff00 */
[----:B------:R-:W-:Y:S01]  /*19c0*/  LEA.HI R2, R0, R5, RZ, 0x2 ;  /* 0x0000000500027211 */ /* 0x000fe200078f10ff */
[----:B------:R-:W-:Y:S01]  /*19d0*/  IMAD.U32 R10, RZ, RZ, UR4 ;  /* 0x00000004ff0a7e24 */ /* 0x000fe2000f8e00ff */
[----:B------:R-:W-:-:S02]  /*19e0*/  LEA.HI R3, R3, R8, RZ, 0x1 ;  /* 0x0000000803037211 */ /* 0x000fc400078f08ff */
[----:B------:R-:W-:Y:S02]  /*19f0*/  CS2R R82, SRZ ;  /* 0x0000000000527805 */ /* 0x000fe4000001ff00 */
        /* <DEDUP_REMOVED lines=91> */
[----:B--2---:R-:W-:Y:S02]  /*1fb0*/  IMAD R2, R0, 0x4, R12 ;  /* 0x0000000400027824 */ /* 0x004fe400078e020c */
[----:B------:R-:W-:-:S07]  /*1fc0*/  IMAD.SHL.U32 R230, R230, 0x2, RZ ;  /* 0x00000002e6e67824 */ /* 0x000fce00078e00ff */
.L_x_2962:
[----:B------:R-:W-:-:S05]  /*1fd0*/  IMAD.U32 R0, RZ, RZ, UR38 ;  /* 0x00000026ff007e24 */ /* 0x000fca000f8e00ff */
[----:B------:R-:W-:-:S04]  /*1fe0*/  LOP3.LUT R0, R0, 0x1, RZ, 0xfc, !PT ;  /* 0x0000000100007812 */ /* 0x000fc800078efcff */
[----:B------:R-:W-:-:S13]  /*1ff0*/  ISETP.NE.AND P0, PT, R0, 0x3, PT ;  /* 0x000000030000780c */ /* 0x000fda0003f05270 */
[----:B------:R-:W-:Y:S05]  /*2000*/  @!P0 BRA `(.L_x_2952) ;  /* 0x0000000000048947 */ /* 0x000fea0003800000 */
[----:B------:R-:W-:Y:S01]  /*2010*/  BPT.TRAP 0x1 ;  /* 0x000000040000795c */ /* 0x000fe20000300000 */
.L_x_2952:
        /* <DEDUP_REMOVED lines=8> */
.L_x_2953:
[----:B---3--:R-:W-:Y:S05]  /*20a0*/  @P1 BRA `(.L_x_2954) ;  /* 0x0000000000081947 */ /* 0x008fea0003800000 */
[----:B------:R-:W3:Y:S02]  /*20b0*/  SYNCS.PHASECHK.TRANS64.TRYWAIT P1, [R0+URZ+0x30810], R209 ;  /* 0x030810d1000075a7 */ /* 0x000ee4000802017f */
[----:B---3--:R-:W-:Y:S05]  /*20c0*/  @!P1 BRA `(.L_x_2955) ;  /* 0x000000a400809947 */ /* 0x008fea0003800000 */
.L_x_2954:
        /* <DEDUP_REMOVED lines=84> */
.L_x_2956:
[----:B------:R1:W1:Y:S01]  /*2610*/  SYNCS.PHASECHK.TRANS64.TRYWAIT P1, [R0+URZ+0x30830], R209 ;  /* 0x030830d1000075a7 */ /* 0x000262000802017f */
[----:B------:R-:W-:Y:S05]  /*2620*/  @!P0 BRA `(.L_x_2957) ;  /* 0x0000000000048947 */ /* 0x000fea0003800000 */
[----:B------:R-:W-:Y:S01]  /*2630*/  BPT.TRAP 0x1 ;  /* 0x000000040000795c */ /* 0x000fe20000300000 */
.L_x_2957:
        /* <DEDUP_REMOVED lines=54> */
.L_x_2958:
        /* <DEDUP_REMOVED lines=492> */
.L_x_2960:
        /* <DEDUP_REMOVED lines=49> */
.L_x_2961:
        /* <DEDUP_REMOVED lines=78> */
.L_x_2944:
        /* <DEDUP_REMOVED lines=8> */
[----:B------:R-:W-:Y:S01]  /*50d0*/  F2FP.F16.F32.PACK_AB R90, R93, R92 ;  /* 0x0000005c5d5a723e */ /* 0x000fe200000000ff */
[----:B------:R-:W-:Y:S01]  /*50e0*/  ULDC.64 UR6, c[0x0][0x878] ;  /* 0x00021e0000067ab9 */ /* 0x000fe20000000a00 */
[----:B------:R-:W-:Y:S01]  /*50f0*/  F2FP.F16.F32.PACK_AB R91, R95, R94 ;  /* 0x0000005e5f5b723e */ /* 0x000fe200000000ff */
[----:B------:R-:W-:Y:S01]  /*5100*/  UISETP.NE.U32.AND UP1, UPT, UR6, URZ, UPT ;  /* 0x0000003f0600728c */ /* 0x000fe2000bf25070 */
[----:B------:R-:W-:Y:S02]  /*5110*/  F2FP.F16.F32.PACK_AB R97, R99, R98 ;  /* 0x000000626361723e */ /* 0x000fe400000000ff */
[----:B------:R-:W-:Y:S01]  /*5120*/  F2FP.F16.F32.PACK_AB R104, R105, R104 ;  /* 0x000000686968723e */ /* 0x000fe200000000ff */
[----:B------:R-:W-:Y:S01]  /*5130*/  UISETP.NE.AND.EX UP1, UPT, UR7, URZ, UPT, UP1 ;  /* 0x0000003f0700728c */ /* 0x000fe2000bf25310 */
[----:B------:R-:W-:-:S02]  /*5140*/  F2FP.F16.F32.PACK_AB R98, R101, R100 ;  /* 0x000000646562723e */ /* 0x000fc400000000ff */
        /* <DEDUP_REMOVED lines=94> */
[----:B-1----:R-:W-:Y:S01]  /*5730*/  IMAD.U32 R4, RZ, RZ, UR4 ;  /* 0x00000004ff047e24 */ /* 0x002fe2000f8e00ff */
[----:B------:R-:W-:Y:S01]  /*5740*/  F2FP.F16.F32.PACK_AB R65, R67, R66 ;  /* 0x000000424341723e */ /* 0x000fe200000000ff */
[----:B------:R-:W-:Y:S01]  /*5750*/  IMAD.U32 R5, RZ, RZ, UR5 ;  /* 0x00000005ff057e24 */ /* 0x000fe2000f8e00ff */
[----:B------:R-:W-:Y:S01]  /*5760*/  F2FP.F16.F32.PACK_AB R72, R73, R72 ;  /* 0x000000484948723e */ /* 0x000fe200000000ff */
[----:B------:R3:W-:Y:S01]  /*5770*/  STSM.16.M88.4 [R15+0x4000], R56 ;  /* 0x004000380f007844 */ /* 0x0007e20000000200 */
[----:B------:R-:W-:Y:S01]  /*5780*/  F2FP.F16.F32.PACK_AB R66, R69, R68 ;  /* 0x000000444542723e */ /* 0x000fe200000000ff */
[----:B------:R-:W-:Y:S01]  /*5790*/  @UP1 ULDC.64 UR4, c[0x0][0x878] ;  /* 0x00021e0000041ab9 */ /* 0x000fe20000000a00 */
        /* <DEDUP_REMOVED lines=10> */
[----:B------:R-:W-:-:S03]  /*5840*/  PLOP3.LUT P0, PT, PT, PT, UP0, 0x80, 0x0 ;  /* 0x000000000000781c */ /* 0x000fc60003f0f008 */
[----:B------:R3:W-:Y:S01]  /*5850*/  STSM.16.M88.4 [R17+-0x4000], R80 ;  /* 0xffc0005011007844 */ /* 0x0007e20000000200 */
[----:B------:R-:W-:Y:S01]  /*5860*/  BAR.SYNC.DEFER_BLOCKING 0x1, 0x100 ;  /* 0x0044000000007b1d */ /* 0x000fe20000010000 */
[----:B------:R-:W-:Y:S01]  /*5870*/  PLOP3.LUT P1, PT, PT, PT, UP1, 0x80, 0x0 ;  /* 0x000000000000781c */ /* 0x000fe20003f2f018 */
[----:B------:R-:W-:-:S06]  /*5880*/  @UP1 UIMAD.WIDE UR4, UR39, 0x4, UR4 ;  /* 0x00000004270418a5 */ /* 0x000fcc000f8e0204 */
[----:B------:R-:W-:Y:S01]  /*5890*/  IMAD.U32 R6, RZ, RZ, UR4 ;  /* 0x00000004ff067e24 */ /* 0x000fe2000f8e00ff */
[----:B--2---:R-:W2:Y:S01]  /*58a0*/  @P0 LDG.E R9, desc[UR46][R4.64] ;  /* 0x0000002e04090981 */ /* 0x004ea2000c1e1900 */
[----:B------:R-:W-:-:S05]  /*58b0*/  IMAD.U32 R7, RZ, RZ, UR5 ;  /* 0x00000005ff077e24 */ /* 0x000fca000f8e00ff */
[----:B------:R-:W4:Y:S01]  /*58c0*/  @P1 LDG.E R6, desc[UR46][R6.64] ;  /* 0x0000002e06061981 */ /* 0x000f22000c1e1900 */
[----:B------:R-:W-:Y:S01]  /*58d0*/  LEA.HI R8, R19, R20, RZ, 0x7 ;  /* 0x0000001413087211 */ /* 0x000fe200078f38ff */
[----:B------:R-:W-:Y:S01]  /*58e0*/  IMAD.SHL.U32 R2, R0, 0x40, RZ ;  /* 0x0000004000027824 */ /* 0x000fe200078e00ff */
[----:B------:R-:W-:Y:S01]  /*58f0*/  ULDC UR7, c[0x0][0x808] ;  /* 0x0002020000077ab9 */ /* 0x000fe20000000800 */
[----:B------:R-:W-:Y:S01]  /*5900*/  IMAD.SHL.U32 R14, R14, 0x8, RZ ;  /* 0x000000080e0e7824 */ /* 0x000fe200078e00ff */
[----:B------:R-:W-:Y:S01]  /*5910*/  UMOV UR4, URZ ;  /* 0x0000003f00047c82 */ /* 0x000fe20008000000 */
[----:B------:R-:W-:Y:S01]  /*5920*/  IMAD.SHL.U32 R8, R8, 0x4, RZ ;  /* 0x0000000408087824 */ /* 0x000fe200078e00ff */
[----:B------:R-:W-:Y:S01]  /*5930*/  UMOV UR5, URZ ;  /* 0x0000003f00057c82 */ /* 0x000fe20008000000 */
[----:B------:R-:W-:-:S03]  /*5940*/  USHF.R.S32.HI UR6, URZ, 0x1f, UR37 ;  /* 0x0000001f3f067899 */ /* 0x000fc60008011425 */
[----:B------:R-:W-:-:S05]  /*5950*/  LOP3.LUT R8, R8, 0x7ffffe00, RZ, 0xc0, !PT ;  /* 0x7ffffe0008087812 */ /* 0x000fca00078ec0ff */
[----:B------:R-:W-:Y:S01]  /*5960*/  IMAD R8, R13, 0x2000, R8 ;  /* 0x000020000d087824 */ /* 0x000fe200078e0208 */
[----:B--2---:R-:W-:Y:S02]  /*5970*/  @P0 R2UR UR9, R9 ;  /* 0x00000000090902ca */ /* 0x004fe400000e0000 */
[----:B------:R-:W-:-:S04]  /*5980*/  LOP3.LUT R9, R2, 0x1c0, RZ, 0xc0, !PT ;  /* 0x000001c002097812 */ /* 0x000fc800078ec0ff */
[----:B------:R-:W-:Y:S02]  /*5990*/  LOP3.LUT R14, R9, 0x38, R14, 0xf8, !PT ;  /* 0x00000038090e7812 */ /* 0x000fe400078ef80e */
[----:B------:R-:W-:Y:S02]  /*59a0*/  SHF.R.U32.HI R9, RZ, 0x3, R9 ;  /* 0x00000003ff097819 */ /* 0x000fe40000011609 */
[----:B----4-:R-:W-:Y:S02]  /*59b0*/  @P1 R2UR UR7, R6 ;  /* 0x00000000060712ca */ /* 0x010fe400000e0000 */
[----:B------:R-:W-:Y:S01]  /*59c0*/  LOP3.LUT R9, R14, R9, RZ, 0x3c, !PT ;  /* 0x000000090e097212 */ /* 0x000fe200078e3cff */
[----:B------:R-:W-:Y:S02]  /*59d0*/  @UP0 USHF.R.S32.HI UR10, URZ, 0x1f, UR9 ;  /* 0x0000001f3f0a0899 */ /* 0x000fe40008011409 */
[----:B------:R-:W-:Y:S02]  /*59e0*/  @UP0 UMOV UR4, UR9 ;  /* 0x0000000900040c82 */ /* 0x000fe40008000000 */
[----:B------:R-:W-:-:S03]  /*59f0*/  IMAD.IADD R8, R8, 0x1, R9 ;  /* 0x0000000108087824 */ /* 0x000fc600078e0209 */
[----:B------:R-:W-:Y:S01]  /*5a00*/  @UP0 UMOV UR5, UR10 ;  /* 0x0000000a00050c82 */ /* 0x000fe20008000000 */
[----:B---3--:R-:W-:Y:S05]  /*5a10*/  @P1 BRA `(.L_x_2964) ;  /* 0x0000000000181947 */ /* 0x008fea0003800000 */
[----:B------:R-:W-:Y:S05]  /*5a20*/  @!P0 BRA `(.L_x_2964) ;  /* 0x0000000000148947 */ /* 0x000fea0003800000 */
[----:B------:R-:W2:Y:S04]  /*5a30*/  LDG.E R6, desc[UR46][R4.64] ;  /* 0x0000002e04067981 */ /* 0x000ea8000c1e1900 */
[----:B------:R-:W3:Y:S01]  /*5a40*/  LDG.E R2, desc[UR46][R4.64+0x4] ;  /* 0x0000042e04027981 */ /* 0x000ee2000c1e1900 */
[----:B--2---:R-:W-:Y:S02]  /*5a50*/  R2UR UR9, R6 ;  /* 0x00000000060972ca */ /* 0x004fe400000e0000 */
[----:B---3--:R-:W-:-:S13]  /*5a60*/  R2UR UR7, R2 ;  /* 0x00000000020772ca */ /* 0x008fda00000e0000 */
[----:B------:R-:W-:-:S12]  /*5a70*/  UIADD3 UR7, -UR9, UR7, URZ ;  /* 0x0000000709077290 */ /* 0x000fd8000fffe13f */
.L_x_2964:
[----:B------:R-:W-:Y:S01]  /*5a80*/  LEA R46, R8, UR8, 0x1 ;  /* 0x00000008082e7c11 */ /* 0x000fe2000f8e08ff */
[----:B------:R-:W-:Y:S01]  /*5a90*/  UIMAD UR7, UR36, -0x80, UR7 ;  /* 0xffffff80240778a4 */ /* 0x000fe2000f8e0207 */
[----:B------:R-:W-:Y:S01]  /*5aa0*/  IMAD.SHL.U32 R36, R3, 0x8, RZ ;  /* 0x0000000803247824 */ /* 0x000fe200078e00ff */
[----:B------:R-:W-:Y:S01]  /*5ab0*/  ULDC.64 UR10, c[0x0][0x850] ;  /* 0x00021400000a7ab9 */ /* 0x000fe20000000a00 */
[C---:B------:R-:W-:Y:S01]  /*5ac0*/  VIADD R32, R0.reuse, 0x20 ;  /* 0x0000002000207836 */ /* 0x040fe20000000000 */
[----:B------:R-:W-:Y:S01]  /*5ad0*/  UISETP.LT.AND UP1, UPT, UR7, 0x80, UPT ;  /* 0x000000800700788c */ /* 0x000fe2000bf21270 */
[----:B------:R1:W2:Y:S01]  /*5ae0*/  LDS.128 R28, [R46+0x8800] ;  /* 0x008800002e1c7984 */ /* 0x0002a20000000c00 */
[C---:B------:R-:W-:Y:S01]  /*5af0*/  VIADD R2, R0.reuse, 0x10 ;  /* 0x0000001000027836 */ /* 0x040fe20000000000 */
[----:B------:R-:W-:Y:S01]  /*5b00*/  UIMAD UR8, UR6, UR10, URZ ;  /* 0x0000000a060872a4 */ /* 0x000fe2000f8e023f */
[--C-:B------:R-:W-:Y:S01]  /*5b10*/  SHF.R.S32.HI R37, RZ, 0x1f, R36.reuse ;  /* 0x0000001fff257819 */ /* 0x100fe20000011424 */
[----:B------:R1:W3:Y:S01]  /*5b20*/  LDS.128 R24, [R46+0x1000] ;  /* 0x001000002e187984 */ /* 0x0002e20000000c00 */
[----:B------:R-:W-:Y:S01]  /*5b30*/  USEL UR9, UR7, 0x80, UP1 ;  /* 0x0000008007097887 */ /* 0x000fe20008800000 */
[----:B------:R-:W-:Y:S01]  /*5b40*/  IMAD.U32 R3, RZ, RZ, UR10 ;  /* 0x0000000aff037e24 */ /* 0x000fe2000f8e00ff */
[----:B------:R-:W-:Y:S01]  /*5b50*/  UIMAD UR8, UR37, UR11, UR8 ;  /* 0x0000000b250872a4 */ /* 0x000fe2000f8e0208 */
[----:B------:R1:W4:Y:S01]  /*5b60*/  LDS.128 R20, [R46+0x1800] ;  /* 0x001800002e147984 */ /* 0x0003220000000c00 */
[----:B------:R-:W-:Y:S01]  /*5b70*/  VIADD R33, R0, 0x30 ;  /* 0x0000003000217836 */ /* 0x000fe20000000000 */
[----:B------:R-:W-:Y:S01]  /*5b80*/  USHF.R.S32.HI UR7, URZ, 0x1f, UR39 ;  /* 0x0000001f3f077899 */ /* 0x000fe20008011427 */
[----:B------:R-:W-:Y:S01]  /*5b90*/  ISETP.GE.AND P0, PT, R32, UR9, PT ;  /* 0x0000000920007c0c */ /* 0x000fe2000bf06270 */
[----:B------:R1:W1:Y:S01]  /*5ba0*/  LDS.128 R16, [R46+0x2000] ;  /* 0x002000002e107984 */ /* 0x0002620000000c00 */
[----:B------:R-:W-:Y:S01]  /*5bb0*/  VIADD R32, R0, 0x40 ;  /* 0x0000004000207836 */ /* 0x000fe20000000000 */
[----:B------:R-:W-:Y:S01]  /*5bc0*/  ISETP.GE.AND P6, PT, R2, UR9, PT ;  /* 0x0000000902007c0c */ /* 0x000fe2000bfc6270 */
[----:B------:R-:W-:Y:S01]  /*5bd0*/  IMAD.WIDE.U32 R2, R3, UR37, R36 ;  /* 0x0000002503027c25 */ /* 0x000fe2000f8e0024 */
[----:B------:R1:W1:Y:S01]  /*5be0*/  LDS.128 R12, [R46+0x2800] ;  /* 0x002800002e0c7984 */ /* 0x0002620000000c00 */
[----:B------:R-:W-:Y:S01]  /*5bf0*/  ISETP.GE.AND P5, PT, R33, UR9, PT ;  /* 0x0000000921007c0c */ /* 0x000fe2000bfa6270 */
[----:B------:R-:W-:Y:S01]  /*5c00*/  ULDC.64 UR10, c[0x0][0x858] ;  /* 0x00021600000a7ab9 */ /* 0x000fe20000000a00 */
[----:B------:R-:W-:Y:S01]  /*5c10*/  ISETP.GE.AND P1, PT, R32, UR9, PT ;  /* 0x0000000920007c0c */ /* 0x000fe2000bf26270 */
[----:B------:R1:W1:Y:S01]  /*5c20*/  LDS.128 R8, [R46+0x3000] ;  /* 0x003000002e087984 */ /* 0x0002620000000c00 */
[----:B------:R-:W-:Y:S01]  /*5c30*/  IMAD.MOV.U32 R32, RZ, RZ, R2 ;  /* 0x000000ffff207224 */ /* 0x000fe200078e0002 */
[C---:B------:R-:W-:Y:S01]  /*5c40*/  ISETP.GE.AND P2, PT, R0.reuse, UR9, PT ;  /* 0x0000000900007c0c */ /* 0x040fe2000bf46270 */
[----:B------:R-:W-:Y:S01]  /*5c50*/  VIADD R33, R3, UR8 ;  /* 0x0000000803217c36 */ /* 0x000fe20008000000 */
[----:B------:R1:W1:Y:S01]  /*5c60*/  LDS.128 R4, [R46+0x3800] ;  /* 0x003800002e047984 */ /* 0x0002620000000c00 */
[----:B------:R-:W-:Y:S01]  /*5c70*/  IADD3 R2, P3, R0, UR4, RZ ;  /* 0x0000000400027c10 */ /* 0x000fe2000ff7e0ff */
[----:B------:R-:W-:Y:S01]  /*5c80*/  USEL UR8, UR7, URZ, !UP0 ;  /* 0x0000003f07087287 */ /* 0x000fe2000c000000 */
[----:B------:R-:W-:Y:S01]  /*5c90*/  IMAD.U32 R45, RZ, RZ, UR10 ;  /* 0x0000000aff2d7e24 */ /* 0x000fe2000f8e00ff */
[----:B------:R-:W-:Y:S01]  /*5ca0*/  ULDC UR4, c[0x0][0x83c] ;  /* 0x00020f0000047ab9 */ /* 0x000fe20000000800 */
[----:B------:R-:W-:Y:S01]  /*5cb0*/  USEL UR39, UR39, URZ, !UP0 ;  /* 0x0000003f27277287 */ /* 0x000fe2000c000000 */
[----:B------:R-:W-:Y:S01]  /*5cc0*/  ISETP.GE.OR P4, PT, R36, UR4, P2 ;  /* 0x0000000424007c0c */ /* 0x000fe20009786670 */
[----:B------:R-:W-:Y:S01]  /*5cd0*/  UIMAD UR7, UR8, UR10, URZ ;  /* 0x0000000a080772a4 */ /* 0x000fe2000f8e023f */
[----:B------:R-:W-:Y:S01]  /*5ce0*/  LEA.HI.X.SX32 R3, R0, UR5, 0x1, P3 ;  /* 0x0000000500037c11 */ /* 0x000fe200098f0eff */
[----:B------:R-:W-:Y:S01]  /*5cf0*/  IMAD.U32 R35, RZ, RZ, UR36 ;  /* 0x00000024ff237e24 */ /* 0x000fe2000f8e00ff */
[----:B------:R-:W-:Y:S01]  /*5d00*/  BSSY B0, `(.L_x_2965) ;  /* 0x0000014000007945 */ /* 0x000fe20003800000 */
[----:B------:R-:W-:-:S02]  /*5d10*/  UIMAD UR7, UR39, UR11, UR7 ;  /* 0x0000000b270772a4 */ /* 0x000fc4000f8e0207 */
[----:B------:R-:W-:Y:S01]  /*5d20*/  IMAD.WIDE.U32 R44, R45, UR39, R32 ;  /* 0x000000272d2c7c25 */ /* 0x000fe2000f8e0020 */
[----:B------:R-:W-:Y:S02]  /*5d30*/  P2R R47, PR, RZ, 0x40 ;  /* 0x00000040ff2f7803 */ /* 0x000fe40000000000 */
[----:B------:R-:W-:Y:S01]  /*5d40*/  P2R R48, PR, RZ, 0x20 ;  /* 0x00000020ff307803 */ /* 0x000fe20000000000 */
[----:B------:R-:W-:Y:S01]  /*5d50*/  IMAD.WIDE R2, R35, 0x80, R2 ;  /* 0x0000008023027825 */ /* 0x000fe200078e0202 */
[----:B------:R-:W-:-:S03]  /*5d60*/  ISETP.GE.OR P3, PT, R36, UR4, P6 ;  /* 0x0000000424007c0c */ /* 0x000fc6000b766670 */
[----:B------:R-:W-:Y:S01]  /*5d70*/  VIADD R41, R45, UR7 ;  /* 0x000000072d297c36 */ /* 0x000fe20008000000 */
[----:B--23--:R-:W-:Y:S09]  /*5d80*/  @P4 BRA `(.L_x_2966) ;  /* 0x00000000002c4947 */ /* 0x00cff20003800000 */
        /* <DEDUP_REMOVED lines=11> */
.L_x_2966:
[----:B------:R-:W-:Y:S05]  /*5e40*/  BSYNC B0 ;  /* 0x0000000000007941 */ /* 0x000fea0003800000 */
.L_x_2965:
        /* <DEDUP_REMOVED lines=15> */
.L_x_2968:
[----:B------:R-:W-:Y:S05]  /*5f40*/  BSYNC B0 ;  /* 0x0000000000007941 */ /* 0x000fea0003800000 */
.L_x_2967:
        /* <DEDUP_REMOVED lines=18> */
.L_x_2970:
[----:B------:R-:W-:Y:S05]  /*6070*/  BSYNC B0 ;  /* 0x0000000000007941 */ /* 0x000fea0003800000 */
.L_x_2969:
[----:B-1-3--:R1:W3:Y:S01]  /*6080*/  LDS.128 R28, [R46+0x9800] ;  /* 0x009800002e1c7984 */ /* 0x00a2e20000000c00 */
[----:B------:R-:W-:Y:S01]  /*6090*/  BSSY B0, `(.L_x_2971) ;  /* 0x0000010000007945 */ /* 0x000fe20003800000 */
[----:B------:R-:W-:-:S03]  /*60a0*/  VIADD R38, R0, 0x50 ;  /* 0x0000005000267836 */ /* 0x000fc60000000000 */
        /* <DEDUP_REMOVED lines=14> */
.L_x_2972:
[----:B------:R-:W-:Y:S05]  /*6190*/  BSYNC B0 ;  /* 0x0000000000007941 */ /* 0x000fea0003800000 */
.L_x_2971:
[----:B--23--:R2:W3:Y:S01]  /*61a0*/  LDS.128 R28, [R46+0xa000] ;  /* 0x00a000002e1c7984 */ /* 0x00c4e20000000c00 */
[----:B------:R-:W-:Y:S01]  /*61b0*/  ISETP.GE.OR P4, PT, R36, UR4, P1 ;  /* 0x0000000424007c0c */ /* 0x000fe20008f86670 */
[----:B------:R-:W-:Y:S01]  /*61c0*/  BSSY B0, `(.L_x_2973) ;  /* 0x0000010000007945 */ /* 0x000fe20003800000 */
[----:B------:R-:W-:-:S11]  /*61d0*/  ISETP.GE.AND P3, PT, R38, UR9, PT ;  /* 0x0000000926007c0c */ /* 0x000fd6000bf66270 */
        /* <DEDUP_REMOVED lines=14> */
.L_x_2974:
[----:B------:R-:W-:Y:S05]  /*62c0*/  BSYNC B0 ;  /* 0x0000000000007941 */ /* 0x000fea0003800000 */
.L_x_2973:
        /* <DEDUP_REMOVED lines=18> */
.L_x_2976:
[----:B------:R-:W-:Y:S05]  /*63f0*/  BSYNC B0 ;  /* 0x0000000000007941 */ /* 0x000fea0003800000 */
.L_x_2975:
[----:B--23--:R2:W3:Y:S01]  /*6400*/  LDS.128 R28, [R46+0xb000] ;  /* 0x00b000002e1c7984 */ /* 0x00c4e20000000c00 */
[----:B------:R-:W-:Y:S01]  /*6410*/  ISETP.GE.AND P4, PT, R38, UR9, PT ;  /* 0x0000000926007c0c */ /* 0x000fe2000bf86270 */
[----:B------:R-:W-:Y:S01]  /*6420*/  BSSY B0, `(.L_x_2977) ;  /* 0x0000011000007945 */ /* 0x000fe20003800000 */
[----:B------:R-:W-:Y:S02]  /*6430*/  VIADD R0, R0, 0x70 ;  /* 0x0000007000007836 */ /* 0x000fe40000000000 */
        /* <DEDUP_REMOVED lines=15> */
.L_x_2978:
[----:B------:R-:W-:Y:S05]  /*6530*/  BSYNC B0 ;  /* 0x0000000000007941 */ /* 0x000fea0003800000 */
.L_x_2977:
[----:B--23--:R2:W3:Y:S01]  /*6540*/  LDS.128 R28, [R46+0xb800] ;  /* 0x00b800002e1c7984 */ /* 0x00c4e20000000c00 */
[----:B------:R-:W-:Y:S01]  /*6550*/  ISETP.GE.AND P5, PT, R0, UR9, PT ;  /* 0x0000000900007c0c */ /* 0x000fe2000bfa6270 */
[----:B------:R-:W-:Y:S03]  /*6560*/  BSSY B0, `(.L_x_2979) ;  /* 0x0000010000007945 */ /* 0x000fe60003800000 */
        /* <DEDUP_REMOVED lines=15> */
.L_x_2980:
[----:B------:R-:W-:Y:S05]  /*6660*/  BSYNC B0 ;  /* 0x0000000000007941 */ /* 0x000fea0003800000 */
.L_x_2979:
[----:B------:R-:W-:Y:S01]  /*6670*/  ULDC.64 UR4, c[0x0][0x820] ;  /* 0x0002080000047ab9 */ /* 0x000fe20000000a00 */
[----:B------:R-:W-:Y:S01]  /*6680*/  ULDC.64 UR10, c[0x0][0x828] ;  /* 0x00020a00000a7ab9 */ /* 0x000fe20000000a00 */
[----:B------:R-:W-:Y:S02]  /*6690*/  UIMAD UR6, UR6, UR4, URZ ;  /* 0x00000004060672a4 */ /* 0x000fe4000f8e023f */
[----:B--23--:R-:W-:Y:S01]  /*66a0*/  IMAD.U32 R29, RZ, RZ, UR4 ;  /* 0x00000004ff1d7e24 */ /* 0x00cfe2000f8e00ff */
[----:B------:R-:W-:Y:S01]  /*66b0*/  ULDC UR7, c[0x0][0x80c] ;  /* 0x0002030000077ab9 */ /* 0x000fe20000000800 */
[----:B------:R-:W-:Y:S01]  /*66c0*/  IMAD.U32 R39, RZ, RZ, UR10 ;  /* 0x0000000aff277e24 */ /* 0x000fe2000f8e00ff */
[----:B------:R-:W-:Y:S02]  /*66d0*/  UIMAD UR6, UR37, UR5, UR6 ;  /* 0x00000005250672a4 */ /* 0x000fe4000f8e0206 */
[----:B------:R-:W-:Y:S01]  /*66e0*/  IMAD.WIDE.U32 R28, R29, UR37, R36 ;  /* 0x000000251d1c7c25 */ /* 0x000fe2000f8e0024 */
[----:B------:R-:W-:Y:S01]  /*66f0*/  ISETP.GE.OR P2, PT, R36, UR7, P2 ;  /* 0x0000000724007c0c */ /* 0x000fe20009746670 */
[----:B------:R-:W-:Y:S01]  /*6700*/  UIMAD UR4, UR8, UR10, URZ ;  /* 0x0000000a080472a4 */ /* 0x000fe2000f8e023f */
[----:B------:R-:W-:Y:S01]  /*6710*/  P2R R0, PR, RZ, 0x20 ;  /* 0x00000020ff007803 */ /* 0x000fe20000000000 */
[----:B------:R-:W-:Y:S01]  /*6720*/  BSSY B0, `(.L_x_2981) ;  /* 0x000001c000007945 */ /* 0x000fe20003800000 */
[----:B------:R-:W-:Y:S01]  /*6730*/  VIADD R29, R29, UR6 ;  /* 0x000000061d1d7c36 */ /* 0x000fe20008000000 */
[----:B------:R-:W-:Y:S01]  /*6740*/  ISETP.NE.AND P5, PT, R47, RZ, PT ;  /* 0x000000ff2f00720c */ /* 0x000fe20003fa5270 */
[----:B------:R-:W-:Y:S01]  /*6750*/  UIMAD UR4, UR39, UR11, UR4 ;  /* 0x0000000b270472a4 */ /* 0x000fe2000f8e0204 */
[----:B------:R-:W-:Y:S01]  /*6760*/  ISETP.NE.AND P6, PT, R48, RZ, PT ;  /* 0x000000ff3000720c */ /* 0x000fe20003fc5270 */
[----:B------:R-:W-:Y:S01]  /*6770*/  IMAD.WIDE.U32 R38, R39, UR39, R28 ;  /* 0x0000002727267c25 */ /* 0x000fe2000f8e001c */
[C---:B------:R-:W-:Y:S01]  /*6780*/  ISETP.GE.OR P5, PT, R36.reuse, UR7, P5 ;  /* 0x0000000724007c0c */ /* 0x040fe2000afa6670 */
[----:B------:R2:W3:Y:S01]  /*6790*/  LDS.128 R28, [R46] ;  /* 0x000000002e1c7984 */ /* 0x0004e20000000c00 */
[----:B------:R-:W-:Y:S01]  /*67a0*/  ISETP.GE.OR P0, PT, R36, UR7, P0 ;  /* 0x0000000724007c0c */ /* 0x000fe20008706670 */
[----:B------:R-:W-:Y:S01]  /*67b0*/  VIADD R35, R39, UR4 ;  /* 0x0000000427237c36 */ /* 0x000fe20008000000 */
[----:B------:R-:W-:-:S02]  /*67c0*/  P2R R40, PR, RZ, 0x20 ;  /* 0x00000020ff287803 */ /* 0x000fc40000000000 */
[----:B------:R-:W-:Y:S02]  /*67d0*/  ISETP.NE.AND P5, PT, R0, RZ, PT ;  /* 0x000000ff0000720c */ /* 0x000fe40003fa5270 */
[C---:B------:R-:W-:Y:S02]  /*67e0*/  ISETP.GE.OR P6, PT, R36.reuse, UR7, P6 ;  /* 0x0000000724007c0c */ /* 0x040fe4000b7c6670 */
[C---:B------:R-:W-:Y:S02]  /*67f0*/  ISETP.GE.OR P1, PT, R36.reuse, UR7, P1 ;  /* 0x0000000724007c0c */ /* 0x040fe40008f26670 */
[C---:B------:R-:W-:Y:S02]  /*6800*/  ISETP.GE.OR P3, PT, R36.reuse, UR7, P3 ;  /* 0x0000000724007c0c */ /* 0x040fe40009f66670 */
[C---:B------:R-:W-:Y:S02]  /*6810*/  ISETP.GE.OR P4, PT, R36.reuse, UR7, P4 ;  /* 0x0000000724007c0c */ /* 0x040fe4000a786670 */
[----:B------:R-:W-:Y:S01]  /*6820*/  ISETP.GE.OR P5, PT, R36, UR7, P5 ;  /* 0x0000000724007c0c */ /* 0x000fe2000afa6670 */
[----:B--2---:R-:W-:-:S12]  /*6830*/  @P2 BRA `(.L_x_2982) ;  /* 0x0000000000282947 */ /* 0x004fd80003800000 */
        /* <DEDUP_REMOVED lines=10> */
.L_x_2982:
[----:B------:R-:W-:Y:S05]  /*68e0*/  BSYNC B0 ;  /* 0x0000000000007941 */ /* 0x000fea0003800000 */
.L_x_2981:
[----:B--23--:R2:W3:Y:S01]  /*68f0*/  LDS.128 R28, [R46+0x800] ;  /* 0x000800002e1c7984 */ /* 0x00c4e20000000c00 */
[----:B------:R-:W-:Y:S01]  /*6900*/  ISETP.NE.AND P2, PT, R40, RZ, PT ;  /* 0x000000ff2800720c */ /* 0x000fe20003f45270 */
[----:B------:R-:W-:-:S12]  /*6910*/  BSSY B0, `(.L_x_2983) ;  /* 0x000000f000007945 */ /* 0x000fd80003800000 */
        /* <DEDUP_REMOVED lines=14> */
.L_x_2984:
[----:B------:R-:W-:Y:S05]  /*6a00*/  BSYNC B0 ;  /* 0x0000000000007941 */ /* 0x000fea0003800000 */
.L_x_2983:
        /* <DEDUP_REMOVED lines=15> */
.L_x_2986:
[----:B------:R-:W-:Y:S05]  /*6b00*/  BSYNC B0 ;  /* 0x0000000000007941 */ /* 0x000fea0003800000 */
.L_x_2985:
[----:B------:R-:W-:Y:S04]  /*6b10*/  BSSY B0, `(.L_x_2987) ;  /* 0x000000f000007945 */ /* 0x000fe80003800000 */
        /* <DEDUP_REMOVED lines=14> */
.L_x_2988:
[----:B------:R-:W-:Y:S05]  /*6c00*/  BSYNC B0 ;  /* 0x0000000000007941 */ /* 0x000fea0003800000 */
.L_x_2987:
[----:B------:R-:W-:Y:S04]  /*6c10*/  BSSY B0, `(.L_x_2989) ;  /* 0x000000f000007945 */ /* 0x000fe80003800000 */
[----:B------:R-:W-:Y:S05]  /*6c20*/  @P1 BRA `(.L_x_2990) ;  /* 0x0000000000341947 */ /* 0x000fea0003800000 */
[----:B--2-4-:R-:W-:Y:S01]  /*6c30*/  IADD3 R23, P0, R2, 0x40, RZ ;  /* 0x0000004002177810 */ /* 0x014fe20007f1e0ff */
        /* <DEDUP_REMOVED lines=12> */
.L_x_2990:
[----:B------:R-:W-:Y:S05]  /*6d00*/  BSYNC B0 ;  /* 0x0000000000007941 */ /* 0x000fea0003800000 */
.L_x_2989:
        /* <DEDUP_REMOVED lines=15> */
.L_x_2992:
[----:B------:R-:W-:Y:S05]  /*6e00*/  BSYNC B0 ;  /* 0x0000000000007941 */ /* 0x000fea0003800000 */
.L_x_2991:
        /* <DEDUP_REMOVED lines=15> */
.L_x_2994:
[----:B------:R-:W-:Y:S05]  /*6f00*/  BSYNC B0 ;  /* 0x0000000000007941 */ /* 0x000fea0003800000 */
.L_x_2993:
[----:B------:R-:W-:Y:S05]  /*6f10*/  @P5 BRA `(.L_x_2939) ;  /* 0x0000005400a85947 */ /* 0x000fea0003800000 */
[----:B--2---:R-:W-:Y:S01]  /*6f20*/  IADD3 R9, P0, R2, 0x70, RZ ;  /* 0x0000007002097810 */ /* 0x004fe20007f1e0ff */
        /* <DEDUP_REMOVED lines=13> */
.L_x_2963:
[----:B------:R-:W-:Y:S01]  /*7000*/  ULDC.64 UR4, c[0x0][0x870] ;  /* 0x00021c0000047ab9 */ /* 0x000fe20000000a00 */
[----:B------:R-:W-:Y:S01]  /*7010*/  ULDC.64 UR6, c[0x0][0x878] ;  /* 0x00021e0000067ab9 */ /* 0x000fe20000000a00 */
[----:B------:R-:W-:Y:S02]  /*7020*/  UISETP.NE.U32.AND UP0, UPT, UR4, URZ, UPT ;  /* 0x0000003f0400728c */ /* 0x000fe4000bf05070 */
[----:B------:R-:W-:Y:S02]  /*7030*/  UISETP.NE.U32.AND UP1, UPT, UR6, URZ, UPT ;  /* 0x0000003f0600728c */ /* 0x000fe4000bf25070 */
[----:B------:R-:W-:Y:S02]  /*7040*/  UISETP.NE.AND.EX UP0, UPT, UR5, URZ, UPT, UP0 ;  /* 0x0000003f0500728c */ /* 0x000fe4000bf05300 */
[----:B------:R-:W-:Y:S01]  /*7050*/  UISETP.NE.AND.EX UP1, UPT, UR7, URZ, UPT, UP1 ;  /* 0x0000003f0700728c */ /* 0x000fe2000bf25310 */
[----:B------:R-:W-:-:S03]  /*7060*/  ULDC.64 UR4, c[0x0][0x870] ;  /* 0x00021c0000047ab9 */ /* 0x000fc60000000a00 */
[----:B------:R-:W-:Y:S01]  /*7070*/  PLOP3.LUT P0, PT, PT, PT, UP0, 0x80, 0x0 ;  /* 0x000000000000781c */ /* 0x000fe20003f0f008 */
[----:B------:R-:W-:-:S06]  /*7080*/  UIMAD.WIDE UR4, UR39, 0x4, UR4 ;  /* 0x00000004270478a5 */ /* 0x000fcc000f8e0204 */
[----:B------:R-:W-:Y:S02]  /*7090*/  IMAD.U32 R2, RZ, RZ, UR4 ;  /* 0x00000004ff027e24 */ /* 0x000fe4000f8e00ff */
[----:B------:R-:W-:Y:S01]  /*70a0*/  IMAD.U32 R3, RZ, RZ, UR5 ;  /* 0x00000005ff037e24 */ /* 0x000fe2000f8e00ff */
[----:B------:R-:W-:-:S04]  /*70b0*/  @UP1 ULDC.64 UR4, c[0x0][0x878] ;  /* 0x00021e0000041ab9 */ /* 0x000fc80000000a00 */
[----:B------:R-:W2:Y:S01]  /*70c0*/  @P0 LDG.E R6, desc[UR46][R2.64] ;  /* 0x0000002e02060981 */ /* 0x000ea2000c1e1900 */
[----:B------:R-:W-:Y:S01]  /*70d0*/  PLOP3.LUT P1, PT, PT, PT, UP1, 0x80, 0x0 ;  /* 0x000000000000781c */ /* 0x000fe20003f2f018 */
[----:B------:R-:W-:-:S06]  /*70e0*/  @UP1 UIMAD.WIDE UR4, UR39, 0x4, UR4 ;  /* 0x00000004270418a5 */ /* 0x000fcc000f8e0204 */
[----:B------:R-:W-:Y:S02]  /*70f0*/  IMAD.U32 R4, RZ, RZ, UR4 ;  /* 0x00000004ff047e24 */ /* 0x000fe4000f8e00ff */
[----:B------:R-:W-:-:S05]  /*7100*/  IMAD.U32 R5, RZ, RZ, UR5 ;  /* 0x00000005ff057e24 */ /* 0x000fca000f8e00ff */
[----:B------:R-:W3:Y:S01]  /*7110*/  @P1 LDG.E R4, desc[UR46][R4.64] ;  /* 0x0000002e04041981 */ /* 0x000ee2000c1e1900 */
[----:B------:R-:W-:Y:S01]  /*7120*/  ULDC UR6, c[0x0][0x808] ;  /* 0x0002020000067ab9 */ /* 0x000fe20000000800 */
[----:B------:R-:W-:Y:S01]  /*7130*/  UMOV UR4, URZ ;  /* 0x0000003f00047c82 */ /* 0x000fe20008000000 */
[----:B------:R-:W-:Y:S01]  /*7140*/  UMOV UR5, URZ ;  /* 0x0000003f00057c82 */ /* 0x000fe20008000000 */
[----:B------:R-:W1:Y:S02]  /*7150*/  S2R R0, SR_TID.X ;  /* 0x0000000000007919 */ /* 0x000e640000002100 */
[----:B-1----:R-:W-:-:S05]  /*7160*/  VIADD R7, R0, 0xffffff80 ;  /* 0xffffff8000077836 */ /* 0x002fca0000000000 */
[----:B------:R-:W-:Y:S02]  /*7170*/  SHF.R.S32.HI R0, RZ, 0x1f, R7 ;  /* 0x0000001fff007819 */ /* 0x000fe40000011407 */
[----:B--2---:R-:W-:Y:S02]  /*7180*/  @P0 R2UR UR7, R6 ;  /* 0x00000000060702ca */ /* 0x004fe400000e0000 */
[----:B------:R-:W-:-:S04]  /*7190*/  LEA.HI R6, R0, R7, RZ, 0x4 ;  /* 0x0000000700067211 */ /* 0x000fc800078f20ff */
[----:B------:R-:W-:Y:S02]  /*71a0*/  LOP3.LUT R0, R6, 0x1ffffff0, RZ, 0xc0, !PT ;  /* 0x1ffffff006007812 */ /* 0x000fe400078ec0ff */
[----:B------:R-:W-:-:S03]  /*71b0*/  SHF.R.S32.HI R12, RZ, 0x4, R6 ;  /* 0x00000004ff0c7819 */ /* 0x000fc60000011406 */
[----:B------:R-:W-:Y:S02]  /*71c0*/  IMAD.IADD R0, R7, 0x1, -R0 ;  /* 0x0000000107007824 */ /* 0x000fe400078e0a00 */
[----:B------:R-:W-:Y:S01]  /*71d0*/  @UP0 USHF.R.S32.HI UR8, URZ, 0x1f, UR7 ;  /* 0x0000001f3f080899 */ /* 0x000fe20008011407 */
[----:B---3--:R-:W-:Y:S01]  /*71e0*/  @P1 R2UR UR6, R4 ;  /* 0x00000000040612ca */ /* 0x008fe200000e0000 */
[----:B------:R-:W-:-:S05]  /*71f0*/  @UP0 UMOV UR4, UR7 ;  /* 0x0000000700040c82 */ /* 0x000fca0008000000 */
[----:B------:R-:W-:Y:S01]  /*7200*/  @UP0 UMOV UR5, UR8 ;  /* 0x0000000800050c82 */ /* 0x000fe20008000000 */
[----:B------:R-:W-:Y:S08]  /*7210*/  @P1 BRA `(.L_x_2995) ;  /* 0x0000000000181947 */ /* 0x000ff00003800000 */
[----:B------:R-:W-:Y:S05]  /*7220*/  @!P0 BRA `(.L_x_2995) ;  /* 0x0000000000148947 */ /* 0x000fea0003800000 */
[----:B------:R-:W2:Y:S04]  /*7230*/  LDG.E R5, desc[UR46][R2.64] ;  /* 0x0000002e02057981 */ /* 0x000ea8000c1e1900 */
[----:B------:R-:W3:Y:S01]  /*7240*/  LDG.E R4, desc[UR46][R2.64+0x4] ;  /* 0x0000042e02047981 */ /* 0x000ee2000c1e1900 */
[----:B--2---:R-:W-:Y:S02]  /*7250*/  R2UR UR7, R5 ;  /* 0x00000000050772ca */ /* 0x004fe400000e0000 */
[----:B---3--:R-:W-:-:S13]  /*7260*/  R2UR UR6, R4 ;  /* 0x00000000040672ca */ /* 0x008fda00000e0000 */
[----:B------:R-:W-:-:S12]  /*7270*/  UIADD3 UR6, -UR7, UR6, URZ ;  /* 0x0000000607067290 */ /* 0x000fd8000fffe13f */
.L_x_2995:
[----:B------:R-:W-:Y:S01]  /*7280*/  IMAD.SHL.U32 R4, R0, 0x8, RZ ;  /* 0x0000000800047824 */ /* 0x000fe200078e00ff */
[----:B------:R-:W-:Y:S01]  /*7290*/  USHF.R.S32.HI UR9, URZ, 0x1f, UR37 ;  /* 0x0000001f3f097899 */ /* 0x000fe20008011425 */
[C---:B------:R-:W-:Y:S01]  /*72a0*/  VIADD R2, R12.reuse, 0x10 ;  /* 0x000000100c027836 */ /* 0x040fe20000000000 */
[----:B------:R-:W-:Y:S01]  /*72b0*/  UIMAD UR7, UR36, -0x80, UR6 ;  /* 0xffffff80240778a4 */ /* 0x000fe2000f8e0206 */
[----:B------:R-:W-:Y:S01]  /*72c0*/  VIADD R6, R12, 0x30 ;  /* 0x000000300c067836 */ /* 0x000fe20000000000 */
[----:B------:R-:W-:Y:S01]  /*72d0*/  ULDC.64 UR10, c[0x0][0x820] ;  /* 0x00020800000a7ab9 */ /* 0x000fe20000000a00 */
[----:B------:R-:W-:Y:S01]  /*72e0*/  SHF.R.S32.HI R5, RZ, 0x1f, R4 ;  /* 0x0000001fff057819 */ /* 0x000fe20000011404 */
[----:B------:R-:W-:Y:S02]  /*72f0*/  UIMAD UR6, UR9, UR10, URZ ;  /* 0x0000000a090672a4 */ /* 0x000fe4000f8e023f */
[----:B------:R-:W-:Y:S01]  /*7300*/  IMAD.U32 R3, RZ, RZ, UR10 ;  /* 0x0000000aff037e24 */ /* 0x000fe2000f8e00ff */
[----:B------:R-:W-:Y:S01]  /*7310*/  ISETP.GE.AND P6, PT, R2, UR7, PT ;  /* 0x0000000702007c0c */ /* 0x000fe2000bfc6270 */
[----:B------:R-:W-:Y:S01]  /*7320*/  VIADD R0, R12, 0x20 ;  /* 0x000000200c007836 */ /* 0x000fe20000000000 */
[----:B------:R-:W-:-:S02]  /*7330*/  UIMAD UR8, UR37, UR11, UR6 ;  /* 0x0000000b250872a4 */ /* 0x000fc4000f8e0206 */
[----:B------:R-:W-:Y:S01]  /*7340*/  IMAD.WIDE.U32 R2, R3, UR37, R4 ;  /* 0x0000002503027c25 */ /* 0x000fe2000f8e0004 */
[----:B------:R-:W-:Y:S01]  /*7350*/  USHF.R.S32.HI UR6, URZ, 0x1f, UR39 ;  /* 0x0000001f3f067899 */ /* 0x000fe20008011427 */
[----:B------:R-:W-:Y:S01]  /*7360*/  ISETP.GE.AND P0, PT, R6, UR7, PT ;  /* 0x0000000706007c0c */ /* 0x000fe2000bf06270 */
[----:B------:R-:W-:Y:S01]  /*7370*/  ULDC.64 UR10, c[0x0][0x828] ;  /* 0x00020a00000a7ab9 */ /* 0x000fe20000000a00 */
[----:B------:R-:W-:Y:S01]  /*7380*/  IMAD.MOV.U32 R6, RZ, RZ, R2 ;  /* 0x000000ffff067224 */ /* 0x000fe200078e0002 */
[C---:B------:R-:W-:Y:S01]  /*7390*/  ISETP.GE.AND P2, PT, R12.reuse, UR7, PT ;  /* 0x000000070c007c0c */ /* 0x040fe2000bf46270 */
[----:B------:R-:W-:Y:S01]  /*73a0*/  VIADD R7, R3, UR8 ;  /* 0x0000000803077c36 */ /* 0x000fe20008000000 */
        /* <DEDUP_REMOVED lines=9> */
[----:B------:R-:W-:Y:S01]  /*7440*/  ISETP.GE.AND P5, PT, R0, UR7, PT ;  /* 0x0000000700007c0c */ /* 0x000fe2000bfa6270 */
[----:B------:R-:W-:-:S02]  /*7450*/  UIMAD UR6, UR39, UR11, UR6 ;  /* 0x0000000b270672a4 */ /* 0x000fc4000f8e0206 */
[----:B------:R-:W-:Y:S01]  /*7460*/  IMAD.WIDE.U32 R10, R11, UR39, R6 ;  /* 0x000000270b0a7c25 */ /* 0x000fe2000f8e0006 */
[----:B------:R-:W-:Y:S01]  /*7470*/  BSSY B0, `(.L_x_2996) ;  /* 0x0000013000007945 */ /* 0x000fe20003800000 */
[----:B------:R-:W-:Y:S02]  /*7480*/  P2R R14, PR, RZ, 0x40 ;  /* 0x00000040ff0e7803 */ /* 0x000fe40000000000 */
[----:B------:R-:W-:Y:S01]  /*7490*/  VIADD R0, R12, 0x40 ;  /* 0x000000400c007836 */ /* 0x000fe20000000000 */
[----:B------:R-:W-:Y:S01]  /*74a0*/  P2R R15, PR, RZ, 0x20 ;  /* 0x00000020ff0f7803 */ /* 0x000fe20000000000 */
[----:B------:R-:W-:Y:S01]  /*74b0*/  IMAD.WIDE R2, R9, 0x80, R2 ;  /* 0x0000008009027825 */ /* 0x000fe200078e0202 */
[----:B------:R-:W-:Y:S02]  /*74c0*/  ISETP.GE.OR P3, PT, R4, UR4, P6 ;  /* 0x0000000404007c0c */ /* 0x000fe4000b766670 */
[----:B------:R-:W-:Y:S01]  /*74d0*/  ISETP.GE.AND P1, PT, R0, UR7, PT ;  /* 0x0000000700007c0c */ /* 0x000fe2000bf26270 */
[----:B------:R-:W-:Y:S01]  /*74e0*/  VIADD R9, R11, UR6 ;  /* 0x000000060b097c36 */ /* 0x000fe20008000000 */
[----:B------:R-:W-:Y:S11]  /*74f0*/  @P4 BRA `(.L_x_2997) ;  /* 0x0000000000284947 */ /* 0x000ff60003800000 */
        /* <DEDUP_REMOVED lines=10> */
.L_x_2997:
[----:B------:R-:W-:Y:S05]  /*75a0*/  BSYNC B0 ;  /* 0x0000000000007941 */ /* 0x000fea0003800000 */
.L_x_2996:
        /* <DEDUP_REMOVED lines=16> */
.L_x_2999:
[----:B------:R-:W-:Y:S05]  /*76b0*/  BSYNC B0 ;  /* 0x0000000000007941 */ /* 0x000fea0003800000 */
.L_x_2998:
        /* <DEDUP_REMOVED lines=12> */
[----:B-12---:R-:W-:Y:S01]  /*7780*/  LEA R16, P4, R6, UR10, 0x1 ;  /* 0x0000000a06107c11 */ /* 0x006fe2000f8808ff */
[----:B------:R-:W-:-:S05]  /*7790*/  IMAD.IADD R7, R7, 0x1, R13 ;  /* 0x0000000107077824 */ /* 0x000fca00078e020d */
[----:B------:R-:W-:-:S05]  /*77a0*/  LEA.HI.X R17, R6, UR11, R7, 0x1, P4 ;  /* 0x0000000b06117c11 */ /* 0x000fca000a0f0c07 */
[----:B------:R3:W-:Y:S02]  /*77b0*/  STG.E.128 desc[UR46][R16.64], RZ ;  /* 0x000000ff10007986 */ /* 0x0007e4000c101d2e */
.L_x_3001:
[----:B------:R-:W-:Y:S05]  /*77c0*/  BSYNC B0 ;  /* 0x0000000000007941 */ /* 0x000fea0003800000 */
.L_x_3000:
        /* <DEDUP_REMOVED lines=13> */
[----:B-123--:R-:W-:Y:S01]  /*78a0*/  LEA R16, P3, R6, UR10, 0x1 ;  /* 0x0000000a06107c11 */ /* 0x00efe2000f8608ff */
[----:B------:R-:W-:-:S05]  /*78b0*/  IMAD.IADD R7, R7, 0x1, R13 ;  /* 0x0000000107077824 */ /* 0x000fca00078e020d */
[----:B------:R-:W-:-:S05]  /*78c0*/  LEA.HI.X R17, R6, UR11, R7, 0x1, P3 ;  /* 0x0000000b06117c11 */ /* 0x000fca00098f0c07 */
[----:B------:R4:W-:Y:S02]  /*78d0*/  STG.E.128 desc[UR46][R16.64], RZ ;  /* 0x000000ff10007986 */ /* 0x0009e4000c101d2e */
.L_x_3003:
[----:B------:R-:W-:Y:S05]  /*78e0*/  BSYNC B0 ;  /* 0x0000000000007941 */ /* 0x000fea0003800000 */
.L_x_3002:
        /* <DEDUP_REMOVED lines=16> */
.L_x_3005:
[----:B------:R-:W-:Y:S05]  /*79f0*/  BSYNC B0 ;  /* 0x0000000000007941 */ /* 0x000fea0003800000 */
.L_x_3004:
[----:B------:R-:W-:Y:S01]  /*7a00*/  ISETP.GE.OR P4, PT, R4, UR4, P3 ;  /* 0x0000000404007c0c */ /* 0x000fe20009f86670 */
[----:B------:R-:W-:Y:S01]  /*7a10*/  BSSY B0, `(.L_x_3006) ;  /* 0x0000010000007945 */ /* 0x000fe20003800000 */
[----:B------:R-:W-:-:S11]  /*7a20*/  VIADD R18, R12, 0x60 ;  /* 0x000000600c127836 */ /* 0x000fd60000000000 */
        /* <DEDUP_REMOVED lines=14> */
.L_x_3007:
[----:B------:R-:W-:Y:S05]  /*7b10*/  BSYNC B0 ;  /* 0x0000000000007941 */ /* 0x000fea0003800000 */
.L_x_3006:
[----:B------:R-:W-:Y:S01]  /*7b20*/  ISETP.GE.AND P4, PT, R18, UR7, PT ;  /* 0x0000000712007c0c */ /* 0x000fe2000bf86270 */
[----:B------:R-:W-:Y:S01]  /*7b30*/  BSSY B0, `(.L_x_3008) ;  /* 0x0000011000007945 */ /* 0x000fe20003800000 */
[----:B------:R-:W-:Y:S02]  /*7b40*/  VIADD R12, R12, 0x70 ;  /* 0x000000700c0c7836 */ /* 0x000fe40000000000 */
        /* <DEDUP_REMOVED lines=15> */
.L_x_3009:
[----:B------:R-:W-:Y:S05]  /*7c40*/  BSYNC B0 ;  /* 0x0000000000007941 */ /* 0x000fea0003800000 */
.L_x_3008:
[----:B------:R-:W-:Y:S01]  /*7c50*/  ISETP.GE.AND P5, PT, R12, UR7, PT ;  /* 0x000000070c007c0c */ /* 0x000fe2000bfa6270 */
        /* <DEDUP_REMOVED lines=16> */
.L_x_3011:
[----:B------:R-:W-:Y:S05]  /*7d60*/  BSYNC B0 ;  /* 0x0000000000007941 */ /* 0x000fea0003800000 */
.L_x_3010:
[----:B------:R-:W-:Y:S01]  /*7d70*/  ULDC.64 UR4, c[0x0][0x850] ;  /* 0x0002140000047ab9 */ /* 0x000fe20000000a00 */
[----:B------:R-:W-:Y:S01]  /*7d80*/  ULDC UR10, c[0x0][0x83c] ;  /* 0x00020f00000a7ab9 */ /* 0x000fe20000000800 */
[----:B------:R-:W-:Y:S01]  /*7d90*/  IMAD.U32 R7, RZ, RZ, UR4 ;  /* 0x00000004ff077e24 */ /* 0x000fe2000f8e00ff */
[----:B------:R-:W-:Y:S01]  /*7da0*/  UIMAD UR4, UR9, UR4, URZ ;  /* 0x00000004090472a4 */ /* 0x000fe2000f8e023f */
[----:B------:R-:W-:Y:S01]  /*7db0*/  ISETP.GE.OR P2, PT, R4, UR10, P2 ;  /* 0x0000000a04007c0c */ /* 0x000fe20009746670 */
[----:B------:R-:W-:Y:S01]  /*7dc0*/  ULDC.64 UR6, c[0x0][0x858] ;  /* 0x0002160000067ab9 */ /* 0x000fe20000000a00 */
[----:B------:R-:W-:Y:S01]  /*7dd0*/  IMAD.WIDE.U32 R6, R7, UR37, R4 ;  /* 0x0000002507067c25 */ /* 0x000fe2000f8e0004 */
[----:B------:R-:W-:Y:S01]  /*7de0*/  UIMAD UR4, UR37, UR5, UR4 ;  /* 0x00000005250472a4 */ /* 0x000fe2000f8e0204 */
[----:B------:R-:W-:Y:S01]  /*7df0*/  P2R R0, PR, RZ, 0x20 ;  /* 0x00000020ff007803 */ /* 0x000fe20000000000 */
[----:B------:R-:W-:Y:S01]  /*7e00*/  BSSY B0, `(.L_x_3012) ;  /* 0x000001d000007945 */ /* 0x000fe20003800000 */
[----:B------:R-:W-:Y:S01]  /*7e10*/  ISETP.NE.AND P5, PT, R14, RZ, PT ;  /* 0x000000ff0e00720c */ /* 0x000fe20003fa5270 */
[----:B-1----:R-:W-:Y:S01]  /*7e20*/  IMAD.U32 R9, RZ, RZ, UR6 ;  /* 0x00000006ff097e24 */ /* 0x002fe2000f8e00ff */
[----:B------:R-:W-:Y:S01]  /*7e30*/  ISETP.NE.AND P6, PT, R15, RZ, PT ;  /* 0x000000ff0f00720c */ /* 0x000fe20003fc5270 */
[----:B------:R-:W-:Y:S01]  /*7e40*/  VIADD R7, R7, UR4 ;  /* 0x0000000407077c36 */ /* 0x000fe20008000000 */
[----:B------:R-:W-:Y:S01]  /*7e50*/  UIMAD UR4, UR8, UR6, URZ ;  /* 0x00000006080472a4 */ /* 0x000fe2000f8e023f */
[----:B------:R-:W-:Y:S01]  /*7e60*/  ISETP.GE.OR P5, PT, R4, UR10, P5 ;  /* 0x0000000a04007c0c */ /* 0x000fe2000afa6670 */
[----:B------:R-:W-:-:S02]  /*7e70*/  IMAD.WIDE.U32 R8, R9, UR39, R6 ;  /* 0x0000002709087c25 */ /* 0x000fc4000f8e0006 */
[----:B------:R-:W-:Y:S01]  /*7e80*/  UIMAD UR4, UR39, UR7, UR4 ;  /* 0x00000007270472a4 */ /* 0x000fe2000f8e0204 */
[----:B------:R-:W-:Y:S02]  /*7e90*/  P2R R10, PR, RZ, 0x20 ;  /* 0x00000020ff0a7803 */ /* 0x000fe40000000000 */
[----:B------:R-:W-:Y:S02]  /*7ea0*/  ISETP.NE.AND P5, PT, R0, RZ, PT ;  /* 0x000000ff0000720c */ /* 0x000fe40003fa5270 */
[C---:B------:R-:W-:Y:S01]  /*7eb0*/  ISETP.GE.OR P6, PT, R4.reuse, UR10, P6 ;  /* 0x0000000a04007c0c */ /* 0x040fe2000b7c6670 */
[----:B------:R-:W-:Y:S01]  /*7ec0*/  VIADD R7, R9, UR4 ;  /* 0x0000000409077c36 */ /* 0x000fe20008000000 */
[C---:B------:R-:W-:Y:S02]  /*7ed0*/  ISETP.GE.OR P0, PT, R4.reuse, UR10, P0 ;  /* 0x0000000a04007c0c */ /* 0x040fe40008706670 */
[C---:B------:R-:W-:Y:S02]  /*7ee0*/  ISETP.GE.OR P1, PT, R4.reuse, UR10, P1 ;  /* 0x0000000a04007c0c */ /* 0x040fe40008f26670 */
[----:B------:R-:W-:-:S02]  /*7ef0*/  ISETP.GE.OR P3, PT, R4, UR10, P3 ;  /* 0x0000000a04007c0c */ /* 0x000fc40009f66670 */
        /* <DEDUP_REMOVED lines=13> */
.L_x_3013:
[----:B------:R-:W-:Y:S05]  /*7fd0*/  BSYNC B0 ;  /* 0x0000000000007941 */ /* 0x000fea0003800000 */
.L_x_3012:
        /* <DEDUP_REMOVED lines=16> */
.L_x_3015:
[----:B------:R-:W-:Y:S05]  /*80e0*/  BSYNC B0 ;  /* 0x0000000000007941 */ /* 0x000fea0003800000 */
.L_x_3014:
        /* <DEDUP_REMOVED lines=15> */
.L_x_3017:
[----:B------:R-:W-:Y:S05]  /*81e0*/  BSYNC B0 ;  /* 0x0000000000007941 */ /* 0x000fea0003800000 */
.L_x_3016:
        /* <DEDUP_REMOVED lines=15> */
.L_x_3019:
[----:B------:R-:W-:Y:S05]  /*82e0*/  BSYNC B0 ;  /* 0x0000000000007941 */ /* 0x000fea0003800000 */
.L_x_3018:
        /* <DEDUP_REMOVED lines=15> */
.L_x_3021:
[----:B------:R-:W-:Y:S05]  /*83e0*/  BSYNC B0 ;  /* 0x0000000000007941 */ /* 0x000fea0003800000 */
.L_x_3020:
        /* <DEDUP_REMOVED lines=15> */
.L_x_3023:
[----:B------:R-:W-:Y:S05]  /*84e0*/  BSYNC B0 ;  /* 0x0000000000007941 */ /* 0x000fea0003800000 */
.L_x_3022:
        /* <DEDUP_REMOVED lines=15> */
.L_x_3025:
[----:B------:R-:W-:Y:S05]  /*85e0*/  BSYNC B0 ;  /* 0x0000000000007941 */ /* 0x000fea0003800000 */
.L_x_3024:
        /* <DEDUP_REMOVED lines=15> */
.L_x_2932:
        /* <DEDUP_REMOVED lines=29> */
.L_x_3027:
[----:B------:R-:W-:Y:S01]  /*88b0*/  ULDC UR9, c[0x0][0x8c4] ;  /* 0x0002310000097ab9 */ /* 0x000fe20000000800 */
[----:B------:R-:W-:Y:S01]  /*88c0*/  UMOV UR7, UR8 ;  /* 0x0000000800077c82 */ /* 0x000fe20008000000 */
[----:B------:R-:W-:-:S11]  /*88d0*/  UISETP.NE.AND UP0, UPT, UR9, 0x1, UPT ;  /* 0x000000010900788c */ /* 0x000fd6000bf05270 */
[----:B------:R-:W-:Y:S02]  /*88e0*/  @UP0 ULDC.64 UR10, c[0x0][0x8c8] ;  /* 0x00023200000a0ab9 */ /* 0x000fe40000000a00 */
[----:B------:R-:W-:-:S04]  /*88f0*/  UIMAD.WIDE.U32 UR4, UR8, UR10, URZ ;  /* 0x0000000a080472a5 */ /* 0x000fc8000f8e003f */
[----:B------:R-:W-:-:S04]  /*8900*/  @UP0 USHF.R.U32.HI UR7, URZ, UR11, UR5 ;  /* 0x0000000b3f070299 */ /* 0x000fc80008011605 */
[----:B------:R-:W-:-:S12]  /*8910*/  UIMAD UR4, UR7, UR9, URZ ;  /* 0x00000009070472a4 */ /* 0x000fd8000f8e023f */
.L_x_3028:
        /* <DEDUP_REMOVED lines=10> */
[----:B------:R-:W-:Y:S01]  /*89c0*/  ULDC.64 UR4, c[0x0][0x8f8] ;  /* 0x00023e0000047ab9 */ /* 0x000fe20000000a00 */
[----:B------:R-:W-:Y:S01]  /*89d0*/  UIADD3 UR6, -UR13, URZ, URZ ;  /* 0x0000003f0d067290 */ /* 0x000fe2000fffe13f */
[----:B------:R-:W-:-:S03]  /*89e0*/  ISETP.NE.U32.AND P0, PT, RZ, UR4, PT ;  /* 0x00000004ff007c0c */ /* 0x000fc6000bf05070 */
[----:B------:R-:W-:Y:S01]  /*89f0*/  UIMAD UR6, UR9, UR6, UR8 ;  /* 0x00000006090672a4 */ /* 0x000fe2000f8e0208 */
        /* <DEDUP_REMOVED lines=9> */
.L_x_3029:
        /* <DEDUP_REMOVED lines=11> */
[----:B------:R-:W-:Y:S01]  /*8b40*/  R2UR UR4, R0 ;  /* 0x00000000000472ca */ /* 0x000fe200000e0000 */
[----:B------:R-:W-:-:S14]  /*8b50*/  BRA `(.L_x_3030) ;  /* 0x0000000000047947 */ /* 0x000fdc0003800000 */
.L_x_3031:
[----:B------:R-:W-:-:S05]  /*8b60*/  ULDC UR4, c[0x0][0x8ec] ;  /* 0x00023b0000047ab9 */ /* 0x000fca0000000800 */
.L_x_3030:
        /* <DEDUP_REMOVED lines=9> */
[----:B------:R-:W-:Y:S01]  /*8c00*/  ULDC.64 UR14, c[0x0][0x788] ;  /* 0x0001e200000e7ab9 */ /* 0x000fe20000000a00 */
        /* <DEDUP_REMOVED lines=19> */
[----:B------:R-:W-:-:S11]  /*8d40*/  USHF.R.S32.HI UR11, URZ, 0x1f, UR6 ;  /* 0x0000001f3f0b7899 */ /* 0x000fd60008011406 */
        /* <DEDUP_REMOVED lines=16> */
.L_x_3032:
        /* <DEDUP_REMOVED lines=13> */
.L_x_3033:
        /* <DEDUP_REMOVED lines=12> */
.L_x_3034:
[----:B------:R-:W-:Y:S01]  /*8fe0*/  ULEA UR7, UR7, UR10, 0x7 ;  /* 0x0000000a07077291 */ /* 0x000fe2000f8e383f */
[----:B------:R-:W-:Y:S01]  /*8ff0*/  ULDC UR9, c[0x0][0x74c] ;  /* 0x0001d30000097ab9 */ /* 0x000fe20000000800 */
[----:B------:R-:W-:Y:S02]  /*9000*/  UIADD3 UR10, UR10, 0x3f, URZ ;  /* 0x0000003f0a0a7890 */ /* 0x000fe4000fffe03f */
[----:B------:R-:W-:-:S04]  /*9010*/  UIADD3 UR7, UR7, -UR9, -UR8 ;  /* 0x8000000907077290 */ /* 0x000fc8000fffe808 */
        /* <DEDUP_REMOVED lines=11> */
[----:B------:R-:W-:Y:S01]  /*90d0*/  ULDC.64 UR14, c[0x0][0x2d8] ;  /* 0x0000b600000e7ab9 */ /* 0x000fe20000000a00 */
[----:B------:R-:W-:Y:S01]  /*90e0*/  ULDC.64 UR28, c[0x0][0x2e0] ;  /* 0x0000b800001c7ab9 */ /* 0x000fe20000000a00 */
[----:B------:R-:W-:Y:S02]  /*90f0*/  UIMAD UR10, UR11, UR14, URZ ;  /* 0x0000000e0b0a72a4 */ /* 0x000fe4000f8e023f */
[----:B------:R-:W-:Y:S02]  /*9100*/  UIMAD.WIDE.U32 UR8, UR6, UR14, URZ ;  /* 0x0000000e060872a5 */ /* 0x000fe4000f8e003f */
[----:B------:R-:W-:Y:S02]  /*9110*/  UIMAD UR15, UR6, UR15, UR10 ;  /* 0x0000000f060f72a4 */ /* 0x000fe4000f8e020a */
[----:B------:R-:W-:Y:S02]  /*9120*/  UIADD3 UR6, UR7, -UR12, URZ ;  /* 0x8000000c07067290 */ /* 0x000fe4000fffe03f */
[----:B------:R-:W-:-:S02]  /*9130*/  USHF.R.S32.HI UR11, URZ, 0x1f, UR13 ;  /* 0x0000001f3f0b7899 */ /* 0x000fc4000801140d */
[----:B------:R-:W-:Y:S02]  /*9140*/  ULOP3.LUT UR6, UR6, 0x1, URZ, 0xc0, !UPT ;  /* 0x0000000106067892 */ /* 0x000fe4000f8ec03f */
[----:B------:R-:W-:Y:S02]  /*9150*/  USEL UR13, UR13, URZ, !UP0 ;  /* 0x0000003f0d0d7287 */ /* 0x000fe4000c000000 */
[----:B------:R-:W-:Y:S02]  /*9160*/  USEL UR14, UR11, URZ, !UP0 ;  /* 0x0000003f0b0e7287 */ /* 0x000fe4000c000000 */
[----:B------:R-:W-:Y:S02]  /*9170*/  UISETP.NE.U32.AND UP0, UPT, UR6, 0x1, UPT ;  /* 0x000000010600788c */ /* 0x000fe4000bf05070 */
[----:B------:R-:W-:Y:S02]  /*9180*/  UIADD3 UR10, UP1, UR4, UR8, URZ ;  /* 0x00000008040a7290 */ /* 0x000fe4000ff3e03f */
[----:B------:R-:W-:-:S02]  /*9190*/  UIADD3 UR15, UR9, UR15, URZ ;  /* 0x0000000f090f7290 */ /* 0x000fc4000fffe03f */
[----:B------:R-:W-:Y:S01]  /*91a0*/  PLOP3.LUT P1, PT, PT, PT, UP0, 0x80, 0x0 ;  /* 0x000000000000781c */ /* 0x000fe20003f2f008 */
[----:B------:R-:W-:Y:S02]  /*91b0*/  UIMAD UR14, UR14, UR28, URZ ;  /* 0x0000001c0e0e72a4 */ /* 0x000fe4000f8e023f */
[----:B------:R-:W-:Y:S02]  /*91c0*/  UIADD3.X UR11, UR5, UR15, URZ, UP1, !UPT ;  /* 0x0000000f050b7290 */ /* 0x000fe40008ffe43f */
[----:B------:R-:W-:Y:S02]  /*91d0*/  UIMAD UR14, UR13, UR29, UR14 ;  /* 0x0000001d0d0e72a4 */ /* 0x000fe4000f8e020e */
[----:B------:R-:W-:Y:S01]  /*91e0*/  UIMAD.WIDE.U32 UR10, UR13, UR28, UR10 ;  /* 0x0000001c0d0a72a5 */ /* 0x000fe2000f8e000a */
[----:B------:R-:W-:-:S03]  /*91f0*/  ELECT P0, URZ, PT ;  /* 0x00000000003f782f */ /* 0x000fc60003800000 */
[----:B------:R-:W-:Y:S02]  /*9200*/  UIADD3 UR27, UR11, UR14, URZ ;  /* 0x0000000e0b1b7290 */ /* 0x000fe4000fffe03f */
[----:B------:R-:W-:Y:S10]  /*9210*/  @P1 BRA `(.L_x_3035) ;  /* 0x0000000000bc1947 */ /* 0x000ff40003800000 */
        /* <DEDUP_REMOVED lines=18> */
.L_x_3037:
[----:B------:R-:W-:Y:S05]  /*9340*/  BSYNC B0 ;  /* 0x0000000000007941 */ /* 0x000fea0003800000 */
.L_x_3036:
        /* <DEDUP_REMOVED lines=19> */
.L_x_3039:
[----:B------:R-:W-:Y:S05]  /*9480*/  BSYNC B0 ;  /* 0x0000000000007941 */ /* 0x000fea0003800000 */
.L_x_3038:
[----:B------:R-:W-:Y:S06]  /*9490*/  BAR.ARV 0xa, 0xa0 ;  /* 0x0282800000007b1d */ /* 0x000fec0000002000 */
[----:B------:R-:W-:Y:S04]  /*94a0*/  BSSY B0, `(.L_x_3040) ;  /* 0x0000003000007945 */ /* 0x000fe80003800000 */
[----:B------:R-:W-:Y:S05]  /*94b0*/  @!P0 BRA `(.L_x_3041) ;  /* 0x0000000000048947 */ /* 0x000fea0003800000 */
[----:B------:R-:W-:-:S04]  /*94c0*/  DEPBAR.LE SB0, 0x0 ;  /* 0x000080000000791a */ /* 0x000fc80000000000 */
.L_x_3041:
[----:B------:R-:W-:Y:S05]  /*94d0*/  BSYNC B0 ;  /* 0x0000000000007941 */ /* 0x000fea0003800000 */
.L_x_3040:
[----:B------:R-:W-:Y:S06]  /*94e0*/  BAR.ARV 0xb, 0xa0 ;  /* 0x02c2800000007b1d */ /* 0x000fec0000002000 */
[----:B------:R-:W-:Y:S01]  /*94f0*/  UIADD3 UR18, UR12, 0x1, URZ ;  /* 0x000000010c127890 */ /* 0x000fe2000fffe03f */
[----:B------:R-:W-:Y:S11]  /*9500*/  BRA `(.L_x_3042) ;  /* 0x0000000000047947 */ /* 0x000ff60003800000 */
.L_x_3035:
[----:B------:R-:W-:-:S05]  /*9510*/  UMOV UR18, UR12 ;  /* 0x0000000c00127c82 */ /* 0x000fca0008000000 */
.L_x_3042:
[----:B------:R-:W-:-:S04]  /*9520*/  UIADD3 UR6, UR12, 0x1, URZ ;  /* 0x000000010c067890 */ /* 0x000fc8000fffe03f */
[----:B------:R-:W-:-:S06]  /*9530*/  UISETP.NE.AND UP0, UPT, UR7, UR6, UPT ;  /* 0x000000060700728c */ /* 0x000fcc000bf05270 */
[----:B------:R-:W-:-:S13]  /*9540*/  PLOP3.LUT P1, PT, PT, PT, UP0, 0x80, 0x0 ;  /* 0x000000000000781c */ /* 0x000fda0003f2f008 */
[----:B------:R-:W-:Y:S05]  /*9550*/  @!P1 BRA `(.L_x_2939) ;  /* 0x0000003000189947 */ /* 0x000fea0003800000 */
[----:B------:R-:W-:Y:S01]  /*9560*/  UMOV UR16, UR8 ;  /* 0x0000000800107c82 */ /* 0x000fe20008000000 */
[----:B------:R-:W-:Y:S01]  /*9570*/  UMOV UR17, UR15 ;  /* 0x0000000f00117c82 */ /* 0x000fe20008000000 */
[----:B------:R-:W-:Y:S01]  /*9580*/  ULDC.64 UR20, c[0x0][0x2c0] ;  /* 0x0000b00000147ab9 */ /* 0x000fe20000000a00 */
[----:B------:R-:W-:Y:S02]  /*9590*/  UIMAD.WIDE.U32 UR16, UR13, UR28, UR16 ;  /* 0x0000001c0d1072a5 */ /* 0x000fe4000f8e0010 */
[----:B------:R-:W-:Y:S02]  /*95a0*/  USHF.L.U32 UR19, UR18, 0xd, URZ ;  /* 0x0000000d12137899 */ /* 0x000fe4000800063f */
[----:B------:R-:W-:Y:S01]  /*95b0*/  UIADD3 UR25, UP0, UR4, UR16, URZ ;  /* 0x0000001004197290 */ /* 0x000fe2000ff1e03f */
[----:B------:R-:W-:Y:S01]  /*95c0*/  UMOV UR6, URZ ;  /* 0x0000003f00067c82 */ /* 0x000fe20008000000 */
[----:B------:R-:W-:Y:S02]  /*95d0*/  ULDC.64 UR30, c[0x0][0x2c0] ;  /* 0x0000b000001e7ab9 */ /* 0x000fe40000000a00 */
[----:B------:R-:W-:-:S02]  /*95e0*/  UIADD3.X UR16, UR5, UR14, UR17, UP0, !UPT ;  /* 0x0000000e05107290 */ /* 0x000fc400087fe411 */
[----:B------:R-:W-:Y:S01]  /*95f0*/  ULEA UR24, UP0, UR25, UR20, 0x2 ;  /* 0x0000001419187291 */ /* 0x000fe2000f80103f */
[----:B------:R-:W-:-:S03]  /*9600*/  UMOV UR26, UR19 ;  /* 0x00000013001a7c82 */ /* 0x000fc60008000000 */
[----:B------:R-:W-:Y:S02]  /*9610*/  ULEA.HI.X UR25, UR25, UR21, UR16, 0x2, UP0 ;  /* 0x0000001519197291 */ /* 0x000fe400080f1410 */
[----:B------:R-:W-:Y:S02]  /*9620*/  UIADD3 UR20, UP0, UR24, 0x4000, URZ ;  /* 0x0000400018147890 */ /* 0x000fe4000ff1e03f */
[----:B------:R-:W-:Y:S02]  /*9630*/  UIADD3 UR22, UP1, UR24, 0x8000, URZ ;  /* 0x0000800018167890 */ /* 0x000fe4000ff3e03f */
[----:B------:R-:W-:Y:S02]  /*9640*/  UIADD3 UR24, UP2, UR24, 0xc000, URZ ;  /* 0x0000c00018187890 */ /* 0x000fe4000ff5e03f */
[----:B------:R-:W-:Y:S02]  /*9650*/  UIADD3.X UR21, URZ, UR25, URZ, UP0, !UPT ;  /* 0x000000193f157290 */ /* 0x000fe400087fe43f */
[----:B------:R-:W-:-:S02]  /*9660*/  UIADD3.X UR23, URZ, UR25, URZ, UP1, !UPT ;  /* 0x000000193f177290 */ /* 0x000fc40008ffe43f */
[----:B------:R-:W-:-:S12]  /*9670*/  UIADD3.X UR25, URZ, UR25, URZ, UP2, !UPT ;  /* 0x000000193f197290 */ /* 0x000fd800097fe43f */
.L_x_3055:
        /* <DEDUP_REMOVED lines=20> */
.L_x_3044:
[----:B------:R-:W-:Y:S05]  /*97c0*/  BSYNC B0 ;  /* 0x0000000000007941 */ /* 0x000fea0003800000 */
.L_x_3043:
        /* <DEDUP_REMOVED lines=13> */
.L_x_3046:
[----:B------:R-:W-:Y:S05]  /*98a0*/  BSYNC B0 ;  /* 0x0000000000007941 */ /* 0x000fea0003800000 */
.L_x_3045:
[----:B------:R-:W-:Y:S06]  /*98b0*/  BAR.ARV 0xa, 0xa0 ;  /* 0x0282800000007b1d */ /* 0x000fec0000002000 */
[----:B------:R-:W-:Y:S04]  /*98c0*/  BSSY B0, `(.L_x_3047) ;  /* 0x0000003000007945 */ /* 0x000fe80003800000 */
[----:B------:R-:W-:Y:S05]  /*98d0*/  @!P0 BRA `(.L_x_3048) ;  /* 0x0000000000048947 */ /* 0x000fea0003800000 */
[----:B------:R-:W-:-:S04]  /*98e0*/  DEPBAR.LE SB0, 0x0 ;  /* 0x000080000000791a */ /* 0x000fc80000000000 */
.L_x_3048:
[----:B------:R-:W-:Y:S05]  /*98f0*/  BSYNC B0 ;  /* 0x0000000000007941 */ /* 0x000fea0003800000 */
.L_x_3047:
        /* <DEDUP_REMOVED lines=13> */
.L_x_3050:
[----:B------:R-:W-:Y:S05]  /*99d0*/  BSYNC B0 ;  /* 0x0000000000007941 */ /* 0x000fea0003800000 */
.L_x_3049:
        /* <DEDUP_REMOVED lines=13> */
.L_x_3052:
[----:B------:R-:W-:Y:S05]  /*9ab0*/  BSYNC B0 ;  /* 0x0000000000007941 */ /* 0x000fea0003800000 */
.L_x_3051:
[----:B------:R-:W-:Y:S01]  /*9ac0*/  UIADD3 UR18, UR18, 0x2, URZ ;  /* 0x0000000212127890 */ /* 0x000fe2000fffe03f */
[----:B------:R-:W-:Y:S06]  /*9ad0*/  BAR.ARV 0xa, 0xa0 ;  /* 0x0282800000007b1d */ /* 0x000fec0000002000 */
[----:B------:R-:W-:Y:S01]  /*9ae0*/  UISETP.GE.AND UP0, UPT, UR18, UR7, UPT ;  /* 0x000000071200728c */ /* 0x000fe2000bf06270 */
[----:B------:R-:W-:Y:S04]  /*9af0*/  BSSY B0, `(.L_x_3053) ;  /* 0x0000003000007945 */ /* 0x000fe80003800000 */
[----:B------:R-:W-:Y:S06]  /*9b00*/  @!P0 BRA `(.L_x_3054) ;  /* 0x0000000000048947 */ /* 0x000fec0003800000 */
[----:B------:R-:W-:-:S04]  /*9b10*/  DEPBAR.LE SB0, 0x0 ;  /* 0x000080000000791a */ /* 0x000fc80000000000 */
.L_x_3054:
[----:B------:R-:W-:Y:S05]  /*9b20*/  BSYNC B0 ;  /* 0x0000000000007941 */ /* 0x000fea0003800000 */
.L_x_3053:
[----:B------:R-:W-:Y:S06]  /*9b30*/  BAR.ARV 0xb, 0xa0 ;  /* 0x02c2800000007b1d */ /* 0x000fec0000002000 */
[----:B------:R-:W-:Y:S01]  /*9b40*/  PLOP3.LUT P1, PT, PT, PT, UP0, 0x80, 0x0 ;  /* 0x000000000000781c */ /* 0x000fe20003f2f008 */
[----:B------:R-:W-:Y:S02]  /*9b50*/  UIADD3 UR26, UR26, 0x4000, URZ ;  /* 0x000040001a1a7890 */ /* 0x000fe4000fffe03f */
[----:B------:R-:W-:-:S10]  /*9b60*/  UIADD3 UR6, UR6, 0x4000, URZ ;  /* 0x0000400006067890 */ /* 0x000fd4000fffe03f */
[----:B------:R-:W-:Y:S05]  /*9b70*/  @!P1 BRA `(.L_x_3055) ;  /* 0xfffffff800c09947 */ /* 0x000fea000383ffff */
[----:B------:R-:W-:Y:S05]  /*9b80*/  BRA `(.L_x_2939) ;  /* 0x00000028008c7947 */ /* 0x000fea0003800000 */
.L_x_3026:
[----:B------:R-:W1:Y:S01]  /*9b90*/  S2UR UR7, SR_CTAID.X ;  /* 0x00000000000779c3 */ /* 0x000e620000002500 */
[----:B------:R-:W-:Y:S02]  /*9ba0*/  ULDC UR8, c[0x0][0x8d0] ;  /* 0x0002340000087ab9 */ /* 0x000fe40000000800 */
[----:B------:R-:W-:-:S11]  /*9bb0*/  UISETP.NE.AND UP0, UPT, UR8, 0x1, UPT ;  /* 0x000000010800788c */ /* 0x000fd6000bf05270 */
[----:B------:R-:W-:Y:S01]  /*9bc0*/  @UP0 ULDC UR4, c[0x0][0x8d4] ;  /* 0x0002350000040ab9 */ /* 0x000fe20000000800 */
[----:B------:R-:W-:Y:S01]  /*9bd0*/  @UP0 ULDC UR9, c[0x0][0x8d8] ;  /* 0x0002360000090ab9 */ /* 0x000fe20000000800 */
[----:B-1----:R-:W-:Y:S02]  /*9be0*/  UIMAD.WIDE.U32 UR4, UR7, UR4, URZ ;  /* 0x00000004070472a5 */ /* 0x002fe4000f8e003f */
[----:B------:R-:W-:Y:S02]  /*9bf0*/  UMOV UR6, UR7 ;  /* 0x0000000700067c82 */ /* 0x000fe40008000000 */
[----:B------:R-:W-:-:S03]  /*9c00*/  @UP0 USHF.R.U32.HI UR6, URZ, UR9, UR5 ;  /* 0x000000093f060299 */ /* 0x000fc60008011605 */
[----:B------:R-:W-:Y:S02]  /*9c10*/  ULDC UR4, c[0x0][0x8e8] ;  /* 0x00023a0000047ab9 */ /* 0x000fe40000000800 */
[----:B------:R-:W-:Y:S02]  /*9c20*/  UISETP.GE.AND UP0, UPT, UR6, UR4, UPT ;  /* 0x000000040600728c */ /* 0x000fe4000bf06270 */
[----:B------:R-:W-:-:S04]  /*9c30*/  UIADD3 UR4, -UR6, URZ, URZ ;  /* 0x0000003f06047290 */ /* 0x000fc8000fffe13f */
[----:B------:R-:W-:Y:S01]  /*9c40*/  PLOP3.LUT P0, PT, PT, PT, UP0, 0x80, 0x0 ;  /* 0x000000000000781c */ /* 0x000fe20003f0f008 */
[----:B------:R-:W-:-:S12]  /*9c50*/  UIMAD UR8, UR8, UR4, UR7 ;  /* 0x00000004080872a4 */ /* 0x000fd8000f8e0207 */
        /* <DEDUP_REMOVED lines=9> */
.L_x_3056:
[----:B------:R-:W-:Y:S01]  /*9cf0*/  ULDC UR9, c[0x0][0x8c4] ;  /* 0x0002310000097ab9 */ /* 0x000fe20000000800 */
[----:B------:R-:W-:Y:S01]  /*9d00*/  UMOV UR7, UR8 ;  /* 0x0000000800077c82 */ /* 0x000fe20008000000 */
[----:B------:R-:W-:-:S11]  /*9d10*/  UISETP.NE.AND UP0, UPT, UR9, 0x1, UPT ;  /* 0x000000010900788c */ /* 0x000fd6000bf05270 */
[----:B------:R-:W-:Y:S02]  /*9d20*/  @UP0 ULDC.64 UR10, c[0x0][0x8c8] ;  /* 0x00023200000a0ab9 */ /* 0x000fe40000000a00 */
[----:B------:R-:W-:-:S04]  /*9d30*/  UIMAD.WIDE.U32 UR4, UR8, UR10, URZ ;  /* 0x0000000a080472a5 */ /* 0x000fc8000f8e003f */
[----:B------:R-:W-:-:S04]  /*9d40*/  @UP0 USHF.R.U32.HI UR7, URZ, UR11, UR5 ;  /* 0x0000000b3f070299 */ /* 0x000fc80008011605 */
[----:B------:R-:W-:-:S12]  /*9d50*/  UIMAD UR4, UR7, UR9, URZ ;  /* 0x00000009070472a4 */ /* 0x000fd8000f8e023f */
.L_x_3057:
        /* <DEDUP_REMOVED lines=23> */
.L_x_3058:
        /* <DEDUP_REMOVED lines=14> */
.L_x_3060:
[----:B------:R-:W-:-:S05]  /*9fb0*/  ULDC UR4, c[0x0][0x8ec] ;  /* 0x00023b0000047ab9 */ /* 0x000fca0000000800 */
.L_x_3059:
[----:B------:R-:W-:Y:S01]  /*9fc0*/  UIADD3 UR4, UR4, 0x7f, URZ ;  /* 0x0000007f04047890 */ /* 0x000fe2000fffe03f */
[----:B------:R-:W-:Y:S02]  /*9fd0*/  IMAD.MOV.U32 R10, RZ, RZ, 0x1 ;  /* 0x00000001ff0a7424 */ /* 0x000fe400078e00ff */
[----:B------:R-:W-:Y:S01]  /*9fe0*/  IMAD.MOV.U32 R2, RZ, RZ, RZ ;  /* 0x000000ffff027224 */ /* 0x000fe200078e00ff */
        /* <DEDUP_REMOVED lines=13> */
[----:B------:R-:W1:Y:S02]  /*a0c0*/  LDC R0, c[0x0][0x280] ;  /* 0x0000a000ff007b82 */ /* 0x000e640000000800 */
[----:B------:R-:W-:Y:S01]  /*a0d0*/  IMAD.U32 R2, RZ, RZ, UR8 ;  /* 0x00000008ff027e24 */ /* 0x000fe2000f8e00ff */
[----:B------:R-:W-:Y:S01]  /*a0e0*/  UISETP.NE.U32.AND UP0, UPT, UR4, URZ, UPT ;  /* 0x0000003f0400728c */ /* 0x000fe2000bf05070 */
[----:B------:R-:W-:Y:S01]  /*a0f0*/  PLOP3.LUT P1, PT, PT, PT, UP1, 0x80, 0x0 ;  /* 0x000000000000781c */ /* 0x000fe20003f2f018 */
[----:B------:R-:W-:Y:S01]  /*a100*/  IMAD.U32 R3, RZ, RZ, UR9 ;  /* 0x00000009ff037e24 */ /* 0x000fe2000f8e00ff */
[----:B------:R-:W-:Y:S01]  /*a110*/  ULDC.64 UR14, c[0x0][0x778] ;  /* 0x0001de00000e7ab9 */ /* 0x000fe20000000a00 */
[----:B------:R-:W-:Y:S01]  /*a120*/  UISETP.NE.AND.EX UP0, UPT, UR5, URZ, UPT, UP0 ;  /* 0x0000003f0500728c */ /* 0x000fe2000bf05300 */
[----:B------:R-:W-:-:S02]  /*a130*/  ULDC.64 UR18, c[0x0][0x788] ;  /* 0x0001e20000127ab9 */ /* 0x000fc40000000a00 */
[----:B------:R-:W-:-:S07]  /*a140*/  ULDC.64 UR4, c[0x0][0x780] ;  /* 0x0001e00000047ab9 */ /* 0x000fce0000000a00 */
[----:B------:R-:W2:Y:S01]  /*a150*/  @P1 LDG.E R6, desc[UR46][R2.64] ;  /* 0x0000002e02061981 */ /* 0x000ea2000c1e1900 */
[----:B------:R-:W-:Y:S01]  /*a160*/  UISETP.NE.U32.AND UP2, UPT, UR4, URZ, UPT ;  /* 0x0000003f0400728c */ /* 0x000fe2000bf45070 */
[----:B------:R-:W-:Y:S01]  /*a170*/  PLOP3.LUT P2, PT, PT, PT, UP0, 0x80, 0x0 ;  /* 0x000000000000781c */ /* 0x000fe20003f4f008 */
[----:B------:R-:W-:Y:S01]  /*a180*/  UIMAD.WIDE UR14, UR13, 0x4, UR14 ;  /* 0x000000040d0e78a5 */ /* 0x000fe2000f8e020e */
[----:B------:R3:W4:Y:S01]  /*a190*/  @P1 LDG.E R4, desc[UR46][R2.64] ;  /* 0x0000002e02041981 */ /* 0x000722000c1e1900 */
[----:B------:R-:W-:-:S06]  /*a1a0*/  UISETP.NE.AND.EX UP2, UPT, UR5, URZ, UPT, UP2 ;  /* 0x0000003f0500728c */ /* 0x000fcc000bf45320 */
[----:B------:R-:W-:Y:S01]  /*a1b0*/  PLOP3.LUT P3, PT, PT, PT, UP2, 0x80, 0x0 ;  /* 0x000000000000781c */ /* 0x000fe20003f6f028 */
[----:B---3--:R-:W-:-:S04]  /*a1c0*/  IMAD.U32 R2, RZ, RZ, UR14 ;  /* 0x0000000eff027e24 */ /* 0x008fc8000f8e00ff */
[----:B------:R-:W-:Y:S01]  /*a1d0*/  @UP2 ULDC.64 UR4, c[0x0][0x780] ;  /* 0x0001e00000042ab9 */ /* 0x000fe20000000a00 */
[----:B------:R-:W-:Y:S01]  /*a1e0*/  IMAD.U32 R3, RZ, RZ, UR15 ;  /* 0x0000000fff037e24 */ /* 0x000fe2000f8e00ff */
[----:B------:R-:W-:-:S04]  /*a1f0*/  @UP2 UIMAD.WIDE UR4, UR13, 0x4, UR4 ;  /* 0x000000040d0428a5 */ /* 0x000fc8000f8e0204 */
[----:B------:R3:W4:Y:S02]  /*a200*/  @P2 LDG.E R5, desc[UR46][R2.64] ;  /* 0x0000002e02052981 */ /* 0x000724000c1e1900 */
[----:B---3--:R-:W-:Y:S02]  /*a210*/  IMAD.U32 R2, RZ, RZ, UR4 ;  /* 0x00000004ff027e24 */ /* 0x008fe4000f8e00ff */
[----:B------:R-:W-:-:S05]  /*a220*/  IMAD.U32 R3, RZ, RZ, UR5 ;  /* 0x00000005ff037e24 */ /* 0x000fca000f8e00ff */
[----:B-1----:R1:W5:Y:S01]  /*a230*/  @P3 LDG.E R0, desc[UR46][R2.64] ;  /* 0x0000002e02003981 */ /* 0x002362000c1e1900 */
        /* <DEDUP_REMOVED lines=10> */
[----:B------:R-:W-:-:S03]  /*a2e0*/  @P2 R2UR UR11, R5 ;  /* 0x00000000050b22ca */ /* 0x000fc600000e0000 */
[----:B------:R-:W-:-:S04]  /*a2f0*/  @UP1 ULOP3.LUT UR10, UR5, 0xffffffc0, URZ, 0xc0, !UPT ;  /* 0xffffffc0050a1892 */ /* 0x000fc8000f8ec03f */
[----:B------:R-:W-:Y:S01]  /*a300*/  @UP1 USHF.R.S32.HI UR12, URZ, 0x1f, UR10 ;  /* 0x0000001f3f0c1899 */ /* 0x000fe2000801140a */
[----:B-1----:R-:W-:Y:S11]  /*a310*/  @P3 BRA `(.L_x_3062) ;  /* 0x0000000000183947 */ /* 0x002ff60003800000 */
[----:B------:R-:W-:Y:S05]  /*a320*/  @!P1 BRA `(.L_x_3062) ;  /* 0x0000000000149947 */ /* 0x000fea0003800000 */
[----:B------:R-:W-:Y:S02]  /*a330*/  IMAD.U32 R2, RZ, RZ, UR8 ;  /* 0x00000008ff027e24 */ /* 0x000fe4000f8e00ff */
[----:B------:R-:W-:-:S05]  /*a340*/  IMAD.U32 R3, RZ, RZ, UR9 ;  /* 0x00000009ff037e24 */ /* 0x000fca000f8e00ff */
[----:B------:R-:W2:Y:S04]  /*a350*/  LDG.E R5, desc[UR46][R2.64] ;  /* 0x0000002e02057981 */ /* 0x000ea8000c1e1900 */
[----:B-----5:R-:W2:Y:S02]  /*a360*/  LDG.E R0, desc[UR46][R2.64+0x4] ;  /* 0x0000042e02007981 */ /* 0x020ea4000c1e1900 */
[----:B--2---:R-:W-:-:S07]  /*a370*/  IMAD.IADD R0, R0, 0x1, -R5 ;  /* 0x0000000100007824 */ /* 0x004fce00078e0a05 */
.L_x_3062:
[----:B------:R-:W-:Y:S01]  /*a380*/  UMOV UR4, URZ ;  /* 0x0000003f00047c82 */ /* 0x000fe20008000000 */
[----:B------:R-:W-:Y:S01]  /*a390*/  UMOV UR5, URZ ;  /* 0x0000003f00057c82 */ /* 0x000fe20008000000 */
[----:B------:R-:W-:Y:S01]  /*a3a0*/  IMAD.U32 R4, RZ, RZ, UR18 ;  /* 0x00000012ff047e24 */ /* 0x000fe2000f8e00ff */
[----:B------:R-:W-:Y:S01]  /*a3b0*/  @UP1 UMOV UR4, UR10 ;  /* 0x0000000a00041c82 */ /* 0x000fe20008000000 */
[----:B------:R-:W-:Y:S01]  /*a3c0*/  @UP1 UMOV UR5, UR12 ;  /* 0x0000000c00051c82 */ /* 0x000fe20008000000 */
[----:B------:R-:W-:Y:S05]  /*a3d0*/  @!P0 BRA `(.L_x_3063) ;  /* 0x0000000000188947 */ /* 0x000fea0003800000 */
[----:B------:R-:W-:Y:S02]  /*a3e0*/  ULDC.64 UR8, c[0x0][0x788] ;  /* 0x0001e20000087ab9 */ /* 0x000fe40000000a00 */
[----:B------:R-:W-:-:S06]  /*a3f0*/  UIMAD.WIDE UR8, UR13, 0x4, UR8 ;  /* 0x000000040d0878a5 */ /* 0x000fcc000f8e0208 */
[----:B------:R-:W-:Y:S02]  /*a400*/  IMAD.U32 R2, RZ, RZ, UR8 ;  /* 0x00000008ff027e24 */ /* 0x000fe4000f8e00ff */
[----:B------:R-:W-:-:S05]  /*a410*/  IMAD.U32 R3, RZ, RZ, UR9 ;  /* 0x00000009ff037e24 */ /* 0x000fca000f8e00ff */
[----:B------:R1:W5:Y:S01]  /*a420*/  LDG.E R4, desc[UR46][R2.64] ;  /* 0x0000002e02047981 */ /* 0x000362000c1e1900 */
[----:B------:R-:W-:Y:S05]  /*a430*/  BRA `(.L_x_3064) ;  /* 0x0000000000187947 */ /* 0x000fea0003800000 */
.L_x_3063:
[----:B------:R-:W-:Y:S05]  /*a440*/  @!P2 BRA `(.L_x_3064) ;  /* 0x000000000014a947 */ /* 0x000fea0003800000 */
[----:B------:R-:W-:Y:S02]  /*a450*/  IMAD.U32 R2, RZ, RZ, UR14 ;  /* 0x0000000eff027e24 */ /* 0x000fe4000f8e00ff */
[----:B------:R-:W-:-:S05]  /*a460*/  IMAD.U32 R3, RZ, RZ, UR15 ;  /* 0x0000000fff037e24 */ /* 0x000fca000f8e00ff */
[----:B------:R-:W2:Y:S04]  /*a470*/  LDG.E R5, desc[UR46][R2.64] ;  /* 0x0000002e02057981 */ /* 0x000ea8000c1e1900 */
[----:B------:R-:W2:Y:S02]  /*a480*/  LDG.E R4, desc[UR46][R2.64+0x4] ;  /* 0x0000042e02047981 */ /* 0x000ea4000c1e1900 */
[----:B--2---:R-:W-:-:S07]  /*a490*/  IMAD.IADD R4, R4, 0x1, -R5 ;  /* 0x0000000104047824 */ /* 0x004fce00078e0a05 */
.L_x_3064:
[----:B-1----:R-:W-:Y:S01]  /*a4a0*/  IMAD.U32 R3, RZ, RZ, UR7 ;  /* 0x00000007ff037e24 */ /* 0x002fe2000f8e00ff */
[----:B------:R-:W-:-:S03]  /*a4b0*/  ULDC UR8, c[0x0][0x74c] ;  /* 0x0001d30000087ab9 */ /* 0x000fc60000000800 */
[----:B-----5:R-:W-:Y:S02]  /*a4c0*/  IMAD R3, R3, 0x80, R0 ;  /* 0x0000008003037824 */ /* 0x020fe400078e0200 */
[----:B------:R-:W-:-:S03]  /*a4d0*/  VIADD R0, R0, 0x3f ;  /* 0x0000003f00007836 */ /* 0x000fc60000000000 */
[----:B------:R-:W-:-:S04]  /*a4e0*/  IADD3 R3, R3, -UR8, -R4 ;  /* 0x8000000803037c10 */ /* 0x000fc8000fffe804 */
[----:B------:R-:W-:-:S04]  /*a4f0*/  SHF.R.S32.HI R2, RZ, 0x1f, R3 ;  /* 0x0000001fff027819 */ /* 0x000fc80000011403 */
[----:B------:R-:W-:Y:S02]  /*a500*/  LEA.HI R2, R2, R3, RZ, 0x6 ;  /* 0x0000000302027211 */ /* 0x000fe400078f30ff */
[----:B------:R-:W-:Y:S02]  /*a510*/  SHF.R.S32.HI R3, RZ, 0x1f, R0 ;  /* 0x0000001fff037819 */ /* 0x000fe40000011400 */
[----:B------:R-:W-:Y:S02]  /*a520*/  SHF.R.S32.HI R2, RZ, 0x6, R2 ;  /* 0x00000006ff027819 */ /* 0x000fe40000011402 */
[----:B------:R-:W-:Y:S02]  /*a530*/  LEA.HI R0, R3, R0, RZ, 0x6 ;  /* 0x0000000003007211 */ /* 0x000fe400078f30ff */
[----:B------:R-:W-:Y:S01]  /*a540*/  VIMNMX R4, RZ, R2, !PT ;  /* 0x00000002ff047248 */ /* 0x000fe20007fe0100 */
[----:B------:R-:W-:Y:S01]  /*a550*/  IMAD.MOV.U32 R2, RZ, RZ, RZ ;  /* 0x000000ffff027224 */ /* 0x000fe200078e00ff */
[----:B------:R-:W-:-:S04]  /*a560*/  SHF.R.S32.HI R0, RZ, 0x6, R0 ;  /* 0x00000006ff007819 */ /* 0x000fc80000011400 */
[----:B------:R-:W-:-:S13]  /*a570*/  ISETP.GT.AND P0, PT, R0, R4, PT ;  /* 0x000000040000720c */ /* 0x000fda0003f04270 */
[----:B------:R-:W-:Y:S05]  /*a580*/  @!P0 BRA `(.L_x_3061) ;  /* 0x0000001c00788947 */ /* 0x000fea0003800000 */
[----:B------:R-:W-:Y:S01]  /*a590*/  USHF.R.S32.HI UR10, URZ, 0x1f, UR20 ;  /* 0x0000001f3f0a7899 */ /* 0x000fe20008011414 */
[----:B------:R-:W-:Y:S01]  /*a5a0*/  BSSY B0, `(.L_x_3061) ;  /* 0x00001dc000007945 */ /* 0x000fe20003800000 */
[----:B------:R-:W-:Y:S01]  /*a5b0*/  UISETP.NE.U32.AND UP1, UPT, UR16, URZ, UPT ;  /* 0x0000003f1000728c */ /* 0x000fe2000bf25070 */
[----:B------:R-:W-:Y:S01]  /*a5c0*/  IMAD.MOV.U32 R2, RZ, RZ, RZ ;  /* 0x000000ffff027224 */ /* 0x000fe200078e00ff */
[----:B------:R-:W-:Y:S01]  /*a5d0*/  ULDC.64 UR14, c[0x0][0x718] ;  /* 0x0001c600000e7ab9 */ /* 0x000fe20000000a00 */
[----:B------:R-:W-:Y:S01]  /*a5e0*/  UMOV UR8, UR4 ;  /* 0x0000000400087c82 */ /* 0x000fe20008000000 */
[----:B------:R-:W-:Y:S02]  /*a5f0*/  UIMAD UR12, UR10, UR14, URZ ;  /* 0x0000000e0a0c72a4 */ /* 0x000fe4000f8e023f */
[----:B------:R-:W-:Y:S02]  /*a600*/  UISETP.NE.AND.EX UP1, UPT, UR17, URZ, UPT, UP1 ;  /* 0x0000003f1100728c */ /* 0x000fe4000bf25310 */
[----:B------:R-:W-:Y:S01]  /*a610*/  UIMAD UR12, UR20, UR15, UR12 ;  /* 0x0000000f140c72a4 */ /* 0x000fe2000f8e020c */
[----:B------:R-:W-:-:S02]  /*a620*/  ULDC.64 UR16, c[0x0][0x730] ;  /* 0x0001cc0000107ab9 */ /* 0x000fc40000000a00 */
[----:B------:R-:W-:Y:S01]  /*a630*/  ULDC UR15, c[0x0][0x2e8] ;  /* 0x0000ba00000f7ab9 */ /* 0x000fe20000000800 */
[----:B------:R-:W-:Y:S01]  /*a640*/  UIMAD UR10, UR10, UR16, URZ ;  /* 0x000000100a0a72a4 */ /* 0x000fe2000f8e023f */
[----:B------:R-:W-:Y:S01]  /*a650*/  UMOV UR9, UR5 ;  /* 0x0000000500097c82 */ /* 0x000fe20008000000 */
[----:B------:R-:W-:Y:S02]  /*a660*/  UISETP.NE.AND UP2, UPT, UR15, 0x1, UPT ;  /* 0x000000010f00788c */ /* 0x000fe4000bf45270 */
[----:B------:R-:W-:Y:S02]  /*a670*/  UIMAD.WIDE.U32 UR4, UR20, UR14, UR8 ;  /* 0x0000000e140472a5 */ /* 0x000fe4000f8e0008 */
[----:B------:R-:W-:Y:S02]  /*a680*/  UIMAD.WIDE.U32 UR8, UR20, UR16, UR8 ;  /* 0x00000010140872a5 */ /* 0x000fe4000f8e0008 */
[----:B------:R-:W-:Y:S02]  /*a690*/  UIMAD UR14, UR20, UR17, UR10 ;  /* 0x00000011140e72a4 */ /* 0x000fe4000f8e020a */
[----:B------:R-:W-:Y:S01]  /*a6a0*/  USHF.R.S32.HI UR10, URZ, 0x1f, UR13 ;  /* 0x0000001f3f0a7899 */ /* 0x000fe2000801140d */
[----:B------:R-:W-:Y:S01]  /*a6b0*/  ELECT P0, URZ, PT ;  /* 0x00000000003f782f */ /* 0x000fe20003800000 */
[----:B------:R-:W-:-:S02]  /*a6c0*/  USEL UR21, UR13, URZ, !UP1 ;  /* 0x0000003f0d157287 */ /* 0x000fc4000c800000 */
[----:B------:R-:W-:Y:S01]  /*a6d0*/  UIADD3 UR9, UR9, UR14, URZ ;  /* 0x0000000e09097290 */ /* 0x000fe2000fffe03f */
[----:B------:R-:W-:Y:S01]  /*a6e0*/  ULDC.64 UR18, c[0x0][0x738] ;  /* 0x0001ce0000127ab9 */ /* 0x000fe20000000a00 */
[----:B------:R-:W-:Y:S01]  /*a6f0*/  USEL UR10, UR10, URZ, !UP1 ;  /* 0x0000003f0a0a7287 */ /* 0x000fe2000c800000 */
[----:B------:R-:W-:Y:S01]  /*a700*/  ULDC.64 UR16, c[0x0][0x720] ;  /* 0x0001c80000107ab9 */ /* 0x000fe20000000a00 */
[----:B------:R-:W-:Y:S02]  /*a710*/  UIMAD.WIDE.U32 UR14, UR18, UR21, UR8 ;  /* 0x00000015120e72a5 */ /* 0x000fe4000f8e0008 */
[----:B------:R-:W-:Y:S01]  /*a720*/  UIADD3 UR23, UR5, UR12, URZ ;  /* 0x0000000c05177290 */ /* 0x000fe2000fffe03f */
[----:B------:R-:W-:Y:S01]  /*a730*/  @UP2 ULDC UR8, c[0x0][0x2ec] ;  /* 0x0000bb0000082ab9 */ /* 0x000fe20000000800 */
[----:B------:R-:W-:Y:S02]  /*a740*/  UIMAD UR5, UR10, UR16, URZ ;  /* 0x000000100a0572a4 */ /* 0x000fe4000f8e023f */
[----:B------:R-:W-:-:S02]  /*a750*/  UIMAD UR10, UR10, UR18, URZ ;  /* 0x000000120a0a72a4 */ /* 0x000fc4000f8e023f */
[----:B------:R-:W-:Y:S02]  /*a760*/  UIMAD.WIDE.U32 UR8, UR20, UR8, URZ ;  /* 0x00000008140872a5 */ /* 0x000fe4000f8e003f */
[----:B------:R-:W-:Y:S01]  /*a770*/  ULEA UR11, UR7, UR11, 0x7 ;  /* 0x0000000b070b7291 */ /* 0x000fe2000f8e383f */
[----:B------:R-:W-:Y:S02]  /*a780*/  UMOV UR22, UR4 ;  /* 0x0000000400167c82 */ /* 0x000fe40008000000 */
[----:B------:R-:W-:Y:S01]  /*a790*/  @UP2 ULDC UR7, c[0x0][0x2f0] ;  /* 0x0000bc0000072ab9 */ /* 0x000fe20000000800 */
[----:B------:R-:W-:Y:S01]  /*a7a0*/  UMOV UR12, UR20 ;  /* 0x00000014000c7c82 */ /* 0x000fe20008000000 */
[----:B------:R-:W-:Y:S02]  /*a7b0*/  UIMAD UR5, UR17, UR21, UR5 ;  /* 0x00000015110572a4 */ /* 0x000fe4000f8e0205 */
[----:B------:R-:W-:Y:S02]  /*a7c0*/  UIMAD.WIDE.U32 UR22, UR16, UR21, UR22 ;  /* 0x00000015101672a5 */ /* 0x000fe4000f8e0016 */
[----:B------:R-:W-:-:S02]  /*a7d0*/  UIMAD UR4, UR19, UR21, UR10 ;  /* 0x00000015130472a4 */ /* 0x000fc4000f8e020a */
        /* <DEDUP_REMOVED lines=10> */
.L_x_3094:
        /* <DEDUP_REMOVED lines=15> */
.L_x_3067:
[----:B------:R-:W-:Y:S01]  /*a970*/  R2UR UR19, R4 ;  /* 0x00000000041372ca */ /* 0x000fe200000e0000 */
[----:B------:R-:W2:Y:S01]  /*a980*/  LDC.64 R12, c[0x0][0x198] ;  /* 0x00006600ff0c7b82 */ /* 0x000ea20000000a00 */
[----:B------:R-:W-:Y:S01]  /*a990*/  ULDC.64 UR8, c[0x0][0x700] ;  /* 0x0001c00000087ab9 */ /* 0x000fe20000000a00 */
[----:B------:R-:W-:Y:S01]  /*a9a0*/  UMOV UR36, 0x0 ;  /* 0x0000000000247882 */ /* 0x000fe20000000000 */
[----:B------:R-:W-:Y:S01]  /*a9b0*/  IMAD.U32 R9, RZ, RZ, UR8 ;  /* 0x00000008ff097e24 */ /* 0x000fe2000f8e00ff */
[----:B------:R-:W-:Y:S01]  /*a9c0*/  R2UR UR8, R15 ;  /* 0x000000000f0872ca */ /* 0x000fe200000e0000 */
[----:B------:R-:W-:Y:S01]  /*a9d0*/  IMAD.U32 R8, RZ, RZ, UR9 ;  /* 0x00000009ff087e24 */ /* 0x000fe2000f8e00ff */
[----:B------:R-:W-:Y:S01]  /*a9e0*/  UMOV UR37, 0x14f00000 ;  /* 0x14f0000000257882 */ /* 0x000fe20000000000 */
[----:B------:R-:W-:Y:S01]  /*a9f0*/  UMOV UR18, URZ ;  /* 0x0000003f00127c82 */ /* 0x000fe20008000000 */
[----:B------:R-:W-:Y:S01]  /*aa00*/  UMOV UR26, 0x40 ;  /* 0x00000040001a7882 */ /* 0x000fe20000000000 */
[----:B------:R-:W-:Y:S01]  /*aa10*/  UMOV UR28, UR20 ;  /* 0x00000014001c7c82 */ /* 0x000fe20008000000 */
[----:B------:R-:W-:Y:S01]  /*aa20*/  UMOV UR29, UR21 ;  /* 0x00000015001d7c82 */ /* 0x000fe20008000000 */
[----:B------:R-:W-:Y:S01]  /*aa30*/  UMOV UR50, 0x0 ;  /* 0x0000000000327882 */ /* 0x000fe20000000000 */
[----:B------:R-:W-:Y:S01]  /*aa40*/  USHF.L.U32 UR19, UR19, 0x6, URZ ;  /* 0x0000000613137899 */ /* 0x000fe2000800063f */
[----:B------:R-:W-:Y:S01]  /*aa50*/  IMAD.MOV.U32 R16, RZ, RZ, RZ ;  /* 0x000000ffff107224 */ /* 0x000fe200078e00ff */
[----:B------:R-:W-:Y:S01]  /*aa60*/  UMOV UR51, 0x10000000 ;  /* 0x1000000000337882 */ /* 0x000fe20000000000 */
[----:B------:R-:W-:Y:S01]  /*aa70*/  UMOV UR10, UR18 ;  /* 0x00000012000a7c82 */ /* 0x000fe20008000000 */
[----:B------:R-:W-:-:S02]  /*aa80*/  UIADD3 UR7, UP0, UR19, UR22, URZ ;  /* 0x0000001613077290 */ /* 0x000fc4000ff1e03f */
[----:B------:R-:W-:Y:S01]  /*aa90*/  IMAD.U32 R3, RZ, RZ, UR19 ;  /* 0x00000013ff037e24 */ /* 0x000fe2000f8e00ff */
[----:B------:R-:W-:Y:S02]  /*aaa0*/  UIADD3 UR16, UR8, 0x18000, URZ ;  /* 0x0001800008107890 */ /* 0x000fe4000fffe03f */
[----:B------:R-:W-:Y:S01]  /*aab0*/  UIADD3 UR17, UR8, 0x30810, URZ ;  /* 0x0003081008117890 */ /* 0x000fe2000fffe03f */
[----:B------:R-:W-:Y:S01]  /*aac0*/  PLOP3.LUT P1, PT, PT, PT, UP0, 0x80, 0x0 ;  /* 0x000000000000781c */ /* 0x000fe20003f2f008 */
[----:B-1----:R-:W-:Y:S01]  /*aad0*/  IMAD.U32 R2, RZ, RZ, UR7 ;  /* 0x00000007ff027e24 */ /* 0x002fe2000f8e00ff */
[----:B------:R-:W-:Y:S01]  /*aae0*/  UIADD3 UR19, UR19, UR6, URZ ;  /* 0x0000000613137290 */ /* 0x000fe2000fffe03f */
[----:B--2---:R-:W-:Y:S01]  /*aaf0*/  IMAD.MOV.U32 R7, RZ, RZ, R12 ;  /* 0x000000ffff077224 */ /* 0x004fe200078e000c */
[----:B------:R-:W-:Y:S01]  /*ab00*/  LEA.HI.X.SX32 R3, R3, R14, 0x1, P1 ;  /* 0x0000000e03037211 */ /* 0x000fe200008f0eff */
[----:B------:R-:W-:Y:S01]  /*ab10*/  IMAD.MOV.U32 R6, RZ, RZ, R13 ;  /* 0x000000ffff067224 */ /* 0x000fe200078e000d */
[C---:B------:R-:W-:Y:S01]  /*ab20*/  LEA R5, P1, R2.reuse, R9, 0x2 ;  /* 0x0000000902057211 */ /* 0x040fe200078210ff */
[----:B------:R-:W-:Y:S01]  /*ab30*/  UIADD3 UR24, UR8, 0x1a000, URZ ;  /* 0x0001a00008187890 */ /* 0x000fe2000fffe03f */
[----:B------:R-:W-:Y:S01]  /*ab40*/  IMAD.MOV.U32 R12, RZ, RZ, 0x10000 ;  /* 0x00010000ff0c7424 */ /* 0x000fe200078e00ff */
[----:B------:R-:W-:Y:S01]  /*ab50*/  UIADD3 UR52, UR8, 0x28000, URZ ;  /* 0x0002800008347890 */ /* 0x000fe2000fffe03f */
[----:B------:R-:W-:Y:S01]  /*ab60*/  LEA.HI.X R2, R2, R8, R3, 0x2, P1 ;  /* 0x0000000802027211 */ /* 0x000fe200008f1403 */
[----:B------:R-:W-:Y:S01]  /*ab70*/  UMOV UR25, UR17 ;  /* 0x0000001100197c82 */ /* 0x000fe20008000000 */
[----:B------:R-:W-:Y:S01]  /*ab80*/  R2UR UR32, R5 ;  /* 0x00000000052072ca */ /* 0x000fe200000e0000 */
[----:B------:R-:W-:Y:S01]  /*ab90*/  VIADD R5, R0, 0xffffffff ;  /* 0xffffffff00057836 */ /* 0x000fe20000000000 */
[----:B------:R-:W-:Y:S01]  /*aba0*/  R2UR UR33, R2 ;  /* 0x00000000022172ca */ /* 0x000fe200000e0000 */
[----:B------:R-:W-:Y:S01]  /*abb0*/  UMOV UR27, UR19 ;  /* 0x00000013001b7c82 */ /* 0x000fe20008000000 */
[C---:B------:R-:W-:Y:S01]  /*abc0*/  IADD3 R2, P1, R7.reuse, 0x2f0, RZ ;  /* 0x000002f007027810 */ /* 0x040fe20007f3e0ff */
[----:B------:R-:W-:Y:S01]  /*abd0*/  UMOV UR7, 0x10 ;  /* 0x0000001000077882 */ /* 0x000fe20000000000 */
[----:B------:R1:W-:Y:S01]  /*abe0*/  STL [R1+0x4], R5 ;  /* 0x0000040501007387 */ /* 0x0003e20000100800 */
[----:B------:R-:W-:Y:S01]  /*abf0*/  UMOV UR53, UR17 ;  /* 0x0000001100357c82 */ /* 0x000fe20008000000 */
[----:B------:R-:W-:Y:S01]  /*ac00*/  R2UR UR30, R2 ;  /* 0x00000000021e72ca */ /* 0x000fe200000e0000 */
[----:B------:R-:W-:Y:S01]  /*ac10*/  UIADD3 UR9, UR8, 0x30800, URZ ;  /* 0x0003080008097890 */ /* 0x000fe2000fffe03f */
[----:B------:R-:W-:Y:S01]  /*ac20*/  IADD3 R2, P2, R7, 0x3f0, RZ ;  /* 0x000003f007027810 */ /* 0x000fe20007f5e0ff */
[----:B------:R-:W-:Y:S01]  /*ac30*/  UIADD3 UR40, UR8, 0x4000, URZ ;  /* 0x0000400008287890 */ /* 0x000fe2000fffe03f */
[----:B------:R-:W-:-:S02]  /*ac40*/  UMOV UR42, 0x40 ;  /* 0x00000040002a7882 */ /* 0x000fc40000000000 */
[----:B------:R-:W-:Y:S01]  /*ac50*/  R2UR UR48, R2 ;  /* 0x00000000023072ca */ /* 0x000fe200000e0000 */
[--C-:B------:R-:W-:Y:S01]  /*ac60*/  IMAD.X R2, RZ, RZ, R6.reuse, P1 ;  /* 0x000000ffff027224 */ /* 0x100fe200008e0606 */
[----:B------:R-:W-:Y:S01]  /*ac70*/  UMOV UR43, UR11 ;  /* 0x0000000b002b7c82 */ /* 0x000fe20008000000 */
[----:B------:R-:W-:Y:S01]  /*ac80*/  UMOV UR44, UR12 ;  /* 0x0000000c002c7c82 */ /* 0x000fe20008000000 */
[----:B------:R-:W-:Y:S01]  /*ac90*/  UMOV UR45, UR13 ;  /* 0x0000000d002d7c82 */ /* 0x000fe20008000000 */
[----:B------:R-:W-:Y:S01]  /*aca0*/  UMOV UR41, UR9 ;  /* 0x0000000900297c82 */ /* 0x000fe20008000000 */
[----:B------:R-:W-:Y:S01]  /*acb0*/  R2UR UR31, R2 ;  /* 0x00000000021f72ca */ /* 0x000fe200000e0000 */
[----:B------:R-:W-:-:S05]  /*acc0*/  IMAD.X R2, RZ, RZ, R6, P2 ;  /* 0x000000ffff027224 */ /* 0x000fca00010e0606 */
[----:B------:R-:W-:Y:S02]  /*acd0*/  R2UR UR49, R2 ;  /* 0x00000000023172ca */ /* 0x000fe400000e0000 */
[----:B------:R-:W-:-:S04]  /*ace0*/  IADD3 R2, P1, R7, 0xf0, RZ ;  /* 0x000000f007027810 */ /* 0x000fc80007f3e0ff */
[----:B------:R-:W-:Y:S01]  /*acf0*/  R2UR UR34, R2 ;  /* 0x00000000022272ca */ /* 0x000fe200000e0000 */
[----:B------:R-:W-:Y:S01]  /*ad00*/  IMAD.X R3, RZ, RZ, R6, P1 ;  /* 0x000000ffff037224 */ /* 0x000fe200008e0606 */
[----:B------:R-:W-:-:S04]  /*ad10*/  ISETP.GE.AND P1, PT, R4, R5, PT ;  /* 0x000000050400720c */ /* 0x000fc80003f26270 */
[----:B------:R-:W-:-:S13]  /*ad20*/  R2UR UR35, R3 ;  /* 0x00000000032372ca */ /* 0x000fda00000e0000 */
        /* <DEDUP_REMOVED lines=20> */
[-C--:B------:R-:W-:Y:S01]  /*ae70*/  LOP3.LUT R17, RZ, R4.reuse, RZ, 0x33, !PT ;  /* 0x00000004ff117212 */ /* 0x080fe200078e33ff */
[C---:B------:R-:W-:Y:S02]  /*ae80*/  VIADD R5, R0.reuse, 0xfffffffe ;  /* 0xfffffffe00057836 */ /* 0x040fe40000000000 */
[----:B------:R-:W-:Y:S02]  /*ae90*/  IMAD.MOV.U32 R10, RZ, RZ, 0x1 ;  /* 0x00000001ff0a7424 */ /* 0x000fe400078e00ff */
[----:B------:R-:W-:Y:S01]  /*aea0*/  IMAD.IADD R17, R0, 0x1, R17 ;  /* 0x0000000100117824 */ /* 0x000fe200078e0211 */
[----:B------:R-:W-:Y:S01]  /*aeb0*/  ISETP.NE.AND P1, PT, R5, R4, PT ;  /* 0x000000040500720c */ /* 0x000fe20003f25270 */
[----:B------:R-:W-:-:S03]  /*aec0*/  IMAD.MOV.U32 R0, RZ, RZ, R4 ;  /* 0x000000ffff007224 */ /* 0x000fc600078e0004 */
[----:B------:R-:W-:-:S05]  /*aed0*/  LOP3.LUT R5, R17, 0x1, RZ, 0xc0, !PT ;  /* 0x0000000111057812 */ /* 0x000fca00078ec0ff */
[----:B------:R1:W-:Y:S04]  /*aee0*/  STL [R1+0x8], R5 ;  /* 0x0000080501007387 */ /* 0x0003e80000100800 */
[----:B------:R-:W-:Y:S05]  /*aef0*/  @!P1 BRA `(.L_x_3069) ;  /* 0x0000000800d09947 */ /* 0x000fea0003800000 */
[----:B------:R-:W-:Y:S02]  /*af00*/  IMAD.IADD R17, R17, 0x1, -R5 ;  /* 0x0000000111117824 */ /* 0x000fe400078e0a05 */
[----:B------:R-:W-:Y:S02]  /*af10*/  IMAD.MOV.U32 R0, RZ, RZ, R4 ;  /* 0x000000ffff007224 */ /* 0x000fe400078e0004 */
[----:B------:R-:W-:-:S07]  /*af20*/  IMAD.MOV.U32 R10, RZ, RZ, 0x1 ;  /* 0x00000001ff0a7424 */ /* 0x000fce00078e00ff */
.L_x_3078:
[----:B-123--:R-:W-:-:S04]  /*af30*/  SHF.L.U32 R18, R10, 0x1f, RZ ;  /* 0x0000001f0a127819 */ /* 0x00efc800000006ff */
[----:B------:R-:W2:Y:S02]  /*af40*/  SYNCS.PHASECHK.TRANS64.TRYWAIT P1, [R15+URZ+0x30840], R18 ;  /* 0x030840120f0075a7 */ /* 0x000ea4000802017f */
[----:B--2---:R-:W-:Y:S05]  /*af50*/  @!P1 BRA `(.L_x_3070) ;  /* 0x0000001800189947 */ /* 0x004fea0003800000 */
.L_x_3095:
        /* <DEDUP_REMOVED lines=8> */
.L_x_3071:
        /* <DEDUP_REMOVED lines=37> */
.L_x_3096:
        /* <DEDUP_REMOVED lines=8> */
.L_x_3073:
        /* <DEDUP_REMOVED lines=37> */
.L_x_3097:
        /* <DEDUP_REMOVED lines=8> */
.L_x_3075:
        /* <DEDUP_REMOVED lines=31> */
.L_x_3099:
        /* <DEDUP_REMOVED lines=8> */
.L_x_3077:
        /* <DEDUP_REMOVED lines=37> */
.L_x_3069:
[----:B------:R-:W4:Y:S02]  /*ba40*/  LDL.LU R4, [R1+0x8] ;  /* 0x0000080001047983 */ /* 0x000f240000300800 */
[----:B----4-:R-:W-:Y:S02]  /*ba50*/  ISETP.NE.AND P1, PT, R4, RZ, PT ;  /* 0x000000ff0400720c */ /* 0x010fe40003f25270 */
[----:B------:R4:W5:Y:S11]  /*ba60*/  LDL R4, [R1+0x4] ;  /* 0x0000040001047983 */ /* 0x0009760000100800 */
[----:B----4-:R-:W-:Y:S05]  /*ba70*/  @!P1 BRA `(.L_x_3068) ;  /* 0x00000004005c9947 */ /* 0x010fea0003800000 */
[----:B------:R-:W-:-:S04]  /*ba80*/  SHF.L.U32 R12, R10, 0x1f, RZ ;  /* 0x0000001f0a0c7819 */ /* 0x000fc800000006ff */
[----:B------:R-:W4:Y:S02]  /*ba90*/  SYNCS.PHASECHK.TRANS64.TRYWAIT P1, [R15+URZ+0x30840], R12 ;  /* 0x0308400c0f0075a7 */ /* 0x000f24000802017f */
[----:B----4-:R-:W-:Y:S05]  /*baa0*/  @!P1 BRA `(.L_x_3079) ;  /* 0x0000000c00989947 */ /* 0x010fea0003800000 */
.L_x_3100:
        /* <DEDUP_REMOVED lines=8> */
.L_x_3080:
        /* <DEDUP_REMOVED lines=34> */
.L_x_3101:
        /* <DEDUP_REMOVED lines=8> */
.L_x_3082:
[----:B------:R2:W5:Y:S01]  /*bdd0*/  LDL.LU R4, [R1+0x4] ;  /* 0x0000040001047983 */ /* 0x0005620000300800 */
        /* <DEDUP_REMOVED lines=18> */
[----:B------:R-:W-:-:S02]  /*bf00*/  UIADD3 UR16, UR32, 0x1e000, URZ ;  /* 0x0001e00020107890 */ /* 0x000fc4000fffe03f */
[----:B------:R-:W-:Y:S01]  /*bf10*/  LEA.HI.X.SX32 R5, R5, R14, 0x1, P0 ;  /* 0x0000000e05057211 */ /* 0x000fe200000f0eff */
[----:B------:R-:W-:Y:S01]  /*bf20*/  UIADD3 UR32, UR32, 0x28100, URZ ;  /* 0x0002810020207890 */ /* 0x000fe2000fffe03f */
[C---:B------:R-:W-:Y:S01]  /*bf30*/  LEA R9, P0, R0.reuse, R9, 0x2 ;  /* 0x0000000900097211 */ /* 0x040fe200078010ff */
[----:B------:R-:W-:Y:S01]  /*bf40*/  UMOV UR17, UR25 ;  /* 0x0000001900117c82 */ /* 0x000fe20008000000 */
[----:B------:R-:W-:Y:S01]  /*bf50*/  UMOV UR19, UR27 ;  /* 0x0000001b00137c82 */ /* 0x000fe20008000000 */
[----:B------:R-:W-:Y:S01]  /*bf60*/  UMOV UR33, UR25 ;  /* 0x0000001900217c82 */ /* 0x000fe20008000000 */
[----:B------:R-:W-:Y:S01]  /*bf70*/  LEA.HI.X R8, R0, R8, R5, 0x2, P0 ;  /* 0x0000000800087211 */ /* 0x000fe200000f1405 */
[----:B------:R2:W-:Y:S01]  /*bf80*/  UTMALDG.4D [UR24], [UR8], desc[UR30] ;  /* 0x00001e18080075b4 */ /* 0x0005e20008019000 */
[----:B------:R-:W-:Y:S01]  /*bf90*/  R2UR UR34, R9 ;  /* 0x00000000092272ca */ /* 0x000fe200000e0000 */
[----:B------:R-:W-:Y:S01]  /*bfa0*/  UMOV UR7, 0x10 ;  /* 0x0000001000077882 */ /* 0x000fe20000000000 */
[----:B------:R-:W-:Y:S01]  /*bfb0*/  R2UR UR35, R8 ;  /* 0x00000000082372ca */ /* 0x000fe200000e0000 */
[----:B------:R2:W-:-:S12]  /*bfc0*/  UTMALDG.4D [UR16], [UR8], desc[UR30] ;  /* 0x00001e10080075b4 */ /* 0x0005d80008019000 */
[----:B------:R2:W-:Y:S02]  /*bfd0*/  UBLKCP.S.G [UR32], [UR34], UR7 ;  /* 0x00000020220073ba */ /* 0x0005e40008000207 */
[----:B--2---:R-:W-:-:S07]  /*bfe0*/  IMAD.MOV.U32 R16, RZ, RZ, 0x1 ;  /* 0x00000001ff107424 */ /* 0x004fce00078e00ff */
.L_x_3068:
[----:B------:R-:W1:Y:S01]  /*bff0*/  S2R R0, SR_TID.X ;  /* 0x0000000000007919 */ /* 0x000e620000002100 */
[----:B------:R-:W-:Y:S01]  /*c000*/  IMAD R3, R16, 0x8, R15 ;  /* 0x0000000810037824 */ /* 0x000fe200078e020f */
[----:B-1----:R-:W-:Y:S02]  /*c010*/  LOP3.LUT R2, R0, 0x7f, RZ, 0xc0, !PT ;  /* 0x0000007f00027812 */ /* 0x002fe400078ec0ff */
[----:B------:R-:W-:Y:S02]  /*c020*/  SHF.L.U32 R0, R10, 0x1f, RZ ;  /* 0x0000001f0a007819 */ /* 0x000fe400000006ff */
[----:B------:R-:W-:Y:S02]  /*c030*/  ISETP.NE.AND P1, PT, R2, RZ, PT ;  /* 0x000000ff0200720c */ /* 0x000fe40003f25270 */
[----:B------:R-:W1:Y:S02]  /*c040*/  SYNCS.PHASECHK.TRANS64.TRYWAIT P0, [R3+URZ+0x30840], R0 ;  /* 0x03084000030075a7 */ /* 0x000e64000800017f */
[----:B-1----:R-:W-:Y:S09]  /*c050*/  @!P0 BRA `(.L_x_3083) ;  /* 0x0000000800548947 */ /* 0x002ff20003800000 */
.L_x_3102:
[----:B------:R-:W-:Y:S05]  /*c060*/  @P1 BRA `(.L_x_3084) ;  /* 0x0000000000181947 */ /* 0x000fea0003800000 */
[----:B------:R-:W1:Y:S01]  /*c070*/  S2R R2, SR_TID.X ;  /* 0x0000000000027919 */ /* 0x000e620000002100 */
[----:B------:R-:W-:-:S04]  /*c080*/  IMAD.MOV.U32 R0, RZ, RZ, 0x4100 ;  /* 0x00004100ff007424 */ /* 0x000fc800078e00ff */
[----:B------:R1:W-:Y:S02]  /*c090*/  SYNCS.ARRIVE.TRANS64 RZ, [R3+URZ+0x30830], R0 ;  /* 0x0308300003ff79a7 */ /* 0x0003e4000800003f */
[----:B-1----:R-:W-:-:S13]  /*c0a0*/  LOP3.LUT P0, RZ, R2, 0x1f, RZ, 0xc0, !PT ;  /* 0x0000001f02ff7812 */ /* 0x002fda000780c0ff */
[----:B------:R-:W-:Y:S05]  /*c0b0*/  @!P0 BRA `(.L_x_3084) ;  /* 0x0000000000048947 */ /* 0x000fea0003800000 */
[----:B------:R-:W-:Y:S01]  /*c0c0*/  BPT.TRAP 0x1 ;  /* 0x000000040000795c */ /* 0x000fe20000300000 */
.L_x_3084:
        /* <DEDUP_REMOVED lines=41> */
.L_x_3065:
[----:B------:R-:W-:Y:S05]  /*c360*/  BSYNC B0 ;  /* 0x0000000000007941 */ /* 0x000fea0003800000 */
.L_x_3061:
[----:B------:R-:W-:-:S03]  /*c370*/  UMOV UR7, 0xffffffff ;  /* 0xffffffff00077882 */ /* 0x000fc60000000000 */
[----:B------:R-:W-:Y:S05]  /*c380*/  BRA.DIV UR7, `(.L_x_3085) ;  /* 0x00000006079c7947 */ /* 0x000fea000b800000 */
[----:B------:R-:W-:-:S13]  /*c390*/  ELECT P6, URZ, PT ;  /* 0x00000000003f782f */ /* 0x000fda00038c0000 */
.L_x_3105:
[----:B------:R-:W-:Y:S05]  /*c3a0*/  @!P6 BRA `(.L_x_2939) ;  /* 0x000000000084e947 */ /* 0x000fea0003800000 */
[----:B------:R-:W-:-:S06]  /*c3b0*/  ULOP3.LUT UR7, UR38, 0x2, URZ, 0xfc, !UPT ;  /* 0x0000000226077892 */ /* 0x000fcc000f8efc3f */
[----:B------:R-:W-:-:S05]  /*c3c0*/  IMAD.U32 R0, RZ, RZ, UR7 ;  /* 0x00000007ff007e24 */ /* 0x000fca000f8e00ff */
[----:B------:R-:W-:-:S13]  /*c3d0*/  ISETP.NE.AND P2, PT, R0, 0x3, PT ;  /* 0x000000030000780c */ /* 0x000fda0003f45270 */
[----:B------:R-:W-:Y:S05]  /*c3e0*/  @!P2 BRA `(.L_x_3086) ;  /* 0x000000000004a947 */ /* 0x000fea0003800000 */
[----:B------:R-:W-:Y:S01]  /*c3f0*/  BPT.TRAP 0x1 ;  /* 0x000000040000795c */ /* 0x000fe20000300000 */
.L_x_3086:
        /* <DEDUP_REMOVED lines=15> */
.L_x_3106:
[----:B------:R-:W2:Y:S02]  /*c4f0*/  SYNCS.PHASECHK.TRANS64.TRYWAIT P0, [R3+URZ], R0 ;  /* 0x00000000030075a7 */ /* 0x000ea4000800017f */
[----:B--2---:R-:W-:Y:S05]  /*c500*/  @!P0 BRA `(.L_x_3088) ;  /* 0x0000000400708947 */ /* 0x004fea0003800000 */
.L_x_3107:
[----:B------:R-:W-:Y:S05]  /*c510*/  @!P2 BRA `(.L_x_3089) ;  /* 0x000000000004a947 */ /* 0x000fea0003800000 */
[----:B------:R-:W-:Y:S01]  /*c520*/  BPT.TRAP 0x1 ;  /* 0x000000040000795c */ /* 0x000fe20000300000 */
.L_x_3089:
[----:B--2---:R-:W-:-:S04]  /*c530*/  VIADD R3, R8, 0x30840 ;  /* 0x0003084008037836 */ /* 0x004fc80000000000 */
[----:B------:R-:W-:-:S04]  /*c540*/  IMAD R5, R2, 0x8, R3 ;  /* 0x0000000802057824 */ /* 0x000fc800078e0203 */
[----:B------:R-:W2:Y:S02]  /*c550*/  SYNCS.PHASECHK.TRANS64.TRYWAIT P0, [R5+URZ], R4 ;  /* 0x00000004050075a7 */ /* 0x000ea4000800017f */
[----:B--2---:R-:W-:Y:S05]  /*c560*/  @!P0 BRA `(.L_x_3090) ;  /* 0x00000004006c8947 */ /* 0x004fea0003800000 */
.L_x_3108:
[----:B------:R-:W-:-:S07]  /*c570*/  IMAD R3, R6, 0x8, R3 ;  /* 0x0000000806037824 */ /* 0x000fce00078e0203 */
.L_x_3091:
[----:B---3--:R3:W4:Y:S02]  /*c580*/  SYNCS.PHASECHK.TRANS64.TRYWAIT P0, [R3+URZ], R0 ;  /* 0x00000000030075a7 */ /* 0x008724000800017f */
[----:B----4-:R-:W-:Y:S05]  /*c590*/  @!P0 NANOSLEEP.SYNCS 0x989680 ;  /* 0x009896800000895d */ /* 0x010fea0003900000 */
[----:B------:R-:W4:Y:S02]  /*c5a0*/  @!P0 SYNCS.PHASECHK.TRANS64 P0, [R3+URZ], R0 ;  /* 0x00000000030085a7 */ /* 0x000f24000800007f */
[----:B----4-:R-:W-:Y:S05]  /*c5b0*/  @!P0 BRA `(.L_x_3091) ;  /* 0xfffffffc00f08947 */ /* 0x010fea000383ffff */
.L_x_2939:
[----:B------:R-:W-:Y:S05]  /*c5c0*/  BSYNC B6 ;  /* 0x0000000000067941 */ /* 0x000fea0003800000 */
.L_x_2931:
[----:B------:R-:W-:Y:S05]  /*c5d0*/  EXIT ;  /* 0x000000000000794d */ /* 0x000fea0003800000 */
.L_x_2949:
[----:B------:R-:W-:Y:S02]  /*c5e0*/  IMAD.MOV.U32 R12, RZ, RZ, RZ ;  /* 0x000000ffff0c7224 */ /* 0x000fe400078e00ff */
[----:B------:R-:W-:Y:S02]  /*c5f0*/  IMAD.MOV.U32 R11, RZ, RZ, 0x1f ;  /* 0x0000001fff0b7424 */ /* 0x000fe400078e00ff */
[----:B------:R-:W-:-:S07]  /*c600*/  IMAD.MOV.U32 R15, RZ, RZ, -0x1 ;  /* 0xffffffffff0f7424 */ /* 0x000fce00078e00ff */
[----:B------:R-:W-:Y:S05]  /*c610*/  WARPSYNC.COLLECTIVE R15, `(.L_x_3092) ;  /* 0x000000000f087348 */ /* 0x000fea0003c00000 */
[----:B------:R1:W2:Y:S02]  /*c620*/  SHFL.IDX P6, R14, R13, R12, R11 ;  /* 0x0000000c0d0e7389 */ /* 0x0002a400000c000b */
[----:B-12---:R-:W-:Y:S01]  /*c630*/  ENDCOLLECTIVE ;  /* 0x000000000000791b */ /* 0x006fe20003800000 */
.L_x_3092:
[----:B------:R-:W-:Y:S05]  /*c640*/  BRA `(.L_x_3093) ;  /* 0xffffff5000847947 */ /* 0x000fea000383ffff */
.L_x_2951:
        /* <DEDUP_REMOVED lines=8> */
.L_x_2955:
[----:B---3--:R3:W4:Y:S02]  /*c6d0*/  SYNCS.PHASECHK.TRANS64.TRYWAIT P1, [R0+URZ+0x30810], R209 ;  /* 0x030810d1000075a7 */ /* 0x008724000802017f */
[----:B----4-:R-:W-:Y:S05]  /*c6e0*/  @!P1 NANOSLEEP.SYNCS 0x989680 ;  /* 0x009896800000995d */ /* 0x010fea0003900000 */
[----:B------:R-:W4:Y:S02]  /*c6f0*/  @!P1 SYNCS.PHASECHK.TRANS64 P1, [R0+URZ+0x30810], R209 ;  /* 0x030810d1000095a7 */ /* 0x000f24000802007f */
[----:B----4-:R-:W-:Y:S05]  /*c700*/  @!P1 BRA `(.L_x_2955) ;  /* 0xfffffffc00f09947 */ /* 0x010fea000383ffff */
[----:B------:R-:W-:Y:S05]  /*c710*/  BRA `(.L_x_2954) ;  /* 0xffffff58006c7947 */ /* 0x000fea000383ffff */
.L_x_2959:
[----:B------:R1:W1:Y:S02]  /*c720*/  SYNCS.PHASECHK.TRANS64.TRYWAIT P1, [R0+URZ+0x30830], R209 ;  /* 0x030830d1000075a7 */ /* 0x000264000802017f */
[----:B-1----:R-:W-:Y:S05]  /*c730*/  @!P1 NANOSLEEP.SYNCS 0x989680 ;  /* 0x009896800000995d */ /* 0x002fea0003900000 */
[----:B------:R-:W1:Y:S02]  /*c740*/  @!P1 SYNCS.PHASECHK.TRANS64 P1, [R0+URZ+0x30830], R209 ;  /* 0x030830d1000095a7 */ /* 0x000e64000802007f */
[----:B-1----:R-:W-:Y:S05]  /*c750*/  @!P1 BRA `(.L_x_2959) ;  /* 0xfffffffc00f09947 */ /* 0x002fea000383ffff */
[----:B------:R-:W-:Y:S05]  /*c760*/  BRA `(.L_x_2958) ;  /* 0xffffff60008c7947 */ /* 0x000fea000383ffff */
.L_x_3066:
[----:B-1----:R1:W2:Y:S02]  /*c770*/  SYNCS.PHASECHK.TRANS64.TRYWAIT P0, [R15+URZ+0x30820], R2 ;  /* 0x030820020f0075a7 */ /* 0x0022a4000800017f */
[----:B--2---:R-:W-:Y:S05]  /*c780*/  @!P0 NANOSLEEP.SYNCS 0x989680 ;  /* 0x009896800000895d */ /* 0x004fea0003900000 */
[----:B------:R-:W2:Y:S02]  /*c790*/  @!P0 SYNCS.PHASECHK.TRANS64 P0, [R15+URZ+0x30820], R2 ;  /* 0x030820020f0085a7 */ /* 0x000ea4000800007f */
[----:B--2---:R-:W-:Y:S05]  /*c7a0*/  @!P0 BRA `(.L_x_3066) ;  /* 0xfffffffc00f08947 */ /* 0x004fea000383ffff */
[----:B------:R-:W-:Y:S05]  /*c7b0*/  BRA `(.L_x_3094) ;  /* 0xffffffe000307947 */ /* 0x000fea000383ffff */
.L_x_3070:
[----:B--2---:R2:W3:Y:S02]  /*c7c0*/  SYNCS.PHASECHK.TRANS64.TRYWAIT P1, [R15+URZ+0x30840], R18 ;  /* 0x030840120f0075a7 */ /* 0x0044e4000802017f */
[----:B---3--:R-:W-:Y:S05]  /*c7d0*/  @!P1 NANOSLEEP.SYNCS 0x989680 ;  /* 0x009896800000995d */ /* 0x008fea0003900000 */
[----:B------:R-:W3:Y:S02]  /*c7e0*/  @!P1 SYNCS.PHASECHK.TRANS64 P1, [R15+URZ+0x30840], R18 ;  /* 0x030840120f0095a7 */ /* 0x000ee4000802007f */
[----:B---3--:R-:W-:Y:S05]  /*c7f0*/  @!P1 BRA `(.L_x_3070) ;  /* 0xfffffffc00f09947 */ /* 0x008fea000383ffff */
[----:B------:R-:W-:Y:S05]  /*c800*/  BRA `(.L_x_3095) ;  /* 0xffffffe400d47947 */ /* 0x000fea000383ffff */
.L_x_3072:
[----:B-1----:R1:W3:Y:S02]  /*c810*/  SYNCS.PHASECHK.TRANS64.TRYWAIT P1, [R15+URZ+0x30828], R18 ;  /* 0x030828120f0075a7 */ /* 0x0022e4000802017f */
[----:B---3--:R-:W-:Y:S05]  /*c820*/  @!P1 NANOSLEEP.SYNCS 0x989680 ;  /* 0x009896800000995d */ /* 0x008fea0003900000 */
[----:B------:R-:W3:Y:S02]  /*c830*/  @!P1 SYNCS.PHASECHK.TRANS64 P1, [R15+URZ+0x30828], R18 ;  /* 0x030828120f0095a7 */ /* 0x000ee4000802007f */
[----:B---3--:R-:W-:Y:S05]  /*c840*/  @!P1 BRA `(.L_x_3072) ;  /* 0xfffffffc00f09947 */ /* 0x008fea000383ffff */
[----:B------:R-:W-:Y:S05]  /*c850*/  BRA `(.L_x_3096) ;  /* 0xffffffe800747947 */ /* 0x000fea000383ffff */
.L_x_3074:
[----:B---3--:R3:W4:Y:S02]  /*c860*/  SYNCS.PHASECHK.TRANS64.TRYWAIT P1, [R15+URZ+0x30848], R18 ;  /* 0x030848120f0075a7 */ /* 0x008724000802017f */
[----:B----4-:R-:W-:Y:S05]  /*c870*/  @!P1 NANOSLEEP.SYNCS 0x989680 ;  /* 0x009896800000995d */ /* 0x010fea0003900000 */
[----:B------:R-:W4:Y:S02]  /*c880*/  @!P1 SYNCS.PHASECHK.TRANS64 P1, [R15+URZ+0x30848], R18 ;  /* 0x030848120f0095a7 */ /* 0x000f24000802007f */
[----:B----4-:R-:W-:Y:S05]  /*c890*/  @!P1 BRA `(.L_x_3074) ;  /* 0xfffffffc00f09947 */ /* 0x010fea000383ffff */
[----:B------:R-:W-:Y:S05]  /*c8a0*/  BRA `(.L_x_3097) ;  /* 0xffffffec00147947 */ /* 0x000fea000383ffff */
.L_x_3076:
[----:B------:R-:W-:-:S07]  /*c8b0*/  SHF.L.U32 R4, R10, 0x1f, RZ ;  /* 0x0000001f0a047819 */ /* 0x000fce00000006ff */
.L_x_3098:
[----:B----4-:R4:W1:Y:S02]  /*c8c0*/  SYNCS.PHASECHK.TRANS64.TRYWAIT P1, [R15+URZ+0x30820], R4 ;  /* 0x030820040f0075a7 */ /* 0x010864000802017f */
[----:B-1----:R-:W-:Y:S05]  /*c8d0*/  @!P1 NANOSLEEP.SYNCS 0x989680 ;  /* 0x009896800000995d */ /* 0x002fea0003900000 */
[----:B------:R-:W1:Y:S02]  /*c8e0*/  @!P1 SYNCS.PHASECHK.TRANS64 P1, [R15+URZ+0x30820], R4 ;  /* 0x030820040f0095a7 */ /* 0x000e64000802007f */
[----:B-1----:R-:W-:Y:S05]  /*c8f0*/  @!P1 BRA `(.L_x_3098) ;  /* 0xfffffffc00f09947 */ /* 0x002fea000383ffff */
[----:B------:R-:W-:Y:S05]  /*c900*/  BRA `(.L_x_3099) ;  /* 0xffffffec00987947 */ /* 0x000fea000383ffff */
.L_x_3079:
[----:B----4-:R4:W1:Y:S02]  /*c910*/  SYNCS.PHASECHK.TRANS64.TRYWAIT P1, [R15+URZ+0x30840], R12 ;  /* 0x0308400c0f0075a7 */ /* 0x010864000802017f */
[----:B-1----:R-:W-:Y:S05]  /*c920*/  @!P1 NANOSLEEP.SYNCS 0x989680 ;  /* 0x009896800000995d */ /* 0x002fea0003900000 */
[----:B------:R-:W1:Y:S02]  /*c930*/  @!P1 SYNCS.PHASECHK.TRANS64 P1, [R15+URZ+0x30840], R12 ;  /* 0x0308400c0f0095a7 */ /* 0x000e64000802007f */
[----:B-1----:R-:W-:Y:S05]  /*c940*/  @!P1 BRA `(.L_x_3079) ;  /* 0xfffffffc00f09947 */ /* 0x002fea000383ffff */
[----:B------:R-:W-:Y:S05]  /*c950*/  BRA `(.L_x_3100) ;  /* 0xfffffff000547947 */ /* 0x000fea000383ffff */
.L_x_3081:
[----:B-1----:R1:W2:Y:S02]  /*c960*/  SYNCS.PHASECHK.TRANS64.TRYWAIT P1, [R15+URZ+0x30828], R12 ;  /* 0x0308280c0f0075a7 */ /* 0x0022a4000802017f */
[----:B--2---:R-:W-:Y:S05]  /*c970*/  @!P1 NANOSLEEP.SYNCS 0x989680 ;  /* 0x009896800000995d */ /* 0x004fea0003900000 */
[----:B------:R-:W2:Y:S02]  /*c980*/  @!P1 SYNCS.PHASECHK.TRANS64 P1, [R15+URZ+0x30828], R12 ;  /* 0x0308280c0f0095a7 */ /* 0x000ea4000802007f */
[----:B--2---:R-:W-:Y:S05]  /*c990*/  @!P1 BRA `(.L_x_3081) ;  /* 0xfffffffc00f09947 */ /* 0x004fea000383ffff */
[----:B------:R-:W-:Y:S05]  /*c9a0*/  BRA `(.L_x_3101) ;  /* 0xfffffff000e87947 */ /* 0x000fea000383ffff */
.L_x_3083:
[----:B------:R1:W1:Y:S02]  /*c9b0*/  SYNCS.PHASECHK.TRANS64.TRYWAIT P0, [R3+URZ+0x30840], R0 ;  /* 0x03084000030075a7 */ /* 0x000264000800017f */
[----:B-1----:R-:W-:Y:S05]  /*c9c0*/  @!P0 NANOSLEEP.SYNCS 0x989680 ;  /* 0x009896800000895d */ /* 0x002fea0003900000 */
[----:B------:R-:W1:Y:S02]  /*c9d0*/  @!P0 SYNCS.PHASECHK.TRANS64 P0, [R3+URZ+0x30840], R0 ;  /* 0x03084000030085a7 */ /* 0x000e64000800007f */
[----:B-1----:R-:W-:Y:S05]  /*c9e0*/  @!P0 BRA `(.L_x_3083) ;  /* 0xfffffffc00f08947 */ /* 0x002fea000383ffff */
[----:B------:R-:W-:Y:S05]  /*c9f0*/  BRA `(.L_x_3102) ;  /* 0xfffffff400987947 */ /* 0x000fea000383ffff */
.L_x_3085:
[----:B------:R-:W-:Y:S01]  /*ca00*/  BSSY B0, `(.L_x_3103) ;  /* 0x0000006000007945 */ /* 0x000fe20003800000 */
[----:B------:R-:W-:-:S07]  /*ca10*/  IMAD.MOV.U32 R15, RZ, RZ, -0x1 ;  /* 0xffffffffff0f7424 */ /* 0x000fce00078e00ff */
[----:B------:R-:W-:Y:S05]  /*ca20*/  WARPSYNC.COLLECTIVE R15, `(.L_x_3104) ;  /* 0x000000000f0c7348 */ /* 0x000fea0003c00000 */
[----:B------:R-:W-:Y:S02]  /*ca30*/  ELECT P6, UR62, PT ;  /* 0x00000000003e782f */ /* 0x000fe400038c0000 */
[----:B------:R-:W-:Y:S01]  /*ca40*/  MOV R14, UR62 ;  /* 0x0000003e000e7c02 */ /* 0x000fe20008000f00 */
[----:B------:R-:W-:Y:S10]  /*ca50*/  ENDCOLLECTIVE ;  /* 0x000000000000791b */ /* 0x000ff40003800000 */
.L_x_3104:
[----:B------:R-:W-:Y:S05]  /*ca60*/  BSYNC B0 ;  /* 0x0000000000007941 */ /* 0x000fea0003800000 */
.L_x_3103:
[----:B------:R-:W-:Y:S05]  /*ca70*/  BRA `(.L_x_3105) ;  /* 0xfffffff800487947 */ /* 0x000fea000383ffff */
.L_x_3087:
[----:B-1----:R1:W2:Y:S02]  /*ca80*/  SYNCS.PHASECHK.TRANS64.TRYWAIT P0, [R7+URZ], R4 ;  /* 0x00000004070075a7 */ /* 0x0022a4000800017f */
[----:B--2---:R-:W-:Y:S05]  /*ca90*/  @!P0 NANOSLEEP.SYNCS 0x989680 ;  /* 0x009896800000895d */ /* 0x004fea0003900000 */
[----:B------:R-:W2:Y:S02]  /*caa0*/  @!P0 SYNCS.PHASECHK.TRANS64 P0, [R7+URZ], R4 ;  /* 0x00000004070085a7 */ /* 0x000ea4000800007f */
[----:B--2---:R-:W-:Y:S05]  /*cab0*/  @!P0 BRA `(.L_x_3087) ;  /* 0xfffffffc00f08947 */ /* 0x004fea000383ffff */
[----:B------:R-:W-:Y:S05]  /*cac0*/  BRA `(.L_x_3106) ;  /* 0xfffffff800887947 */ /* 0x000fea000383ffff */
.L_x_3088:
[----:B--2---:R2:W3:Y:S02]  /*cad0*/  SYNCS.PHASECHK.TRANS64.TRYWAIT P0, [R3+URZ], R0 ;  /* 0x00000000030075a7 */ /* 0x0044e4000800017f */
[----:B---3--:R-:W-:Y:S05]  /*cae0*/  @!P0 NANOSLEEP.SYNCS 0x989680 ;  /* 0x009896800000895d */ /* 0x008fea0003900000 */
[----:B------:R-:W3:Y:S02]  /*caf0*/  @!P0 SYNCS.PHASECHK.TRANS64 P0, [R3+URZ], R0 ;  /* 0x00000000030085a7 */ /* 0x000ee4000800007f */
[----:B---3--:R-:W-:Y:S05]  /*cb00*/  @!P0 BRA `(.L_x_3088) ;  /* 0xfffffffc00f08947 */ /* 0x008fea000383ffff */
[----:B------:R-:W-:Y:S05]  /*cb10*/  BRA `(.L_x_3107) ;  /* 0xfffffff8007c7947 */ /* 0x000fea000383ffff */
.L_x_3090:
[----:B--2---:R2:W3:Y:S02]  /*cb20*/  SYNCS.PHASECHK.TRANS64.TRYWAIT P0, [R5+URZ], R4 ;  /* 0x00000004050075a7 */ /* 0x0044e4000800017f */
[----:B---3--:R-:W-:Y:S05]  /*cb30*/  @!P0 NANOSLEEP.SYNCS 0x989680 ;  /* 0x009896800000895d */ /* 0x008fea0003900000 */
[----:B------:R-:W3:Y:S02]  /*cb40*/  @!P0 SYNCS.PHASECHK.TRANS64 P0, [R5+URZ], R4 ;  /* 0x00000004050085a7 */ /* 0x000ee4000800007f */
[----:B---3--:R-:W-:Y:S05]  /*cb50*/  @!P0 BRA `(.L_x_3090) ;  /* 0xfffffffc00f08947 */ /* 0x008fea000383ffff */
[----:B------:R-:W-:Y:S05]  /*cb60*/  BRA `(.L_x_3108) ;  /* 0xfffffff800807947 */ /* 0x000fea000383ffff */
.L_x_3109:
        /* <DEDUP_REMOVED lines=9> */
.L_x_3674:


//--------------------- .text._ZN7cutlass13device_kernelIN5flash11enable_sm90INS1_16FlashAttnBwdSm90INS1_25CollectiveMainloopBwdSm90ILi2ELi2ELi2EN4cute5tupleIJNS5_1CILi1EEES8_S8_EEENS6_IJNS7_ILi64EEENS7_ILi128EEESB_EEENS_6half_tEfNS_4arch4Sm90ELb1ELb0ELb1ELb1ELb1ELb1ELb0ELb0ELi2ELi1ELi2ELi1ELb0EEENS1_21CollectiveEpilogueBwdISC_SD_SF_Li256ELb1ELb0ELi1EEENS1_25SingleTileBwdLPTSchedulerILb1ELi128ELb1EEEEEEEEEvNT_6ParamsE --------------------------
	.section	.text._ZN7cutlass13device_kernelIN5flash11enable_sm90INS1_16FlashAttnBwdSm90INS1_25CollectiveMainloopBwdSm90ILi2ELi2ELi2EN4cute5tupleIJNS5_1CILi1EEES8_S8_EEENS6_IJNS7_ILi64EEENS7_ILi128EEESB_EEENS_6half_tEfNS_4arch4Sm90ELb1ELb0ELb1ELb1ELb1ELb1ELb0ELb0ELi2ELi1ELi2ELi1ELb0EEENS1_21CollectiveEpilogueBwdISC_SD_SF_Li256ELb1ELb0ELi1EEENS1_25SingleTileBwdLPTSchedulerILb1ELi128ELb1EEEEEEEEEvNT_6ParamsE,"ax",@progbits
	.align	128
.text._ZN7cutlass13device_kernelIN5flash11enable_sm90INS1_16FlashAttnBwdSm90INS1_25CollectiveMainloopBwdSm90ILi2ELi2ELi2EN4cute5tupleIJNS5_1CILi1EEES8_S8_EEENS6_IJNS7_ILi64EEENS7_ILi128EEESB_EEENS_6half_tEfNS_4arch4Sm90ELb1ELb0ELb1ELb1ELb1ELb1ELb0ELb0ELi2ELi1ELi2ELi1ELb0EEENS1_21CollectiveEpilogueBwdISC_SD_SF_Li256ELb1ELb0ELi1EEENS1_25SingleTileBwdLPTSchedulerILb1ELi128ELb1EEEEEEEEEvNT_6ParamsE:
        .type           _ZN7cutlass13device_kernelIN5flash11enable_sm90INS1_16FlashAttnBwdSm90INS1_25CollectiveMainloopBwdSm90ILi2ELi2ELi2EN4cute5tupleIJNS5_1CILi1EEES8_S8_EEENS6_IJNS7_ILi64EEENS7_ILi128EEESB_EEENS_6half_tEfNS_4arch4Sm90ELb1ELb0ELb1ELb1ELb1ELb1ELb0ELb0ELi2ELi1ELi2ELi1ELb0EEENS1_21CollectiveEpilogueBwdISC_SD_SF_Li256ELb1ELb0ELi1EEENS1_25SingleTileBwdLPTSchedulerILb1ELi128ELb1EEEEEEEEEvNT_6ParamsE,@function
        .size           _ZN7cutlass13device_kernelIN5flash11enable_sm90INS1_16FlashAttnBwdSm90INS1_25CollectiveMainloopBwdSm90ILi2ELi2ELi2EN4cute5tupleIJNS5_1CILi1EEES8_S8_EEENS6_IJNS7_ILi64EEENS7_ILi128EEESB_EEENS_6half_tEfNS_4arch4Sm90ELb1ELb0ELb1ELb1ELb1ELb1ELb0ELb0ELi2ELi1ELi2ELi1ELb0EEENS1_21CollectiveEpilogueBwdISC_SD_SF_Li256ELb1ELb0ELi1EEENS1_25SingleTileBwdLPTSchedulerILb1ELi128ELb1EEEEEEEEEvNT_6ParamsE,(.L_x_3675 - _ZN7cutlass13device_kernelIN5flash11enable_sm90INS1_16FlashAttnBwdSm90INS1_25CollectiveMainloopBwdSm90ILi2ELi2ELi2EN4cute5tupleIJNS5_1CILi1EEES8_S8_EEENS6_IJNS7_ILi64EEENS7_ILi128EEESB_EEENS_6half_tEfNS_4arch4Sm90ELb1ELb0ELb1ELb1ELb1ELb1ELb0ELb0ELi2ELi1ELi2ELi1ELb0EEENS1_21CollectiveEpilogueBwdISC_SD_SF_Li256ELb1ELb0ELi1EEENS1_25SingleTileBwdLPTSchedulerILb1ELi128ELb1EEEEEEEEEvNT_6ParamsE)
        .other          _ZN7cutlass13device_kernelIN5flash11enable_sm90INS1_16FlashAttnBwdSm90INS1_25CollectiveMainloopBwdSm90ILi2ELi2ELi2EN4cute5tupleIJNS5_1CILi1EEES8_S8_EEENS6_IJNS7_ILi64EEENS7_ILi128EEESB_EEENS_6half_tEfNS_4arch4Sm90ELb1ELb0ELb1ELb1ELb1ELb1ELb0ELb0ELi2ELi1ELi2ELi1ELb0EEENS1_21CollectiveEpilogueBwdISC_SD_SF_Li256ELb1ELb0ELi1EEENS1_25SingleTileBwdLPTSchedulerILb1ELi128ELb1EEEEEEEEEvNT_6ParamsE,@"STO_CUDA_ENTRY STV_DEFAULT"
_ZN7cutlass13device_kernelIN5flash11enable_sm90INS1_16FlashAttnBwdSm90INS1_25CollectiveMainloopBwdSm90ILi2ELi2ELi2EN4cute5tupleIJNS5_1CILi1EEES8_S8_EEENS6_IJNS7_ILi64EEENS7_ILi128EEESB_EEENS_6half_tEfNS_4arch4Sm90ELb1ELb0ELb1ELb1ELb1ELb1ELb0ELb0ELi2ELi1ELi2ELi1ELb0EEENS1_21CollectiveEpilogueBwdISC_SD_SF_Li256ELb1ELb0ELi1EEENS1_25SingleTileBwdLPTSchedulerILb1ELi128ELb1EEEEEEEEEvNT_6ParamsE:
        /* <DEDUP_REMOVED lines=24> */
.L_x_3111:
[----:B------:R-:W-:Y:S05]  /*0180*/  BSYNC B0 ;  /* 0x0000000000007941 */ /* 0x000fea0003800000 */
.L_x_3110:
        /* <DEDUP_REMOVED lines=37> */
.L_x_3112:
        /* <DEDUP_REMOVED lines=22> */
.L_x_3113:
[----:B------:R-:W-:Y:S01]  /*0540*/  PLOP3.LUT P0, PT, PT, PT, UP0, 0x80, 0x0 ;  /* 0x000000000000781c */ /* 0x000fe20003f0f008 */
[----:B------:R-:W-:Y:S01]  /*0550*/  NOP ;  /* 0x0000000000007918 */ /* 0x000fe20000000000 */
[----:B------:R-:W-:Y:S01]  /*0560*/  ULDC.64 UR46, c[0x0][0x208] ;  /* 0x00008200002e7ab9 */ /* 0x000fe20000000a00 */
[----:B------:R-:W-:Y:S01]  /*0570*/  BSSY B6, `(.L_x_3114) ;  /* 0x0000c97000067945 */ /* 0x000fe20003800000 */
[----:B-12-4-:R-:W-:Y:S09]  /*0580*/  BAR.SYNC.DEFER_BLOCKING 0x0 ;  /* 0x0000000000007b1d */ /* 0x016ff20000010000 */
[----:B------:R-:W-:Y:S05]  /*0590*/  @!P0 BRA `(.L_x_3115) ;  /* 0x0000008000588947 */ /* 0x000fea0003800000 */
.L_x_3116:
        /* <DEDUP_REMOVED lines=32> */
.L_x_3117:
[----:B------:R-:W-:Y:S01]  /*07a0*/  ULDC UR8, c[0x0][0x8c4] ;  /* 0x0002310000087ab9 */ /* 0x000fe20000000800 */
[----:B------:R-:W-:Y:S01]  /*07b0*/  UMOV UR7, UR9 ;  /* 0x0000000900077c82 */ /* 0x000fe20008000000 */
[----:B------:R-:W-:-:S11]  /*07c0*/  UISETP.NE.AND UP0, UPT, UR8, 0x1, UPT ;  /* 0x000000010800788c */ /* 0x000fd6000bf05270 */
[----:B------:R-:W-:Y:S02]  /*07d0*/  @UP0 ULDC.64 UR10, c[0x0][0x8c8] ;  /* 0x00023200000a0ab9 */ /* 0x000fe40000000a00 */
[----:B------:R-:W-:-:S04]  /*07e0*/  UIMAD.WIDE.U32 UR4, UR9, UR10, URZ ;  /* 0x0000000a090472a5 */ /* 0x000fc8000f8e003f */
[----:B------:R-:W-:-:S04]  /*07f0*/  @UP0 USHF.R.U32.HI UR7, URZ, UR11, UR5 ;  /* 0x0000000b3f070299 */ /* 0x000fc80008011605 */
[----:B------:R-:W-:-:S12]  /*0800*/  UIMAD UR4, UR7, UR8, URZ ;  /* 0x00000008070472a4 */ /* 0x000fd8000f8e023f */
.L_x_3118:
        /* <DEDUP_REMOVED lines=23> */
.L_x_3119:
        /* <DEDUP_REMOVED lines=14> */
.L_x_3121:
[----:B------:R-:W-:-:S05]  /*0a60*/  ULDC UR4, c[0x0][0x8ec] ;  /* 0x00023b0000047ab9 */ /* 0x000fca0000000800 */
.L_x_3120:
[----:B------:R-:W-:Y:S02]  /*0a70*/  UIADD3 UR4, UR4, 0x7f, URZ ;  /* 0x0000007f04047890 */ /* 0x000fe4000fffe03f */
[----:B------:R-:W-:Y:S02]  /*0a80*/  ULOP3.LUT UR39, URZ, UR7, URZ, 0x33, !UPT ;  /* 0x000000073f277292 */ /* 0x000fe4000f8e333f */
[----:B------:R-:W-:-:S04]  /*0a90*/  USHF.R.S32.HI UR5, URZ, 0x1f, UR4 ;  /* 0x0000001f3f057899 */ /* 0x000fc80008011404 */
[----:B------:R-:W-:-:S04]  /*0aa0*/  ULEA.HI UR5, UR5, UR4, URZ, 0x7 ;  /* 0x0000000405057291 */ /* 0x000fc8000f8f383f */
[----:B------:R-:W-:-:S04]  /*0ab0*/  USHF.R.S32.HI UR5, URZ, 0x7, UR5 ;  /* 0x000000073f057899 */ /* 0x000fc80008011405 */
[----:B------:R-:W-:Y:S02]  /*0ac0*/  UISETP.GT.AND UP0, UPT, UR5, UR7, UPT ;  /* 0x000000070500728c */ /* 0x000fe4000bf04270 */
[----:B------:R-:W-:Y:S02]  /*0ad0*/  UIADD3 UR39, UR5, UR39, URZ ;  /* 0x0000002705277290 */ /* 0x000fe4000fffe03f */
[----:B------:R-:W-:-:S06]  /*0ae0*/  USEL UR37, UR37, 0xffffffff, UP0 ;  /* 0xffffffff25257887 */ /* 0x000fcc0008000000 */
        /* <DEDUP_REMOVED lines=14> */
.L_x_3123:
        /* <DEDUP_REMOVED lines=14> */
.L_x_3124:
        /* <DEDUP_REMOVED lines=11> */
.L_x_3125:
        /* <DEDUP_REMOVED lines=13> */
.L_x_3126:
        /* <DEDUP_REMOVED lines=104> */
.L_x_3129:
        /* <DEDUP_REMOVED lines=15> */
.L_x_3128:
        /* <DEDUP_REMOVED lines=23> */
.L_x_3131:
        /* <DEDUP_REMOVED lines=15> */
.L_x_3130:
        /* <DEDUP_REMOVED lines=8> */
.L_x_3294:
        /* <DEDUP_REMOVED lines=15> */
.L_x_3133:
        /* <DEDUP_REMOVED lines=104> */
.L_x_3145:
[----:B------:R-:W-:-:S05]  /*1ff0*/  IMAD.U32 R0, RZ, RZ, UR38 ;  /* 0x00000026ff007e24 */ /* 0x000fca000f8e00ff */
[----:B------:R-:W-:-:S04]  /*2000*/  LOP3.LUT R0, R0, 0x1, RZ, 0xfc, !PT ;  /* 0x0000000100007812 */ /* 0x000fc800078efcff */
[----:B------:R-:W-:-:S13]  /*2010*/  ISETP.NE.AND P0, PT, R0, 0x3, PT ;  /* 0x000000030000780c */ /* 0x000fda0003f05270 */
[----:B------:R-:W-:Y:S05]  /*2020*/  @!P0 BRA `(.L_x_3135) ;  /* 0x0000000000048947 */ /* 0x000fea0003800000 */
[----:B------:R-:W-:Y:S01]  /*2030*/  BPT.TRAP 0x1 ;  /* 0x000000040000795c */ /* 0x000fe20000300000 */
.L_x_3135:
        /* <DEDUP_REMOVED lines=8> */
.L_x_3136:
[----:B---3--:R-:W-:Y:S05]  /*20c0*/  @P1 BRA `(.L_x_3137) ;  /* 0x0000000000081947 */ /* 0x008fea0003800000 */
[----:B------:R-:W3:Y:S02]  /*20d0*/  SYNCS.PHASECHK.TRANS64.TRYWAIT P1, [R0+URZ+0x30810], R209 ;  /* 0x030810d1000075a7 */ /* 0x000ee4000802017f */
[----:B---3--:R-:W-:Y:S05]  /*20e0*/  @!P1 BRA `(.L_x_3138) ;  /* 0x000000ac00c09947 */ /* 0x008fea0003800000 */
.L_x_3137:
        /* <DEDUP_REMOVED lines=84> */
.L_x_3139:
[----:B------:R1:W1:Y:S01]  /*2630*/  SYNCS.PHASECHK.TRANS64.TRYWAIT P1, [R0+URZ+0x30830], R209 ;  /* 0x030830d1000075a7 */ /* 0x000262000802017f */
[----:B------:R-:W-:Y:S05]  /*2640*/  @!P0 BRA `(.L_x_3140) ;  /* 0x0000000000048947 */ /* 0x000fea0003800000 */
[----:B------:R-:W-:Y:S01]  /*2650*/  BPT.TRAP 0x1 ;  /* 0x000000040000795c */ /* 0x000fe20000300000 */
.L_x_3140:
        /* <DEDUP_REMOVED lines=54> */
.L_x_3141:
        /* <DEDUP_REMOVED lines=492> */
.L_x_3143:
        /* <DEDUP_REMOVED lines=49> */
.L_x_3144:
        /* <DEDUP_REMOVED lines=78> */
.L_x_3127:
        /* <DEDUP_REMOVED lines=163> */
.L_x_3147:
        /* <DEDUP_REMOVED lines=60> */
.L_x_3149:
[----:B------:R-:W-:Y:S05]  /*5e60*/  BSYNC B0 ;  /* 0x0000000000007941 */ /* 0x000fea0003800000 */
.L_x_3148:
        /* <DEDUP_REMOVED lines=15> */
.L_x_3151:
[----:B------:R-:W-:Y:S05]  /*5f60*/  BSYNC B0 ;  /* 0x0000000000007941 */ /* 0x000fea0003800000 */
.L_x_3150:
        /* <DEDUP_REMOVED lines=18> */
.L_x_3153:
[----:B------:R-:W-:Y:S05]  /*6090*/  BSYNC B0 ;  /* 0x0000000000007941 */ /* 0x000fea0003800000 */
.L_x_3152:
        /* <DEDUP_REMOVED lines=17> */
.L_x_3155:
[----:B------:R-:W-:Y:S05]  /*61b0*/  BSYNC B0 ;  /* 0x0000000000007941 */ /* 0x000fea0003800000 */
.L_x_3154:
        /* <DEDUP_REMOVED lines=18> */
.L_x_3157:
[----:B------:R-:W-:Y:S05]  /*62e0*/  BSYNC B0 ;  /* 0x0000000000007941 */ /* 0x000fea0003800000 */
.L_x_3156:
        /* <DEDUP_REMOVED lines=18> */
.L_x_3159:
[----:B------:R-:W-:Y:S05]  /*6410*/  BSYNC B0 ;  /* 0x0000000000007941 */ /* 0x000fea0003800000 */
.L_x_3158:
        /* <DEDUP_REMOVED lines=19> */
.L_x_3161:
[----:B------:R-:W-:Y:S05]  /*6550*/  BSYNC B0 ;  /* 0x0000000000007941 */ /* 0x000fea0003800000 */
.L_x_3160:
        /* <DEDUP_REMOVED lines=18> */
.L_x_3163:
[----:B------:R-:W-:Y:S05]  /*6680*/  BSYNC B0 ;  /* 0x0000000000007941 */ /* 0x000fea0003800000 */
.L_x_3162:
        /* <DEDUP_REMOVED lines=39> */
.L_x_3165:
[----:B------:R-:W-:Y:S05]  /*6900*/  BSYNC B0 ;  /* 0x0000000000007941 */ /* 0x000fea0003800000 */
.L_x_3164:
        /* <DEDUP_REMOVED lines=17> */
.L_x_3167:
[----:B------:R-:W-:Y:S05]  /*6a20*/  BSYNC B0 ;  /* 0x0000000000007941 */ /* 0x000fea0003800000 */
.L_x_3166:
        /* <DEDUP_REMOVED lines=15> */
.L_x_3169:
[----:B------:R-:W-:Y:S05]  /*6b20*/  BSYNC B0 ;  /* 0x0000000000007941 */ /* 0x000fea0003800000 */
.L_x_3168:
        /* <DEDUP_REMOVED lines=15> */
.L_x_3171:
[----:B------:R-:W-:Y:S05]  /*6c20*/  BSYNC B0 ;  /* 0x0000000000007941 */ /* 0x000fea0003800000 */
.L_x_3170:
        /* <DEDUP_REMOVED lines=15> */
.L_x_3173:
[----:B------:R-:W-:Y:S05]  /*6d20*/  BSYNC B0 ;  /* 0x0000000000007941 */ /* 0x000fea0003800000 */
.L_x_3172:
        /* <DEDUP_REMOVED lines=15> */
.L_x_3175:
[----:B------:R-:W-:Y:S05]  /*6e20*/  BSYNC B0 ;  /* 0x0000000000007941 */ /* 0x000fea0003800000 */
.L_x_3174:
        /* <DEDUP_REMOVED lines=15> */
.L_x_3177:
[----:B------:R-:W-:Y:S05]  /*6f20*/  BSYNC B0 ;  /* 0x0000000000007941 */ /* 0x000fea0003800000 */
.L_x_3176:
        /* <DEDUP_REMOVED lines=15> */
.L_x_3146:
        /* <DEDUP_REMOVED lines=40> */
.L_x_3178:
        /* <DEDUP_REMOVED lines=50> */
.L_x_3180:
[----:B------:R-:W-:Y:S05]  /*75c0*/  BSYNC B0 ;  /* 0x0000000000007941 */ /* 0x000fea0003800000 */
.L_x_3179:
        /* <DEDUP_REMOVED lines=16> */
.L_x_3182:
[----:B------:R-:W-:Y:S05]  /*76d0*/  BSYNC B0 ;  /* 0x0000000000007941 */ /* 0x000fea0003800000 */
.L_x_3181:
        /* <DEDUP_REMOVED lines=16> */
.L_x_3184:
[----:B------:R-:W-:Y:S05]  /*77e0*/  BSYNC B0 ;  /* 0x0000000000007941 */ /* 0x000fea0003800000 */
.L_x_3183:
        /* <DEDUP_REMOVED lines=17> */
.L_x_3186:
[----:B------:R-:W-:Y:S05]  /*7900*/  BSYNC B0 ;  /* 0x0000000000007941 */ /* 0x000fea0003800000 */
.L_x_3185:
        /* <DEDUP_REMOVED lines=16> */
.L_x_3188:
[----:B------:R-:W-:Y:S05]  /*7a10*/  BSYNC B0 ;  /* 0x0000000000007941 */ /* 0x000fea0003800000 */
.L_x_3187:
        /* <DEDUP_REMOVED lines=17> */
.L_x_3190:
[----:B------:R-:W-:Y:S05]  /*7b30*/  BSYNC B0 ;  /* 0x0000000000007941 */ /* 0x000fea0003800000 */
.L_x_3189:
        /* <DEDUP_REMOVED lines=18> */
.L_x_3192:
[----:B------:R-:W-:Y:S05]  /*7c60*/  BSYNC B0 ;  /* 0x0000000000007941 */ /* 0x000fea0003800000 */
.L_x_3191:
        /* <DEDUP_REMOVED lines=17> */
.L_x_3194:
[----:B------:R-:W-:Y:S05]  /*7d80*/  BSYNC B0 ;  /* 0x0000000000007941 */ /* 0x000fea0003800000 */
.L_x_3193:
        /* <DEDUP_REMOVED lines=38> */
.L_x_3196:
[----:B------:R-:W-:Y:S05]  /*7ff0*/  BSYNC B0 ;  /* 0x0000000000007941 */ /* 0x000fea0003800000 */
.L_x_3195:
        /* <DEDUP_REMOVED lines=16> */
.L_x_3198:
[----:B------:R-:W-:Y:S05]  /*8100*/  BSYNC B0 ;  /* 0x0000000000007941 */ /* 0x000fea0003800000 */
.L_x_3197:
        /* <DEDUP_REMOVED lines=15> */
.L_x_3200:
[----:B------:R-:W-:Y:S05]  /*8200*/  BSYNC B0 ;  /* 0x0000000000007941 */ /* 0x000fea0003800000 */
.L_x_3199:
        /* <DEDUP_REMOVED lines=15> */
.L_x_3202:
[----:B------:R-:W-:Y:S05]  /*8300*/  BSYNC B0 ;  /* 0x0000000000007941 */ /* 0x000fea0003800000 */
.L_x_3201:
        /* <DEDUP_REMOVED lines=15> */
.L_x_3204:
[----:B------:R-:W-:Y:S05]  /*8400*/  BSYNC B0 ;  /* 0x0000000000007941 */ /* 0x000fea0003800000 */
.L_x_3203:
        /* <DEDUP_REMOVED lines=15> */
.L_x_3206:
[----:B------:R-:W-:Y:S05]  /*8500*/  BSYNC B0 ;  /* 0x0000000000007941 */ /* 0x000fea0003800000 */
.L_x_3205:
        /* <DEDUP_REMOVED lines=15> */
.L_x_3208:
[----:B------:R-:W-:Y:S05]  /*8600*/  BSYNC B0 ;  /* 0x0000000000007941 */ /* 0x000fea0003800000 */
.L_x_3207:
        /* <DEDUP_REMOVED lines=15> */
.L_x_3115:
        /* <DEDUP_REMOVED lines=29> */
.L_x_3210:
[----:B------:R-:W-:Y:S01]  /*88d0*/  ULDC UR9, c[0x0][0x8c4] ;  /* 0x0002310000097ab9 */ /* 0x000fe20000000800 */
[----:B------:R-:W-:Y:S01]  /*88e0*/  UMOV UR7, UR8 ;  /* 0x0000000800077c82 */ /* 0x000fe20008000000 */
[----:B------:R-:W-:-:S11]  /*88f0*/  UISETP.NE.AND UP0, UPT, UR9, 0x1, UPT ;  /* 0x000000010900788c */ /* 0x000fd6000bf05270 */
[----:B------:R-:W-:Y:S02]  /*8900*/  @UP0 ULDC.64 UR10, c[0x0][0x8c8] ;  /* 0x00023200000a0ab9 */ /* 0x000fe40000000a00 */
[----:B------:R-:W-:-:S04]  /*8910*/  UIMAD.WIDE.U32 UR4, UR8, UR10, URZ ;  /* 0x0000000a080472a5 */ /* 0x000fc8000f8e003f */
[----:B------:R-:W-:-:S04]  /*8920*/  @UP0 USHF.R.U32.HI UR7, URZ, UR11, UR5 ;  /* 0x0000000b3f070299 */ /* 0x000fc80008011605 */
[----:B------:R-:W-:-:S12]  /*8930*/  UIMAD UR4, UR7, UR9, URZ ;  /* 0x00000009070472a4 */ /* 0x000fd8000f8e023f */
.L_x_3211:
        /* <DEDUP_REMOVED lines=23> */
.L_x_3212:
        /* <DEDUP_REMOVED lines=13> */
.L_x_3214:
[----:B------:R-:W-:-:S05]  /*8b80*/  ULDC UR4, c[0x0][0x8ec] ;  /* 0x00023b0000047ab9 */ /* 0x000fca0000000800 */
.L_x_3213:
[----:B------:R-:W-:-:S04]  /*8b90*/  UIADD3 UR4, UR4, 0x7f, URZ ;  /* 0x0000007f04047890 */ /* 0x000fc8000fffe03f */
[----:B------:R-:W-:-:S04]  /*8ba0*/  USHF.R.S32.HI UR5, URZ, 0x1f, UR4 ;  /* 0x0000001f3f057899 */ /* 0x000fc80008011404 */
[----:B------:R-:W-:-:S04]  /*8bb0*/  ULEA.HI UR5, UR5, UR4, URZ, 0x7 ;  /* 0x0000000405057291 */ /* 0x000fc8000f8f383f */
[----:B------:R-:W-:-:S04]  /*8bc0*/  USHF.R.S32.HI UR5, URZ, 0x7, UR5 ;  /* 0x000000073f057899 */ /* 0x000fc80008011405 */
[----:B------:R-:W-:Y:S02]  /*8bd0*/  UISETP.GT.AND UP0, UPT, UR5, UR7, UPT ;  /* 0x000000070500728c */ /* 0x000fe4000bf04270 */
[----:B------:R-:W-:Y:S02]  /*8be0*/  ULOP3.LUT UR7, URZ, UR7, URZ, 0x33, !UPT ;  /* 0x000000073f077292 */ /* 0x000fe4000f8e333f */
[----:B------:R-:W-:Y:S02]  /*8bf0*/  USEL UR10, UR10, 0xffffffff, UP0 ;  /* 0xffffffff0a0a7887 */ /* 0x000fe40008000000 */
[----:B------:R-:W-:-:S04]  /*8c00*/  UIADD3 UR7, UR5, UR7, URZ ;  /* 0x0000000705077290 */ /* 0x000fc8000fffe03f */
        /* <DEDUP_REMOVED lines=40> */
.L_x_3215:
        /* <DEDUP_REMOVED lines=13> */
.L_x_3216:
        /* <DEDUP_REMOVED lines=12> */
.L_x_3217:
[----:B------:R-:W-:Y:S01]  /*9020*/  ULEA UR8, UR7, UR14, 0x7 ;  /* 0x0000000e07087291 */ /* 0x000fe2000f8e383f */
[----:B------:R-:W-:-:S03]  /*9030*/  ULDC UR9, c[0x0][0x74c] ;  /* 0x0001d30000097ab9 */ /* 0x000fc60000000800 */
[----:B------:R-:W-:Y:S02]  /*9040*/  UIADD3 UR9, UR8, -UR9, -UR11 ;  /* 0x8000000908097290 */ /* 0x000fe4000fffe80b */
        /* <DEDUP_REMOVED lines=13> */
[----:B------:R-:W1:Y:S01]  /*9120*/  S2R R0, SR_TID.X ;  /* 0x0000000000007919 */ /* 0x000e620000002100 */
[----:B------:R-:W-:Y:S01]  /*9130*/  UIMAD UR16, UR20, UR18, URZ ;  /* 0x00000012141072a4 */ /* 0x000fe2000f8e023f */
[----:B------:R-:W-:Y:S01]  /*9140*/  LOP3.LUT R8, RZ, UR7, RZ, 0x33, !PT ;  /* 0x00000007ff087c12 */ /* 0x000fe2000f8e33ff */
[----:B------:R-:W-:Y:S02]  /*9150*/  USHF.R.S32.HI UR15, URZ, 0x1f, UR10 ;  /* 0x0000001f3f0f7899 */ /* 0x000fe4000801140a */
[----:B------:R-:W-:Y:S02]  /*9160*/  UIMAD UR17, UR6, UR19, UR16 ;  /* 0x00000013061172a4 */ /* 0x000fe4000f8e0210 */
[----:B------:R-:W-:Y:S02]  /*9170*/  UIADD3 UR19, UR11, 0x7f, URZ ;  /* 0x0000007f0b137890 */ /* 0x000fe4000fffe03f */
[----:B------:R-:W-:Y:S01]  /*9180*/  UIMAD.WIDE.U32 UR8, UR6, UR18, URZ ;  /* 0x00000012060872a5 */ /* 0x000fe2000f8e003f */
[----:B------:R-:W-:Y:S01]  /*9190*/  ULDC UR21, c[0x0][0x288] ;  /* 0x0000a20000157ab9 */ /* 0x000fe20000000800 */
[----:B------:R-:W-:-:S02]  /*91a0*/  UIADD3 UR16, UR12, -UR13, URZ ;  /* 0x8000000d0c107290 */ /* 0x000fc4000fffe03f */
[----:B------:R-:W-:Y:S01]  /*91b0*/  UIADD3 UR14, UR11, 0xbf, -UR14 ;  /* 0x000000bf0b0e7890 */ /* 0x000fe2000fffe80e */
[----:B------:R-:W-:Y:S01]  /*91c0*/  ULDC UR22, c[0x0][0x760] ;  /* 0x0001d80000167ab9 */ /* 0x000fe20000000800 */
[----:B------:R-:W-:Y:S02]  /*91d0*/  USEL UR29, UR10, URZ, !UP0 ;  /* 0x0000003f0a1d7287 */ /* 0x000fe4000c000000 */
[----:B------:R-:W-:Y:S02]  /*91e0*/  USEL UR23, UR15, URZ, !UP0 ;  /* 0x0000003f0f177287 */ /* 0x000fe4000c000000 */
[----:B------:R-:W-:Y:S02]  /*91f0*/  UIMAD UR18, UR10, UR21, URZ ;  /* 0x000000150a1272a4 */ /* 0x000fe4000f8e023f */
[----:B------:R-:W-:Y:S02]  /*9200*/  USHF.R.S32.HI UR11, URZ, 0x1f, UR19 ;  /* 0x0000001f3f0b7899 */ /* 0x000fe40008011413 */
[----:B------:R-:W-:-:S02]  /*9210*/  UIMAD UR15, UR21, UR22, URZ ;  /* 0x00000016150f72a4 */ /* 0x000fc4000f8e023f */
[----:B------:R-:W-:Y:S02]  /*9220*/  UIADD3 UR10, UP0, UR4, UR8, URZ ;  /* 0x00000008040a7290 */ /* 0x000fe4000ff1e03f */
[----:B------:R-:W-:Y:S02]  /*9230*/  UIADD3 UR17, UR9, UR17, URZ ;  /* 0x0000001109117290 */ /* 0x000fe4000fffe03f */
[----:B------:R-:W-:Y:S01]  /*9240*/  ULOP3.LUT UR21, UR16, 0x1, URZ, 0xc0, !UPT ;  /* 0x0000000110157892 */ /* 0x000fe2000f8ec03f */
[----:B-1----:R-:W-:Y:S01]  /*9250*/  LOP3.LUT R0, R0, 0x1f, RZ, 0xc0, !PT ;  /* 0x0000001f00007812 */ /* 0x002fe200078ec0ff */
[----:B------:R-:W-:Y:S02]  /*9260*/  ULEA.HI UR22, UR11, UR19, URZ, 0x7 ;  /* 0x000000130b167291 */ /* 0x000fe4000f8f383f */
[----:B------:R-:W-:Y:S02]  /*9270*/  UIADD3.X UR11, UR5, UR17, URZ, UP0, !UPT ;  /* 0x00000011050b7290 */ /* 0x000fe400087fe43f */
[----:B------:R-:W-:Y:S01]  /*9280*/  UISETP.NE.U32.AND UP0, UPT, UR21, 0x1, UPT ;  /* 0x000000011500788c */ /* 0x000fe2000bf05070 */
[----:B------:R-:W-:Y:S01]  /*9290*/  ULDC.64 UR30, c[0x0][0x2e0] ;  /* 0x0000b800001e7ab9 */ /* 0x000fe20000000a00 */
[----:B------:R-:W-:-:S02]  /*92a0*/  UIADD3 UR16, UP1, UR6, UR18, URZ ;  /* 0x0000001206107290 */ /* 0x000fc4000ff3e03f */
[----:B------:R-:W-:Y:S02]  /*92b0*/  UIMAD UR6, UR23, UR30, URZ ;  /* 0x0000001e170672a4 */ /* 0x000fe4000f8e023f */
[----:B------:R-:W-:Y:S01]  /*92c0*/  PLOP3.LUT P1, PT, PT, PT, UP0, 0x80, 0x0 ;  /* 0x000000000000781c */ /* 0x000fe20003f2f008 */
[----:B------:R-:W-:Y:S02]  /*92d0*/  UIMAD.WIDE.U32 UR10, UR29, UR30, UR10 ;  /* 0x0000001e1d0a72a5 */ /* 0x000fe4000f8e000a */
[----:B------:R-:W-:Y:S01]  /*92e0*/  UIMAD UR21, UR29, UR31, UR6 ;  /* 0x0000001f1d1572a4 */ /* 0x000fe2000f8e0206 */
[----:B------:R-:W-:Y:S01]  /*92f0*/  ELECT P0, URZ, PT ;  /* 0x00000000003f782f */ /* 0x000fe20003800000 */
[----:B------:R-:W-:Y:S02]  /*9300*/  ULEA.HI.X.SX32 UR20, UR18, UR20, 0x1, UP1 ;  /* 0x0000001412147291 */ /* 0x000fe400088f0e3f */
[----:B------:R-:W-:Y:S02]  /*9310*/  USHF.R.S32.HI UR22, URZ, 0x7, UR22 ;  /* 0x000000073f167899 */ /* 0x000fe40008011416 */
[----:B------:R-:W-:-:S04]  /*9320*/  UIADD3 UR32, UR11, UR21, URZ ;  /* 0x000000150b207290 */ /* 0x000fc8000fffe03f */
[----:B------:R-:W-:Y:S08]  /*9330*/  @P1 BRA `(.L_x_3218) ;  /* 0x0000000400881947 */ /* 0x000ff00003800000 */
        /* <DEDUP_REMOVED lines=18> */
.L_x_3221:
[----:B------:R-:W2:Y:S04]  /*9460*/  LDG.E.STRONG.GPU R4, desc[UR46][R2.64] ;  /* 0x0000002e02047981 */ /* 0x000ea8000c1ef900 */
[----:B--2---:R-:W-:Y:S01]  /*9470*/  CCTL.IVALL ;  /* 0x00000000ff00798f */ /* 0x004fe20002000000 */
[----:B------:R-:W-:Y:S05]  /*9480*/  YIELD ;  /* 0x0000000000007946 */ /* 0x000fea0003800000 */
[----:B------:R-:W-:-:S13]  /*9490*/  ISETP.NE.AND P1, PT, R4, R5, PT ;  /* 0x000000050400720c */ /* 0x000fda0003f25270 */
[----:B------:R-:W-:Y:S05]  /*94a0*/  @P1 BRA `(.L_x_3221) ;  /* 0xfffffffc00ec1947 */ /* 0x000fea000383ffff */
.L_x_3220:
[----:B------:R-:W-:Y:S05]  /*94b0*/  BSYNC B0 ;  /* 0x0000000000007941 */ /* 0x000fea0003800000 */
.L_x_3219:
[----:B------:R-:W-:-:S03]  /*94c0*/  UMOV UR6, 0xffffffff ;  /* 0xffffffff00067882 */ /* 0x000fc60000000000 */
[----:B------:R-:W-:Y:S05]  /*94d0*/  BRA.DIV UR6, `(.L_x_3222) ;  /* 0x0000003a06ec7947 */ /* 0x000fea000b800000 */
[----:B------:R-:W-:Y:S01]  /*94e0*/  NOP ;  /* 0x0000000000007918 */ /* 0x000fe20000000000 */
.L_x_3297:
        /* <DEDUP_REMOVED lines=22> */
.L_x_3224:
[----:B------:R-:W-:Y:S05]  /*9650*/  BSYNC B0 ;  /* 0x0000000000007941 */ /* 0x000fea0003800000 */
.L_x_3223:
        /* <DEDUP_REMOVED lines=9> */
[----:B------:R-:W-:Y:S02]  /*96f0*/  UIADD3 UR24, UP0, UR6, UR10, URZ ;  /* 0x0000000a06187290 */ /* 0x000fe4000ff1e03f */
[----:B-1----:R-:W-:Y:S02]  /*9700*/  ULEA UR23, UR23, UR7, 0x18 ;  /* 0x0000000717177291 */ /* 0x002fe4000f8ec03f */
[----:B------:R-:W-:Y:S02]  /*9710*/  ULEA.HI.X.SX32 UR7, UR6, UR32, 0x1, UP0 ;  /* 0x0000002006077291 */ /* 0x000fe400080f0e3f */
        /* <DEDUP_REMOVED lines=8> */
.L_x_3226:
[----:B------:R-:W-:Y:S05]  /*97a0*/  BSYNC B0 ;  /* 0x0000000000007941 */ /* 0x000fea0003800000 */
.L_x_3225:
[----:B------:R-:W-:Y:S06]  /*97b0*/  BAR.ARV 0xa, 0xa0 ;  /* 0x0282800000007b1d */ /* 0x000fec0000002000 */
[----:B------:R-:W-:Y:S04]  /*97c0*/  BSSY B0, `(.L_x_3227) ;  /* 0x0000003000007945 */ /* 0x000fe80003800000 */
[----:B------:R-:W-:Y:S05]  /*97d0*/  @!P0 BRA `(.L_x_3228) ;  /* 0x0000000000048947 */ /* 0x000fea0003800000 */
[----:B------:R-:W-:-:S04]  /*97e0*/  DEPBAR.LE SB0, 0x0 ;  /* 0x000080000000791a */ /* 0x000fc80000000000 */
.L_x_3228:
[----:B------:R-:W-:Y:S05]  /*97f0*/  BSYNC B0 ;  /* 0x0000000000007941 */ /* 0x000fea0003800000 */
.L_x_3227:
        /* <DEDUP_REMOVED lines=19> */
.L_x_3230:
[----:B------:R-:W-:Y:S05]  /*9930*/  BSYNC B0 ;  /* 0x0000000000007941 */ /* 0x000fea0003800000 */
.L_x_3229:
[----:B------:R-:W-:Y:S01]  /*9940*/  UIADD3 UR7, UR13, 0x1, URZ ;  /* 0x000000010d077890 */ /* 0x000fe2000fffe03f */
[----:B------:R-:W-:Y:S11]  /*9950*/  BRA `(.L_x_3231) ;  /* 0x0000000000047947 */ /* 0x000ff60003800000 */
.L_x_3218:
[----:B------:R-:W-:-:S05]  /*9960*/  UMOV UR7, UR13 ;  /* 0x0000000d00077c82 */ /* 0x000fca0008000000 */
.L_x_3231:
[----:B------:R-:W-:-:S04]  /*9970*/  UIADD3 UR6, UR13, 0x1, URZ ;  /* 0x000000010d067890 */ /* 0x000fc8000fffe03f */
[----:B------:R-:W-:-:S06]  /*9980*/  UISETP.NE.AND UP0, UPT, UR12, UR6, UPT ;  /* 0x000000060c00728c */ /* 0x000fcc000bf05270 */
[----:B------:R-:W-:-:S13]  /*9990*/  PLOP3.LUT P1, PT, PT, PT, UP0, 0x80, 0x0 ;  /* 0x000000000000781c */ /* 0x000fda0003f2f008 */
[----:B------:R-:W-:Y:S05]  /*99a0*/  @!P1 BRA `(.L_x_3122) ;  /* 0x00000034004c9947 */ /* 0x000fea0003800000 */
[----:B------:R-:W-:Y:S01]  /*99b0*/  UMOV UR18, UR8 ;  /* 0x0000000800127c82 */ /* 0x000fe20008000000 */
[----:B------:R-:W-:Y:S01]  /*99c0*/  UMOV UR19, UR17 ;  /* 0x0000001100137c82 */ /* 0x000fe20008000000 */
[----:B------:R-:W-:Y:S01]  /*99d0*/  ULDC.64 UR24, c[0x0][0x2c0] ;  /* 0x0000b00000187ab9 */ /* 0x000fe20000000a00 */
[----:B------:R-:W-:Y:S01]  /*99e0*/  UIMAD.WIDE.U32 UR18, UR29, UR30, UR18 ;  /* 0x0000001e1d1272a5 */ /* 0x000fe2000f8e0012 */
[----:B------:R-:W-:Y:S01]  /*99f0*/  UMOV UR23, UR7 ;  /* 0x0000000700177c82 */ /* 0x000fe20008000000 */
[----:B------:R-:W-:Y:S02]  /*9a00*/  UMOV UR6, URZ ;  /* 0x0000003f00067c82 */ /* 0x000fe40008000000 */
[----:B------:R-:W-:-:S04]  /*9a10*/  UIADD3 UR27, UP0, UR4, UR18, URZ ;  /* 0x00000012041b7290 */ /* 0x000fc8000ff1e03f */
[----:B------:R-:W-:Y:S02]  /*9a20*/  UIADD3.X UR18, UR5, UR21, UR19, UP0, !UPT ;  /* 0x0000001505127290 */ /* 0x000fe400087fe413 */
[----:B------:R-:W-:-:S04]  /*9a30*/  ULEA UR26, UP0, UR27, UR24, 0x2 ;  /* 0x000000181b1a7291 */ /* 0x000fc8000f80103f */
[----:B------:R-:W-:Y:S02]  /*9a40*/  ULEA.HI.X UR27, UR27, UR25, UR18, 0x2, UP0 ;  /* 0x000000191b1b7291 */ /* 0x000fe400080f1412 */
[----:B------:R-:W-:-:S04]  /*9a50*/  UIADD3 UR26, UP0, UR26, 0x4000, URZ ;  /* 0x000040001a1a7890 */ /* 0x000fc8000ff1e03f */
[----:B------:R-:W-:-:S12]  /*9a60*/  UIADD3.X UR27, URZ, UR27, URZ, UP0, !UPT ;  /* 0x0000001b3f1b7290 */ /* 0x000fd800087fe43f */
.L_x_3256:
        /* <DEDUP_REMOVED lines=18> */
.L_x_3234:
[----:B------:R-:W2:Y:S04]  /*9b90*/  LDG.E.STRONG.GPU R4, desc[UR46][R2.64] ;  /* 0x0000002e02047981 */ /* 0x000ea8000c1ef900 */
[----:B--2---:R-:W-:Y:S01]  /*9ba0*/  CCTL.IVALL ;  /* 0x00000000ff00798f */ /* 0x004fe20002000000 */
[----:B------:R-:W-:Y:S05]  /*9bb0*/  YIELD ;  /* 0x0000000000007946 */ /* 0x000fea0003800000 */
[----:B------:R-:W-:-:S13]  /*9bc0*/  ISETP.NE.AND P1, PT, R4, R5, PT ;  /* 0x000000050400720c */ /* 0x000fda0003f25270 */
[----:B------:R-:W-:Y:S05]  /*9bd0*/  @P1 BRA `(.L_x_3234) ;  /* 0xfffffffc00ec1947 */ /* 0x000fea000383ffff */
.L_x_3233:
[----:B------:R-:W-:Y:S05]  /*9be0*/  BSYNC B0 ;  /* 0x0000000000007941 */ /* 0x000fea0003800000 */
.L_x_3232:
[----:B------:R-:W-:-:S03]  /*9bf0*/  UMOV UR24, 0xffffffff ;  /* 0xffffffff00187882 */ /* 0x000fc60000000000 */
[----:B------:R-:W-:Y:S05]  /*9c00*/  BRA.DIV UR24, `(.L_x_3235) ;  /* 0x00000036183c7947 */ /* 0x000fea000b800000 */
[----:B------:R-:W-:Y:S01]  /*9c10*/  NOP ;  /* 0x0000000000007918 */ /* 0x000fe20000000000 */
.L_x_3300:
        /* <DEDUP_REMOVED lines=19> */
.L_x_3237:
[----:B------:R-:W-:Y:S05]  /*9d50*/  BSYNC B0 ;  /* 0x0000000000007941 */ /* 0x000fea0003800000 */
.L_x_3236:
        /* <DEDUP_REMOVED lines=15> */
.L_x_3239:
[----:B------:R-:W-:Y:S05]  /*9e50*/  BSYNC B0 ;  /* 0x0000000000007941 */ /* 0x000fea0003800000 */
.L_x_3238:
[----:B------:R-:W-:Y:S06]  /*9e60*/  BAR.ARV 0xa, 0xa0 ;  /* 0x0282800000007b1d */ /* 0x000fec0000002000 */
[----:B------:R-:W-:Y:S04]  /*9e70*/  BSSY B0, `(.L_x_3240) ;  /* 0x0000003000007945 */ /* 0x000fe80003800000 */
[----:B------:R-:W-:Y:S05]  /*9e80*/  @!P0 BRA `(.L_x_3241) ;  /* 0x0000000000048947 */ /* 0x000fea0003800000 */
[----:B------:R-:W-:-:S04]  /*9e90*/  DEPBAR.LE SB0, 0x0 ;  /* 0x000080000000791a */ /* 0x000fc80000000000 */
.L_x_3241:
[----:B------:R-:W-:Y:S05]  /*9ea0*/  BSYNC B0 ;  /* 0x0000000000007941 */ /* 0x000fea0003800000 */
.L_x_3240:
        /* <DEDUP_REMOVED lines=19> */
.L_x_3243:
[----:B------:R-:W-:Y:S05]  /*9fe0*/  BSYNC B0 ;  /* 0x0000000000007941 */ /* 0x000fea0003800000 */
.L_x_3242:
        /* <DEDUP_REMOVED lines=17> */
.L_x_3246:
[----:B------:R-:W2:Y:S04]  /*a100*/  LDG.E.STRONG.GPU R4, desc[UR46][R2.64] ;  /* 0x0000002e02047981 */ /* 0x000ea8000c1ef900 */
[----:B--2---:R-:W-:Y:S01]  /*a110*/  CCTL.IVALL ;  /* 0x00000000ff00798f */ /* 0x004fe20002000000 */
[----:B------:R-:W-:Y:S05]  /*a120*/  YIELD ;  /* 0x0000000000007946 */ /* 0x000fea0003800000 */
[----:B------:R-:W-:-:S13]  /*a130*/  ISETP.NE.AND P1, PT, R4, R5, PT ;  /* 0x000000050400720c */ /* 0x000fda0003f25270 */
[----:B------:R-:W-:Y:S05]  /*a140*/  @P1 BRA `(.L_x_3246) ;  /* 0xfffffffc00ec1947 */ /* 0x000fea000383ffff */
.L_x_3245:
[----:B------:R-:W-:Y:S05]  /*a150*/  BSYNC B0 ;  /* 0x0000000000007941 */ /* 0x000fea0003800000 */
.L_x_3244:
[----:B------:R-:W-:-:S03]  /*a160*/  UMOV UR18, 0xffffffff ;  /* 0xffffffff00127882 */ /* 0x000fc60000000000 */
[----:B------:R-:W-:Y:S05]  /*a170*/  BRA.DIV UR18, `(.L_x_3247) ;  /* 0x0000002e12fc7947 */ /* 0x000fea000b800000 */
[----:B------:R-:W-:Y:S01]  /*a180*/  NOP ;  /* 0x0000000000007918 */ /* 0x000fe20000000000 */
.L_x_3303:
        /* <DEDUP_REMOVED lines=15> */
.L_x_3249:
[----:B------:R-:W-:Y:S05]  /*a280*/  BSYNC B0 ;  /* 0x0000000000007941 */ /* 0x000fea0003800000 */
.L_x_3248:
        /* <DEDUP_REMOVED lines=15> */
.L_x_3251:
[----:B------:R-:W-:Y:S05]  /*a380*/  BSYNC B0 ;  /* 0x0000000000007941 */ /* 0x000fea0003800000 */
.L_x_3250:
[----:B------:R-:W-:Y:S06]  /*a390*/  BAR.ARV 0xa, 0xa0 ;  /* 0x0282800000007b1d */ /* 0x000fec0000002000 */
[----:B------:R-:W-:Y:S04]  /*a3a0*/  BSSY B0, `(.L_x_3252) ;  /* 0x0000003000007945 */ /* 0x000fe80003800000 */
[----:B------:R-:W-:Y:S05]  /*a3b0*/  @!P0 BRA `(.L_x_3253) ;  /* 0x0000000000048947 */ /* 0x000fea0003800000 */
[----:B------:R-:W-:-:S04]  /*a3c0*/  DEPBAR.LE SB0, 0x0 ;  /* 0x000080000000791a */ /* 0x000fc80000000000 */
.L_x_3253:
[----:B------:R-:W-:Y:S05]  /*a3d0*/  BSYNC B0 ;  /* 0x0000000000007941 */ /* 0x000fea0003800000 */
.L_x_3252:
        /* <DEDUP_REMOVED lines=19> */
.L_x_3255:
[----:B------:R-:W-:Y:S05]  /*a510*/  BSYNC B0 ;  /* 0x0000000000007941 */ /* 0x000fea0003800000 */
.L_x_3254:
[----:B------:R-:W-:Y:S02]  /*a520*/  UIADD3 UR7, UR7, 0x2, URZ ;  /* 0x0000000207077890 */ /* 0x000fe4000fffe03f */
[----:B------:R-:W-:Y:S02]  /*a530*/  UIADD3 UR6, UR6, 0x4000, URZ ;  /* 0x0000400006067890 */ /* 0x000fe4000fffe03f */
[----:B------:R-:W-:-:S06]  /*a540*/  UISETP.GE.AND UP0, UPT, UR7, UR12, UPT ;  /* 0x0000000c0700728c */ /* 0x000fcc000bf06270 */
[----:B------:R-:W-:-:S13]  /*a550*/  PLOP3.LUT P1, PT, PT, PT, UP0, 0x80, 0x0 ;  /* 0x000000000000781c */ /* 0x000fda0003f2f008 */
[----:B------:R-:W-:Y:S05]  /*a560*/  @!P1 BRA `(.L_x_3256) ;  /* 0xfffffff400409947 */ /* 0x000fea000383ffff */
[----:B------:R-:W-:Y:S05]  /*a570*/  BRA `(.L_x_3122) ;  /* 0x0000002800587947 */ /* 0x000fea0003800000 */
.L_x_3209:
[----:B------:R-:W1:Y:S01]  /*a580*/  LDC R5, c[0x0][0x8d0] ;  /* 0x00023400ff057b82 */ /* 0x000e620000000800 */
[----:B------:R-:W2:Y:S01]  /*a590*/  S2R R3, SR_CTAID.X ;  /* 0x0000000000037919 */ /* 0x000ea20000002500 */
[----:B------:R-:W-:Y:S01]  /*a5a0*/  ULDC UR4, c[0x0][0x8e8] ;  /* 0x00023a0000047ab9 */ /* 0x000fe20000000800 */
[----:B-1----:R-:W-:Y:S01]  /*a5b0*/  ISETP.NE.AND P0, PT, R5, 0x1, PT ;  /* 0x000000010500780c */ /* 0x002fe20003f05270 */
[----:B--2---:R-:W-:-:S12]  /*a5c0*/  IMAD.MOV.U32 R2, RZ, RZ, R3 ;  /* 0x000000ffff027224 */ /* 0x004fd800078e0003 */
[----:B------:R-:W1:Y:S08]  /*a5d0*/  @P0 LDC R0, c[0x0][0x8d4] ;  /* 0x00023500ff000b82 */ /* 0x000e700000000800 */
[----:B------:R-:W2:Y:S01]  /*a5e0*/  @P0 LDC R7, c[0x0][0x8d8] ;  /* 0x00023600ff070b82 */ /* 0x000ea20000000800 */
[----:B-1----:R-:W-:-:S05]  /*a5f0*/  @P0 IMAD.HI.U32 R0, R3, R0, RZ ;  /* 0x0000000003000227 */ /* 0x002fca00078e00ff */
[----:B--2---:R-:W-:-:S04]  /*a600*/  @P0 SHF.R.U32.HI R2, RZ, R7, R0 ;  /* 0x00000007ff020219 */ /* 0x004fc80000011600 */
[----:B------:R-:W-:Y:S01]  /*a610*/  ISETP.GE.AND P0, PT, R2, UR4, PT ;  /* 0x0000000402007c0c */ /* 0x000fe2000bf06270 */
[----:B------:R-:W-:-:S04]  /*a620*/  IMAD.MOV R0, RZ, RZ, -R2 ;  /* 0x000000ffff007224 */ /* 0x000fc800078e0a02 */
[----:B------:R-:W-:-:S08]  /*a630*/  IMAD R5, R5, R0, R3 ;  /* 0x0000000005057224 */ /* 0x000fd000078e0203 */
[----:B------:R-:W-:Y:S05]  /*a640*/  @!P0 BRA `(.L_x_3257) ;  /* 0x0000000000208947 */ /* 0x000fea0003800000 */
[----:B------:R-:W1:Y:S01]  /*a650*/  LDC R3, c[0x0][0x8dc] ;  /* 0x00023700ff037b82 */ /* 0x000e620000000800 */
[----:B------:R-:W-:Y:S01]  /*a660*/  IMAD.MOV.U32 R0, RZ, RZ, R5 ;  /* 0x000000ffff007224 */ /* 0x000fe200078e0005 */
[----:B-1----:R-:W-:-:S13]  /*a670*/  ISETP.NE.AND P0, PT, R3, 0x1, PT ;  /* 0x000000010300780c */ /* 0x002fda0003f05270 */
[----:B------:R-:W1:Y:S02]  /*a680*/  @P0 LDC.64 R6, c[0x0][0x8e0] ;  /* 0x00023800ff060b82 */ /* 0x000e640000000a00 */
[----:B-1----:R-:W-:-:S05]  /*a690*/  @P0 IMAD.HI.U32 R4, R5, R6, RZ ;  /* 0x0000000605040227 */ /* 0x002fca00078e00ff */
[----:B------:R-:W-:-:S05]  /*a6a0*/  @P0 SHF.R.U32.HI R0, RZ, R7, R4 ;  /* 0x00000007ff000219 */ /* 0x000fca0000011604 */
[----:B------:R-:W-:Y:S01]  /*a6b0*/  IMAD R3, R0, R3, RZ ;  /* 0x0000000300037224 */ /* 0x000fe200078e02ff */
[----:B------:R-:W-:Y:S06]  /*a6c0*/  BRA `(.L_x_3258) ;  /* 0x00000000001c7947 */ /* 0x000fec0003800000 */
.L_x_3257:
[----:B------:R-:W1:Y:S01]  /*a6d0*/  LDC R3, c[0x0][0x8c4] ;  /* 0x00023100ff037b82 */ /* 0x000e620000000800 */
[----:B------:R-:W-:Y:S01]  /*a6e0*/  IMAD.MOV.U32 R0, RZ, RZ, R5 ;  /* 0x000000ffff007224 */ /* 0x000fe200078e0005 */
[----:B-1----:R-:W-:-:S13]  /*a6f0*/  ISETP.NE.AND P0, PT, R3, 0x1, PT ;  /* 0x000000010300780c */ /* 0x002fda0003f05270 */
[----:B------:R-:W1:Y:S02]  /*a700*/  @P0 LDC.64 R6, c[0x0][0x8c8] ;  /* 0x00023200ff060b82 */ /* 0x000e640000000a00 */
[----:B-1----:R-:W-:-:S05]  /*a710*/  @P0 IMAD.HI.U32 R4, R5, R6, RZ ;  /* 0x0000000605040227 */ /* 0x002fca00078e00ff */
[----:B------:R-:W-:-:S05]  /*a720*/  @P0 SHF.R.U32.HI R0, RZ, R7, R4 ;  /* 0x00000007ff000219 */ /* 0x000fca0000011604 */
[----:B------:R-:W-:-:S07]  /*a730*/  IMAD R3, R0, R3, RZ ;  /* 0x0000000300037224 */ /* 0x000fce00078e02ff */
.L_x_3258:
[----:B------:R-:W1:Y:S01]  /*a740*/  LDC R8, c[0x0][0x8b8] ;  /* 0x00022e00ff087b82 */ /* 0x000e620000000800 */
[----:B------:R-:W-:Y:S01]  /*a750*/  IMAD.IADD R3, R5, 0x1, -R3 ;  /* 0x0000000105037824 */ /* 0x000fe200078e0a03 */
[----:B------:R-:W-:-:S06]  /*a760*/  ULDC.64 UR6, c[0x0][0x8f8] ;  /* 0x00023e0000067ab9 */ /* 0x000fcc0000000a00 */
[----:B------:R-:W2:Y:S01]  /*a770*/  LDC R4, c[0x0][0x8c4] ;  /* 0x00023100ff047b82 */ /* 0x000ea20000000800 */
[C---:B-1----:R-:W-:Y:S02]  /*a780*/  ISETP.NE.AND P0, PT, R8.reuse, 0x1, PT ;  /* 0x000000010800780c */ /* 0x042fe40003f05270 */
[----:B------:R-:W-:Y:S01]  /*a790*/  R2UR UR20, R8 ;  /* 0x00000000081472ca */ /* 0x000fe200000e0000 */
[----:B--2---:R-:W-:-:S04]  /*a7a0*/  IMAD R3, R2, R4, R3 ;  /* 0x0000000402037224 */ /* 0x004fc800078e0203 */
[----:B------:R-:W-:-:S06]  /*a7b0*/  IMAD.MOV.U32 R11, RZ, RZ, R3 ;  /* 0x000000ffff0b7224 */ /* 0x000fcc00078e0003 */
[----:B------:R-:W1:Y:S01]  /*a7c0*/  @P0 LDC R6, c[0x0][0x8bc] ;  /* 0x00022f00ff060b82 */ /* 0x000e620000000800 */
[----:B------:R-:W-:-:S07]  /*a7d0*/  R2UR UR5, R3 ;  /* 0x00000000030572ca */ /* 0x000fce00000e0000 */
[----:B------:R-:W2:Y:S01]  /*a7e0*/  @P0 LDC R7, c[0x0][0x8c0] ;  /* 0x00023000ff070b82 */ /* 0x000ea20000000800 */
[----:B-1----:R-:W-:-:S05]  /*a7f0*/  @P0 IMAD.HI.U32 R2, R3, R6, RZ ;  /* 0x0000000603020227 */ /* 0x002fca00078e00ff */
[----:B--2---:R-:W-:Y:S02]  /*a800*/  @P0 SHF.R.U32.HI R11, RZ, R7, R2 ;  /* 0x00000007ff0b0219 */ /* 0x004fe40000011602 */
[----:B------:R-:W-:-:S03]  /*a810*/  ISETP.NE.U32.AND P0, PT, RZ, UR6, PT ;  /* 0x00000006ff007c0c */ /* 0x000fc6000bf05070 */
[----:B------:R-:W-:Y:S01]  /*a820*/  IMAD.MOV R2, RZ, RZ, -R11 ;  /* 0x000000ffff027224 */ /* 0x000fe200078e0a0b */
[----:B------:R-:W-:-:S04]  /*a830*/  ISETP.NE.AND.EX P0, PT, RZ, UR7, PT, P0 ;  /* 0x00000007ff007c0c */ /* 0x000fc8000bf05300 */
[----:B------:R-:W-:-:S13]  /*a840*/  R2UR UR4, R2 ;  /* 0x00000000020472ca */ /* 0x000fda00000e0000 */
[----:B------:R-:W-:Y:S01]  /*a850*/  UIMAD UR20, UR20, UR4, UR5 ;  /* 0x00000004141472a4 */ /* 0x000fe2000f8e0205 */
[----:B------:R-:W-:Y:S11]  /*a860*/  @!P0 BRA `(.L_x_3259) ;  /* 0x0000000000108947 */ /* 0x000ff60003800000 */
[----:B------:R-:W1:Y:S02]  /*a870*/  LDC.64 R2, c[0x0][0x8f8] ;  /* 0x00023e00ff027b82 */ /* 0x000e640000000a00 */
[----:B-1----:R-:W-:-:S05]  /*a880*/  IMAD.WIDE R2, R11, 0x4, R2 ;  /* 0x000000040b027825 */ /* 0x002fca00078e0202 */
[----:B------:R2:W5:Y:S01]  /*a890*/  LDG.E R4, desc[UR46][R2.64] ;  /* 0x0000002e02047981 */ /* 0x000562000c1e1900 */
[----:B------:R-:W-:Y:S05]  /*a8a0*/  BRA `(.L_x_3260) ;  /* 0x00000000002c7947 */ /* 0x000fea0003800000 */
.L_x_3259:
        /* <DEDUP_REMOVED lines=10> */
.L_x_3261:
[----:B------:R-:W1:Y:S02]  /*a950*/  LDC R4, c[0x0][0x8ec] ;  /* 0x00023b00ff047b82 */ /* 0x000e640000000800 */
.L_x_3260:
[----:B-1---5:R-:W-:Y:S01]  /*a960*/  VIADD R4, R4, 0x7f ;  /* 0x0000007f04047836 */ /* 0x022fe20000000000 */
[----:B------:R-:W-:Y:S01]  /*a970*/  LOP3.LUT R12, R0, 0x1ffffff, RZ, 0x3c, !PT ;  /* 0x01ffffff000c7812 */ /* 0x000fe200078e3cff */
[----:B------:R-:W-:Y:S02]  /*a980*/  IMAD.MOV.U32 R10, RZ, RZ, 0x1 ;  /* 0x00000001ff0a7424 */ /* 0x000fe400078e00ff */
[----:B--2---:R-:W-:Y:S01]  /*a990*/  IMAD.MOV.U32 R2, RZ, RZ, RZ ;  /* 0x000000ffff027224 */ /* 0x004fe200078e00ff */
[----:B------:R-:W-:-:S04]  /*a9a0*/  SHF.R.S32.HI R3, RZ, 0x1f, R4 ;  /* 0x0000001fff037819 */ /* 0x000fc80000011404 */
[----:B------:R-:W-:-:S04]  /*a9b0*/  LEA.HI R3, R3, R4, RZ, 0x7 ;  /* 0x0000000403037211 */ /* 0x000fc800078f38ff */
[----:B------:R-:W-:-:S04]  /*a9c0*/  SHF.R.S32.HI R3, RZ, 0x7, R3 ;  /* 0x00000007ff037819 */ /* 0x000fc80000011403 */
[C---:B------:R-:W-:Y:S01]  /*a9d0*/  ISETP.GT.AND P0, PT, R3.reuse, R0, PT ;  /* 0x000000000300720c */ /* 0x040fe20003f04270 */
[----:B------:R-:W-:-:S03]  /*a9e0*/  IMAD.IADD R12, R3, 0x1, R12 ;  /* 0x00000001030c7824 */ /* 0x000fc600078e020c */
[----:B------:R-:W-:-:S04]  /*a9f0*/  SEL R11, R11, 0xffffffff, P0 ;  /* 0xffffffff0b0b7807 */ /* 0x000fc80000000000 */
[----:B------:R-:W-:-:S13]  /*aa00*/  ISETP.GE.AND P0, PT, R11, RZ, PT ;  /* 0x000000ff0b00720c */ /* 0x000fda0003f06270 */
[----:B------:R-:W-:Y:S05]  /*aa10*/  @!P0 BRA `(.L_x_3262) ;  /* 0x00000020009c8947 */ /* 0x000fea0003800000 */
[----:B------:R-:W1:Y:S08]  /*aa20*/  LDC.64 R8, c[0x0][0x770] ;  /* 0x0001dc00ff087b82 */ /* 0x000e700000000a00 */
[----:B------:R-:W2:Y:S08]  /*aa30*/  LDC.64 R2, c[0x0][0x780] ;  /* 0x0001e000ff027b82 */ /* 0x000eb00000000a00 */
[----:B------:R-:W3:Y:S01]  /*aa40*/  LDC.64 R6, c[0x0][0x778] ;  /* 0x0001de00ff067b82 */ /* 0x000ee20000000a00 */
[----:B-1----:R-:W-:-:S07]  /*aa50*/  ISETP.NE.U32.AND P0, PT, R8, RZ, PT ;  /* 0x000000ff0800720c */ /* 0x002fce0003f05070 */
[----:B------:R-:W1:Y:S01]  /*aa60*/  LDC.64 R14, c[0x0][0x778] ;  /* 0x0001de00ff0e7b82 */ /* 0x000e620000000a00 */
[----:B------:R-:W-:Y:S02]  /*aa70*/  ISETP.NE.AND.EX P0, PT, R9, RZ, PT, P0 ;  /* 0x000000ff0900720c */ /* 0x000fe40003f05300 */
[----:B--2---:R-:W-:-:S05]  /*aa80*/  ISETP.NE.U32.AND P1, PT, R2, RZ, PT ;  /* 0x000000ff0200720c */ /* 0x004fca0003f25070 */
[----:B------:R-:W2:Y:S01]  /*aa90*/  LDC.64 R4, c[0x0][0x770] ;  /* 0x0001dc00ff047b82 */ /* 0x000ea20000000a00 */
[----:B------:R-:W-:-:S05]  /*aaa0*/  ISETP.NE.AND.EX P1, PT, R3, RZ, PT, P1 ;  /* 0x000000ff0300720c */ /* 0x000fca0003f25310 */
[----:B------:R-:W-:Y:S01]  /*aab0*/  VOTEU.ANY UP0, P0 ;  /* 0x00000000003f7886 */ /* 0x000fe20000000100 */
[----:B---3--:R-:W-:Y:S02]  /*aac0*/  ISETP.NE.U32.AND P0, PT, R6, RZ, PT ;  /* 0x000000ff0600720c */ /* 0x008fe40003f05070 */
[----:B------:R-:W-:Y:S02]  /*aad0*/  PLOP3.LUT P2, PT, PT, PT, UP0, 0x80, 0x0 ;  /* 0x000000000000781c */ /* 0x000fe40003f4f008 */
[----:B------:R-:W-:-:S03]  /*aae0*/  ISETP.NE.AND.EX P0, PT, R7, RZ, PT, P0 ;  /* 0x000000ff0700720c */ /* 0x000fc60003f05300 */
[----:B------:R-:W3:Y:S01]  /*aaf0*/  @P1 LDC.64 R6, c[0x0][0x780] ;  /* 0x0001e000ff061b82 */ /* 0x000ee20000000a00 */
[----:B-1----:R-:W-:-:S07]  /*ab00*/  IMAD.WIDE R2, R11, 0x4, R14 ;  /* 0x000000040b027825 */ /* 0x002fce00078e020e */
[----:B------:R-:W1:Y:S01]  /*ab10*/  LDC R15, c[0x0][0x280] ;  /* 0x0000a000ff0f7b82 */ /* 0x000e620000000800 */
[----:B--2---:R-:W-:-:S05]  /*ab20*/  IMAD.WIDE R4, R11, 0x4, R4 ;  /* 0x000000040b047825 */ /* 0x004fca00078e0204 */
[----:B------:R-:W2:Y:S01]  /*ab30*/  @P2 LDG.E R16, desc[UR46][R4.64] ;  /* 0x0000002e04102981 */ /* 0x000ea2000c1e1900 */
[----:B------:R-:W-:-:S03]  /*ab40*/  IMAD.MOV.U32 R13, RZ, RZ, RZ ;  /* 0x000000ffff0d7224 */ /* 0x000fc600078e00ff */
[----:B------:R4:W5:Y:S04]  /*ab50*/  @P2 LDG.E R0, desc[UR46][R4.64] ;  /* 0x0000002e04002981 */ /* 0x000968000c1e1900 */
[----:B------:R4:W5:Y:S01]  /*ab60*/  @P0 LDG.E R13, desc[UR46][R2.64] ;  /* 0x0000002e020d0981 */ /* 0x000962000c1e1900 */
[----:B---3--:R-:W-:-:S05]  /*ab70*/  @P1 IMAD.WIDE R6, R11, 0x4, R6 ;  /* 0x000000040b061825 */ /* 0x008fca00078e0206 */
[----:B-1----:R4:W5:Y:S01]  /*ab80*/  @P1 LDG.E R15, desc[UR46][R6.64] ;  /* 0x0000002e060f1981 */ /* 0x002962000c1e1900 */
[----:B--2---:R-:W-:-:S05]  /*ab90*/  @P2 IMAD R16, R11, 0x40, R16 ;  /* 0x000000400b102824 */ /* 0x004fca00078e0210 */
[----:B------:R-:W-:Y:S01]  /*aba0*/  @P2 R2UR UR4, R16 ;  /* 0x00000000100422ca */ /* 0x000fe200000e0000 */
[----:B----4-:R-:W-:-:S14]  /*abb0*/  @P1 BRA `(.L_x_3263) ;  /* 0x0000000000101947 */ /* 0x010fdc0003800000 */
[----:B------:R-:W-:Y:S05]  /*abc0*/  @!P2 BRA `(.L_x_3263) ;  /* 0x00000000000ca947 */ /* 0x000fea0003800000 */
[----:B------:R-:W2:Y:S04]  /*abd0*/  LDG.E R6, desc[UR46][R4.64] ;  /* 0x0000002e04067981 */ /* 0x000ea8000c1e1900 */
[----:B-----5:R-:W2:Y:S02]  /*abe0*/  LDG.E R15, desc[UR46][R4.64+0x4] ;  /* 0x0000042e040f7981 */ /* 0x020ea4000c1e1900 */
[----:B--2---:R-:W-:-:S07]  /*abf0*/  IMAD.IADD R15, R15, 0x1, -R6 ;  /* 0x000000010f0f7824 */ /* 0x004fce00078e0a06 */
.L_x_3263:
[----:B------:R-:W-:Y:S01]  /*ac00*/  @UP0 USHF.R.S32.HI UR5, URZ, 0x1f, UR4 ;  /* 0x0000001f3f050899 */ /* 0x000fe20008011404 */
[----:B------:R-:W-:Y:S01]  /*ac10*/  ULDC.64 UR8, c[0x0][0x788] ;  /* 0x0001e20000087ab9 */ /* 0x000fe20000000a00 */
[----:B------:R-:W-:Y:S01]  /*ac20*/  UMOV UR6, URZ ;  /* 0x0000003f00067c82 */ /* 0x000fe20008000000 */
[----:B------:R-:W-:Y:S01]  /*ac30*/  ISETP.NE.U32.AND P1, PT, RZ, UR8, PT ;  /* 0x00000008ff007c0c */ /* 0x000fe2000bf25070 */
[----:B------:R-:W-:Y:S01]  /*ac40*/  @UP0 ULEA.HI UR5, UR5, UR4, URZ, 0x6 ;  /* 0x0000000405050291 */ /* 0x000fe2000f8f303f */
[----:B-----5:R-:W-:Y:S02]  /*ac50*/  @P2 R2UR UR6, R0 ;  /* 0x00000000000622ca */ /* 0x020fe400000e0000 */
[----:B------:R-:W-:Y:S01]  /*ac60*/  ISETP.NE.AND.EX P1, PT, RZ, UR9, PT, P1 ;  /* 0x00000009ff007c0c */ /* 0x000fe2000bf25310 */
[----:B------:R-:W-:Y:S01]  /*ac70*/  @UP0 ULOP3.LUT UR7, UR5, 0xffffffc0, URZ, 0xc0, !UPT ;  /* 0xffffffc005070892 */ /* 0x000fe2000f8ec03f */
[----:B------:R-:W-:Y:S01]  /*ac80*/  ULDC UR9, c[0x0][0x290] ;  /* 0x0000a40000097ab9 */ /* 0x000fe20000000800 */
[----:B------:R-:W-:-:S02]  /*ac90*/  UMOV UR4, URZ ;  /* 0x0000003f00047c82 */ /* 0x000fc40008000000 */
[----:B------:R-:W-:Y:S01]  /*aca0*/  @UP0 USHF.R.S32.HI UR8, URZ, 0x1f, UR7 ;  /* 0x0000001f3f080899 */ /* 0x000fe20008011407 */
[----:B------:R-:W-:Y:S01]  /*acb0*/  IMAD.U32 R0, RZ, RZ, UR9 ;  /* 0x00000009ff007e24 */ /* 0x000fe2000f8e00ff */
[----:B------:R-:W-:Y:S01]  /*acc0*/  UMOV UR5, URZ ;  /* 0x0000003f00057c82 */ /* 0x000fe20008000000 */
[----:B------:R-:W-:-:S04]  /*acd0*/  @UP0 UMOV UR4, UR7 ;  /* 0x0000000700040c82 */ /* 0x000fc80008000000 */
[----:B------:R-:W-:Y:S01]  /*ace0*/  @UP0 UMOV UR5, UR8 ;  /* 0x0000000800050c82 */ /* 0x000fe20008000000 */
[----:B------:R-:W-:Y:S05]  /*acf0*/  @!P1 BRA `(.L_x_3264) ;  /* 0x0000000000109947 */ /* 0x000fea0003800000 */
[----:B------:R-:W1:Y:S02]  /*ad00*/  LDC.64 R2, c[0x0][0x788] ;  /* 0x0001e200ff027b82 */ /* 0x000e640000000a00 */
[----:B-1----:R-:W-:-:S05]  /*ad10*/  IMAD.WIDE R2, R11, 0x4, R2 ;  /* 0x000000040b027825 */ /* 0x002fca00078e0202 */
[----:B------:R1:W5:Y:S01]  /*ad20*/  LDG.E R0, desc[UR46][R2.64] ;  /* 0x0000002e02007981 */ /* 0x000362000c1e1900 */
[----:B------:R-:W-:Y:S05]  /*ad30*/  BRA `(.L_x_3265) ;  /* 0x0000000000107947 */ /* 0x000fea0003800000 */
.L_x_3264:
[----:B------:R-:W-:Y:S05]  /*ad40*/  @!P0 BRA `(.L_x_3265) ;  /* 0x00000000000c8947 */ /* 0x000fea0003800000 */
[----:B------:R-:W2:Y:S04]  /*ad50*/  LDG.E R5, desc[UR46][R2.64] ;  /* 0x0000002e02057981 */ /* 0x000ea8000c1e1900 */
[----:B------:R-:W2:Y:S02]  /*ad60*/  LDG.E R0, desc[UR46][R2.64+0x4] ;  /* 0x0000042e02007981 */ /* 0x000ea4000c1e1900 */
[----:B--2---:R-:W-:-:S07]  /*ad70*/  IMAD.IADD R0, R0, 0x1, -R5 ;  /* 0x0000000100007824 */ /* 0x004fce00078e0a05 */
.L_x_3265:
[----:B-1----:R-:W-:Y:S01]  /*ad80*/  IMAD R3, R12, 0x80, R15 ;  /* 0x000000800c037824 */ /* 0x002fe200078e020f */
[----:B------:R-:W-:Y:S01]  /*ad90*/  ULDC UR7, c[0x0][0x74c] ;  /* 0x0001d30000077ab9 */ /* 0x000fe20000000800 */
[----:B------:R-:W-:Y:S02]  /*ada0*/  VIADD R15, R15, 0x3f ;  /* 0x0000003f0f0f7836 */ /* 0x000fe40000000000 */
[----:B------:R-:W-:Y:S01]  /*adb0*/  IMAD.MOV.U32 R2, RZ, RZ, RZ ;  /* 0x000000ffff027224 */ /* 0x000fe200078e00ff */
[----:B-----5:R-:W-:-:S04]  /*adc0*/  IADD3 R0, R3, -UR7, -R0 ;  /* 0x8000000703007c10 */ /* 0x020fc8000fffe800 */
[----:B------:R-:W-:-:S04]  /*add0*/  SHF.R.S32.HI R3, RZ, 0x1f, R0 ;  /* 0x0000001fff037819 */ /* 0x000fc80000011400 */
[----:B------:R-:W-:Y:S02]  /*ade0*/  LEA.HI R3, R3, R0, RZ, 0x6 ;  /* 0x0000000003037211 */ /* 0x000fe400078f30ff */
[----:B------:R-:W-:Y:S02]  /*adf0*/  SHF.R.S32.HI R0, RZ, 0x1f, R15 ;  /* 0x0000001fff007819 */ /* 0x000fe4000001140f */
[----:B------:R-:W-:Y:S02]  /*ae00*/  SHF.R.S32.HI R3, RZ, 0x6, R3 ;  /* 0x00000006ff037819 */ /* 0x000fe40000011403 */
[----:B------:R-:W-:Y:S02]  /*ae10*/  LEA.HI R0, R0, R15, RZ, 0x6 ;  /* 0x0000000f00007211 */ /* 0x000fe400078f30ff */
[----:B------:R-:W-:Y:S02]  /*ae20*/  VIMNMX R4, RZ, R3, !PT ;  /* 0x00000003ff047248 */ /* 0x000fe40007fe0100 */
[----:B------:R-:W-:-:S04]  /*ae30*/  SHF.R.S32.HI R0, RZ, 0x6, R0 ;  /* 0x00000006ff007819 */ /* 0x000fc80000011400 */
[----:B------:R-:W-:-:S13]  /*ae40*/  ISETP.GT.AND P1, PT, R0, R4, PT ;  /* 0x000000040000720c */ /* 0x000fda0003f24270 */
[----:B------:R-:W-:Y:S05]  /*ae50*/  @!P1 BRA `(.L_x_3262) ;  /* 0x0000001c008c9947 */ /* 0x000fea0003800000 */
[----:B------:R-:W-:Y:S01]  /*ae60*/  ISETP.NE.U32.AND P1, PT, R8, RZ, PT ;  /* 0x000000ff0800720c */ /* 0x000fe20003f25070 */
[----:B------:R-:W-:Y:S01]  /*ae70*/  USHF.R.S32.HI UR7, URZ, 0x1f, UR20 ;  /* 0x0000001f3f077899 */ /* 0x000fe20008011414 */
[----:B------:R-:W-:Y:S01]  /*ae80*/  SHF.R.S32.HI R2, RZ, 0x1f, R11 ;  /* 0x0000001fff027819 */ /* 0x000fe2000001140b */
[----:B------:R-:W-:Y:S01]  /*ae90*/  ULDC.64 UR10, c[0x0][0x718] ;  /* 0x0001c600000a7ab9 */ /* 0x000fe20000000a00 */
[----:B------:R-:W-:Y:S01]  /*aea0*/  ISETP.NE.AND.EX P1, PT, R9, RZ, PT, P1 ;  /* 0x000000ff0900720c */ /* 0x000fe20003f25310 */
[----:B------:R-:W-:Y:S01]  /*aeb0*/  UMOV UR8, UR4 ;  /* 0x0000000400087c82 */ /* 0x000fe20008000000 */
[----:B------:R-:W-:Y:S01]  /*aec0*/  UMOV UR9, UR5 ;  /* 0x0000000500097c82 */ /* 0x000fe20008000000 */
[----:B------:R-:W-:Y:S01]  /*aed0*/  R2UR UR21, R11 ;  /* 0x000000000b1572ca */ /* 0x000fe200000e0000 */
[----:B------:R-:W-:Y:S01]  /*aee0*/  UIMAD.WIDE.U32 UR4, UR20, UR10, UR8 ;  /* 0x0000000a140472a5 */ /* 0x000fe2000f8e0008 */
[----:B------:R-:W-:Y:S01]  /*aef0*/  SEL R2, R2, RZ, !P1 ;  /* 0x000000ff02027207 */ /* 0x000fe20004800000 */
[----:B------:R-:W-:Y:S01]  /*af00*/  UIMAD UR10, UR7, UR10, URZ ;  /* 0x0000000a070a72a4 */ /* 0x000fe2000f8e023f */
[----:B------:R-:W-:Y:S01]  /*af10*/  R2UR UR18, R12 ;  /* 0x000000000c1272ca */ /* 0x000fe200000e0000 */
[----:B------:R-:W-:Y:S01]  /*af20*/  ULDC.64 UR14, c[0x0][0x730] ;  /* 0x0001cc00000e7ab9 */ /* 0x000fe20000000a00 */
[----:B------:R-:W-:Y:S01]  /*af30*/  R2UR UR12, R2 ;  /* 0x00000000020c72ca */ /* 0x000fe200000e0000 */
[----:B------:R-:W-:Y:S01]  /*af40*/  UIMAD UR7, UR7, UR14, URZ ;  /* 0x0000000e070772a4 */ /* 0x000fe2000f8e023f */
[----:B------:R-:W-:Y:S01]  /*af50*/  R2UR UR19, R13 ;  /* 0x000000000d1372ca */ /* 0x000fe200000e0000 */
[----:B------:R-:W-:Y:S01]  /*af60*/  UIMAD UR10, UR20, UR11, UR10 ;  /* 0x0000000b140a72a4 */ /* 0x000fe2000f8e020a */
[----:B------:R-:W-:Y:S01]  /*af70*/  SEL R11, R11, RZ, !P0 ;  /* 0x000000ff0b0b7207 */ /* 0x000fe20004000000 */
[----:B------:R-:W-:Y:S01]  /*af80*/  UIMAD.WIDE.U32 UR8, UR20, UR14, UR8 ;  /* 0x0000000e140872a5 */ /* 0x000fe2000f8e0008 */
[----:B------:R-:W-:Y:S01]  /*af90*/  BSSY B0, `(.L_x_3262) ;  /* 0x00001cf000007945 */ /* 0x000fe20003800000 */
[----:B------:R-:W-:Y:S01]  /*afa0*/  ULDC UR11, c[0x0][0x2e8] ;  /* 0x0000ba00000b7ab9 */ /* 0x000fe20000000800 */
[----:B------:R-:W-:Y:S01]  /*afb0*/  UIMAD UR7, UR20, UR15, UR7 ;  /* 0x0000000f140772a4 */ /* 0x000fe2000f8e0207 */
[----:B------:R-:W-:Y:S01]  /*afc0*/  R2UR UR13, R11 ;  /* 0x000000000b0d72ca */ /* 0x000fe200000e0000 */
[----:B------:R-:W-:Y:S01]  /*afd0*/  UISETP.NE.AND UP0, UPT, UR11, 0x1, UPT ;  /* 0x000000010b00788c */ /* 0x000fe2000bf05270 */
[----:B------:R-:W-:Y:S01]  /*afe0*/  IMAD.MOV.U32 R2, RZ, RZ, RZ ;  /* 0x000000ffff027224 */ /* 0x000fe200078e00ff */
[----:B------:R-:W-:Y:S01]  /*aff0*/  ULDC.64 UR14, c[0x0][0x720] ;  /* 0x0001c800000e7ab9 */ /* 0x000fe20000000a00 */
[----:B------:R-:W-:Y:S01]  /*b000*/  VOTEU.ANY UP1, P1 ;  /* 0x00000000003f7886 */ /* 0x000fe20000820100 */
[----:B------:R-:W-:-:S02]  /*b010*/  UIADD3 UR5, UR5, UR10, URZ ;  /* 0x0000000a05057290 */ /* 0x000fc4000fffe03f */
[----:B------:R-:W-:Y:S02]  /*b020*/  UIADD3 UR9, UR9, UR7, URZ ;  /* 0x0000000709097290 */ /* 0x000fe4000fffe03f */
[----:B------:R-:W-:Y:S02]  /*b030*/  USEL UR21, UR21, URZ, !UP1 ;  /* 0x0000003f15157287 */ /* 0x000fe4000c800000 */
[----:B------:R-:W-:Y:S01]  /*b040*/  UIMAD UR7, UR12, UR14, URZ ;  /* 0x0000000e0c0772a4 */ /* 0x000fe2000f8e023f */
[----:B------:R-:W-:Y:S01]  /*b050*/  ELECT P0, URZ, PT ;  /* 0x00000000003f782f */ /* 0x000fe20003800000 */
[----:B------:R-:W-:Y:S01]  /*b060*/  ULDC.64 UR16, c[0x0][0x738] ;  /* 0x0001ce0000107ab9 */ /* 0x000fe20000000a00 */
[----:B------:R-:W-:Y:S02]  /*b070*/  UIMAD.WIDE.U32 UR22, UR14, UR21, UR4 ;  /* 0x000000150e1672a5 */ /* 0x000fe4000f8e0004 */
[----:B------:R-:W-:Y:S02]  /*b080*/  UIMAD UR5, UR15, UR21, UR7 ;  /* 0x000000150f0572a4 */ /* 0x000fe4000f8e0207 */
[----:B------:R-:W-:-:S02]  /*b090*/  UIMAD.WIDE.U32 UR14, UR16, UR21, UR8 ;  /* 0x00000015100e72a5 */ /* 0x000fc4000f8e0008 */
[----:B------:R-:W-:Y:S01]  /*b0a0*/  UIMAD UR10, UR12, UR16, URZ ;  /* 0x000000100c0a72a4 */ /* 0x000fe2000f8e023f */
[----:B------:R-:W-:Y:S01]  /*b0b0*/  @UP0 ULDC UR8, c[0x0][0x2ec] ;  /* 0x0000bb0000080ab9 */ /* 0x000fe20000000800 */
[----:B------:R-:W-:Y:S01]  /*b0c0*/  @UP0 ULDC UR7, c[0x0][0x2f0] ;  /* 0x0000bc0000070ab9 */ /* 0x000fe20000000800 */
[----:B------:R-:W-:Y:S02]  /*b0d0*/  UIMAD.WIDE.U32 UR8, UR20, UR8, URZ ;  /* 0x00000008140872a5 */ /* 0x000fe4000f8e003f */
[----:B------:R-:W-:Y:S01]  /*b0e0*/  UMOV UR12, UR20 ;  /* 0x00000014000c7c82 */ /* 0x000fe20008000000 */
[----:B------:R-:W-:Y:S02]  /*b0f0*/  UIMAD UR4, UR17, UR21, UR10 ;  /* 0x00000015110472a4 */ /* 0x000fe4000f8e020a */
[----:B------:R-:W-:Y:S02]  /*b100*/  ULEA UR11, UR18, UR19, 0x7 ;  /* 0x00000013120b7291 */ /* 0x000fe4000f8e383f */
        /* <DEDUP_REMOVED lines=9> */
.L_x_3304:
        /* <DEDUP_REMOVED lines=15> */
.L_x_3268:
        /* <DEDUP_REMOVED lines=92> */
.L_x_3279:
[----:B-123--:R-:W-:-:S04]  /*b850*/  SHF.L.U32 R18, R10, 0x1f, RZ ;  /* 0x0000001f0a127819 */ /* 0x00efc800000006ff */
[----:B------:R-:W2:Y:S02]  /*b860*/  SYNCS.PHASECHK.TRANS64.TRYWAIT P1, [R15+URZ+0x30840], R18 ;  /* 0x030840120f0075a7 */ /* 0x000ea4000802017f */
[----:B--2---:R-:W-:Y:S05]  /*b870*/  @!P1 BRA `(.L_x_3271) ;  /* 0x00000018006c9947 */ /* 0x004fea0003800000 */
.L_x_3305:
        /* <DEDUP_REMOVED lines=8> */
.L_x_3272:
        /* <DEDUP_REMOVED lines=37> */
.L_x_3306:
        /* <DEDUP_REMOVED lines=8> */
.L_x_3274:
        /* <DEDUP_REMOVED lines=37> */
.L_x_3307:
        /* <DEDUP_REMOVED lines=8> */
.L_x_3276:
        /* <DEDUP_REMOVED lines=31> */
.L_x_3309:
        /* <DEDUP_REMOVED lines=8> */
.L_x_3278:
        /* <DEDUP_REMOVED lines=37> */
.L_x_3270:
[----:B------:R-:W4:Y:S02]  /*c360*/  LDL.LU R4, [R1+0x8] ;  /* 0x0000080001047983 */ /* 0x000f240000300800 */
[----:B----4-:R-:W-:Y:S02]  /*c370*/  ISETP.NE.AND P1, PT, R4, RZ, PT ;  /* 0x000000ff0400720c */ /* 0x010fe40003f25270 */
[----:B------:R4:W5:Y:S11]  /*c380*/  LDL R4, [R1+0x4] ;  /* 0x0000040001047983 */ /* 0x0009760000100800 */
[----:B----4-:R-:W-:Y:S05]  /*c390*/  @!P1 BRA `(.L_x_3269) ;  /* 0x00000004005c9947 */ /* 0x010fea0003800000 */
[----:B------:R-:W-:-:S04]  /*c3a0*/  SHF.L.U32 R12, R10, 0x1f, RZ ;  /* 0x0000001f0a0c7819 */ /* 0x000fc800000006ff */
[----:B------:R-:W4:Y:S02]  /*c3b0*/  SYNCS.PHASECHK.TRANS64.TRYWAIT P1, [R15+URZ+0x30840], R12 ;  /* 0x0308400c0f0075a7 */ /* 0x000f24000802017f */
[----:B----4-:R-:W-:Y:S05]  /*c3c0*/  @!P1 BRA `(.L_x_3280) ;  /* 0x0000000c00ec9947 */ /* 0x010fea0003800000 */
.L_x_3310:
        /* <DEDUP_REMOVED lines=8> */
.L_x_3281:
        /* <DEDUP_REMOVED lines=34> */
.L_x_3311:
        /* <DEDUP_REMOVED lines=8> */
.L_x_3283:
        /* <DEDUP_REMOVED lines=34> */
.L_x_3269:
[----:B------:R-:W1:Y:S01]  /*c910*/  S2R R0, SR_TID.X ;  /* 0x0000000000007919 */ /* 0x000e620000002100 */
[----:B------:R-:W-:Y:S01]  /*c920*/  IMAD R3, R16, 0x8, R15 ;  /* 0x0000000810037824 */ /* 0x000fe200078e020f */
[----:B-1----:R-:W-:Y:S02]  /*c930*/  LOP3.LUT R2, R0, 0x7f, RZ, 0xc0, !PT ;  /* 0x0000007f00027812 */ /* 0x002fe400078ec0ff */
[----:B------:R-:W-:Y:S02]  /*c940*/  SHF.L.U32 R0, R10, 0x1f, RZ ;  /* 0x0000001f0a007819 */ /* 0x000fe400000006ff */
[----:B------:R-:W-:Y:S02]  /*c950*/  ISETP.NE.AND P1, PT, R2, RZ, PT ;  /* 0x000000ff0200720c */ /* 0x000fe40003f25270 */
[----:B------:R-:W1:Y:S02]  /*c960*/  SYNCS.PHASECHK.TRANS64.TRYWAIT P0, [R3+URZ+0x30840], R0 ;  /* 0x03084000030075a7 */ /* 0x000e64000800017f */
[----:B-1----:R-:W-:Y:S09]  /*c970*/  @!P0 BRA `(.L_x_3284) ;  /* 0x0000000800a88947 */ /* 0x002ff20003800000 */
.L_x_3312:
[----:B------:R-:W-:Y:S05]  /*c980*/  @P1 BRA `(.L_x_3285) ;  /* 0x0000000000181947 */ /* 0x000fea0003800000 */
[----:B------:R-:W1:Y:S01]  /*c990*/  S2R R2, SR_TID.X ;  /* 0x0000000000027919 */ /* 0x000e620000002100 */
[----:B------:R-:W-:-:S04]  /*c9a0*/  IMAD.MOV.U32 R0, RZ, RZ, 0x4100 ;  /* 0x00004100ff007424 */ /* 0x000fc800078e00ff */
[----:B------:R1:W-:Y:S02]  /*c9b0*/  SYNCS.ARRIVE.TRANS64 RZ, [R3+URZ+0x30830], R0 ;  /* 0x0308300003ff79a7 */ /* 0x0003e4000800003f */
[----:B-1----:R-:W-:-:S13]  /*c9c0*/  LOP3.LUT P0, RZ, R2, 0x1f, RZ, 0xc0, !PT ;  /* 0x0000001f02ff7812 */ /* 0x002fda000780c0ff */
[----:B------:R-:W-:Y:S05]  /*c9d0*/  @!P0 BRA `(.L_x_3285) ;  /* 0x0000000000048947 */ /* 0x000fea0003800000 */
[----:B------:R-:W-:Y:S01]  /*c9e0*/  BPT.TRAP 0x1 ;  /* 0x000000040000795c */ /* 0x000fe20000300000 */
.L_x_3285:
        /* <DEDUP_REMOVED lines=41> */
.L_x_3266:
[----:B------:R-:W-:Y:S05]  /*cc80*/  BSYNC B0 ;  /* 0x0000000000007941 */ /* 0x000fea0003800000 */
.L_x_3262:
[----:B------:R-:W-:-:S03]  /*cc90*/  UMOV UR7, 0xffffffff ;  /* 0xffffffff00077882 */ /* 0x000fc60000000000 */
[----:B------:R-:W-:Y:S05]  /*cca0*/  BRA.DIV UR7, `(.L_x_3286) ;  /* 0x0000000607f07947 */ /* 0x000fea000b800000 */
[----:B------:R-:W-:-:S13]  /*ccb0*/  ELECT P6, URZ, PT ;  /* 0x00000000003f782f */ /* 0x000fda00038c0000 */
.L_x_3315:
[----:B------:R-:W-:Y:S05]  /*ccc0*/  @!P6 BRA `(.L_x_3122) ;  /* 0x000000000084e947 */ /* 0x000fea0003800000 */
[----:B------:R-:W-:-:S06]  /*ccd0*/  ULOP3.LUT UR7, UR38, 0x2, URZ, 0xfc, !UPT ;  /* 0x0000000226077892 */ /* 0x000fcc000f8efc3f */
[----:B------:R-:W-:-:S05]  /*cce0*/  IMAD.U32 R0, RZ, RZ, UR7 ;  /* 0x00000007ff007e24 */ /* 0x000fca000f8e00ff */
[----:B------:R-:W-:-:S13]  /*ccf0*/  ISETP.NE.AND P2, PT, R0, 0x3, PT ;  /* 0x000000030000780c */ /* 0x000fda0003f45270 */
[----:B------:R-:W-:Y:S05]  /*cd00*/  @!P2 BRA `(.L_x_3287) ;  /* 0x000000000004a947 */ /* 0x000fea0003800000 */
[----:B------:R-:W-:Y:S01]  /*cd10*/  BPT.TRAP 0x1 ;  /* 0x000000040000795c */ /* 0x000fe20000300000 */
.L_x_3287:
        /* <DEDUP_REMOVED lines=15> */
.L_x_3316:
[----:B------:R-:W2:Y:S02]  /*ce10*/  SYNCS.PHASECHK.TRANS64.TRYWAIT P0, [R3+URZ], R0 ;  /* 0x00000000030075a7 */ /* 0x000ea4000800017f */
[----:B--2---:R-:W-:Y:S05]  /*ce20*/  @!P0 BRA `(.L_x_3289) ;  /* 0x0000000400c48947 */ /* 0x004fea0003800000 */
.L_x_3317:
[----:B------:R-:W-:Y:S05]  /*ce30*/  @!P2 BRA `(.L_x_3290) ;  /* 0x000000000004a947 */ /* 0x000fea0003800000 */
[----:B------:R-:W-:Y:S01]  /*ce40*/  BPT.TRAP 0x1 ;  /* 0x000000040000795c */ /* 0x000fe20000300000 */
.L_x_3290:
[----:B--2---:R-:W-:-:S04]  /*ce50*/  VIADD R3, R8, 0x30840 ;  /* 0x0003084008037836 */ /* 0x004fc80000000000 */
[----:B------:R-:W-:-:S04]  /*ce60*/  IMAD R5, R2, 0x8, R3 ;  /* 0x0000000802057824 */ /* 0x000fc800078e0203 */
[----:B------:R-:W2:Y:S02]  /*ce70*/  SYNCS.PHASECHK.TRANS64.TRYWAIT P0, [R5+URZ], R4 ;  /* 0x00000004050075a7 */ /* 0x000ea4000800017f */
[----:B--2---:R-:W-:Y:S05]  /*ce80*/  @!P0 BRA `(.L_x_3291) ;  /* 0x0000000400c08947 */ /* 0x004fea0003800000 */
.L_x_3318:
[----:B------:R-:W-:-:S07]  /*ce90*/  IMAD R3, R6, 0x8, R3 ;  /* 0x0000000806037824 */ /* 0x000fce00078e0203 */
.L_x_3292:
[----:B---3--:R3:W4:Y:S02]  /*cea0*/  SYNCS.PHASECHK.TRANS64.TRYWAIT P0, [R3+URZ], R0 ;  /* 0x00000000030075a7 */ /* 0x008724000800017f */
[----:B----4-:R-:W-:Y:S05]  /*ceb0*/  @!P0 NANOSLEEP.SYNCS 0x989680 ;  /* 0x009896800000895d */ /* 0x010fea0003900000 */
[----:B------:R-:W4:Y:S02]  /*cec0*/  @!P0 SYNCS.PHASECHK.TRANS64 P0, [R3+URZ], R0 ;  /* 0x00000000030085a7 */ /* 0x000f24000800007f */
[----:B----4-:R-:W-:Y:S05]  /*ced0*/  @!P0 BRA `(.L_x_3292) ;  /* 0xfffffffc00f08947 */ /* 0x010fea000383ffff */
.L_x_3122:
[----:B------:R-:W-:Y:S05]  /*cee0*/  BSYNC B6 ;  /* 0x0000000000067941 */ /* 0x000fea0003800000 */
.L_x_3114:
[----:B------:R-:W-:Y:S05]  /*cef0*/  EXIT ;  /* 0x000000000000794d */ /* 0x000fea0003800000 */
.L_x_3132:
[----:B------:R-:W-:Y:S02]  /*cf00*/  IMAD.MOV.U32 R12, RZ, RZ, RZ ;  /* 0x000000ffff0c7224 */ /* 0x000fe400078e00ff */
[----:B------:R-:W-:Y:S02]  /*cf10*/  IMAD.MOV.U32 R11, RZ, RZ, 0x1f ;  /* 0x0000001fff0b7424 */ /* 0x000fe400078e00ff */
[----:B------:R-:W-:-:S07]  /*cf20*/  IMAD.MOV.U32 R15, RZ, RZ, -0x1 ;  /* 0xffffffffff0f7424 */ /* 0x000fce00078e00ff */
[----:B------:R-:W-:Y:S05]  /*cf30*/  WARPSYNC.COLLECTIVE R15, `(.L_x_3293) ;  /* 0x000000000f087348 */ /* 0x000fea0003c00000 */
[----:B------:R1:W2:Y:S02]  /*cf40*/  SHFL.IDX P6, R14, R13, R12, R11 ;  /* 0x0000000c0d0e7389 */ /* 0x0002a400000c000b */
[----:B-12---:R-:W-:Y:S01]  /*cf50*/  ENDCOLLECTIVE ;  /* 0x000000000000791b */ /* 0x006fe20003800000 */
.L_x_3293:
[----:B------:R-:W-:Y:S05]  /*cf60*/  BRA `(.L_x_3294) ;  /* 0xffffff4800447947 */ /* 0x000fea000383ffff */
.L_x_3134:
        /* <DEDUP_REMOVED lines=8> */
.L_x_3138:
[----:B---3--:R3:W4:Y:S02]  /*cff0*/  SYNCS.PHASECHK.TRANS64.TRYWAIT P1, [R0+URZ+0x30810], R209 ;  /* 0x030810d1000075a7 */ /* 0x008724000802017f */
[----:B----4-:R-:W-:Y:S05]  /*d000*/  @!P1 NANOSLEEP.SYNCS 0x989680 ;  /* 0x009896800000995d */ /* 0x010fea0003900000 */
[----:B------:R-:W4:Y:S02]  /*d010*/  @!P1 SYNCS.PHASECHK.TRANS64 P1, [R0+URZ+0x30810], R209 ;  /* 0x030810d1000095a7 */ /* 0x000f24000802007f */
[----:B----4-:R-:W-:Y:S05]  /*d020*/  @!P1 BRA `(.L_x_3138) ;  /* 0xfffffffc00f09947 */ /* 0x010fea000383ffff */
[----:B------:R-:W-:Y:S05]  /*d030*/  BRA `(.L_x_3137) ;  /* 0xffffff50002c7947 */ /* 0x000fea000383ffff */
.L_x_3142:
[----:B------:R1:W1:Y:S02]  /*d040*/  SYNCS.PHASECHK.TRANS64.TRYWAIT P1, [R0+URZ+0x30830], R209 ;  /* 0x030830d1000075a7 */ /* 0x000264000802017f */
[----:B-1----:R-:W-:Y:S05]  /*d050*/  @!P1 NANOSLEEP.SYNCS 0x989680 ;  /* 0x009896800000995d */ /* 0x002fea0003900000 */
[----:B------:R-:W1:Y:S02]  /*d060*/  @!P1 SYNCS.PHASECHK.TRANS64 P1, [R0+URZ+0x30830], R209 ;  /* 0x030830d1000095a7 */ /* 0x000e64000802007f */
[----:B-1----:R-:W-:Y:S05]  /*d070*/  @!P1 BRA `(.L_x_3142) ;  /* 0xfffffffc00f09947 */ /* 0x002fea000383ffff */
[----:B------:R-:W-:Y:S05]  /*d080*/  BRA `(.L_x_3141) ;  /* 0xffffff58004c7947 */ /* 0x000fea000383ffff */
.L_x_3222:
[----:B------:R-:W-:Y:S01]  /*d090*/  BSSY B0, `(.L_x_3295) ;  /* 0x0000005000007945 */ /* 0x000fe20003800000 */
[----:B------:R-:W-:-:S07]  /*d0a0*/  IMAD.MOV.U32 R15, RZ, RZ, -0x1 ;  /* 0xffffffffff0f7424 */ /* 0x000fce00078e00ff */
[----:B------:R-:W-:Y:S05]  /*d0b0*/  WARPSYNC.COLLECTIVE R15, `(.L_x_3296) ;  /* 0x000000000f087348 */ /* 0x000fea0003c00000 */
[----:B------:R-:W-:Y:S01]  /*d0c0*/  NOP ;  /* 0x0000000000007918 */ /* 0x000fe20000000000 */
[----:B------:R-:W-:Y:S01]  /*d0d0*/  ENDCOLLECTIVE ;  /* 0x000000000000791b */ /* 0x000fe20003800000 */
.L_x_3296:
[----:B------:R-:W-:Y:S05]  /*d0e0*/  BSYNC B0 ;  /* 0x0000000000007941 */ /* 0x000fea0003800000 */
.L_x_3295:
[----:B------:R-:W-:Y:S05]  /*d0f0*/  BRA `(.L_x_3297) ;  /* 0xffffffc000fc7947 */ /* 0x000fea000383ffff */
.L_x_3235:
[----:B------:R-:W-:Y:S01]  /*d100*/  BSSY B0, `(.L_x_3298) ;  /* 0x0000005000007945 */ /* 0x000fe20003800000 */
[----:B------:R-:W-:-:S07]  /*d110*/  IMAD.MOV.U32 R15, RZ, RZ, -0x1 ;  /* 0xffffffffff0f7424 */ /* 0x000fce00078e00ff */
[----:B------:R-:W-:Y:S05]  /*d120*/  WARPSYNC.COLLECTIVE R15, `(.L_x_3299) ;  /* 0x000000000f087348 */ /* 0x000fea0003c00000 */
[----:B------:R-:W-:Y:S01]  /*d130*/  NOP ;  /* 0x0000000000007918 */ /* 0x000fe20000000000 */
[----:B------:R-:W-:Y:S01]  /*d140*/  ENDCOLLECTIVE ;  /* 0x000000000000791b */ /* 0x000fe20003800000 */
.L_x_3299:
[----:B------:R-:W-:Y:S05]  /*d150*/  BSYNC B0 ;  /* 0x0000000000007941 */ /* 0x000fea0003800000 */
.L_x_3298:
[----:B------:R-:W-:Y:S05]  /*d160*/  BRA `(.L_x_3300) ;  /* 0xffffffc800ac7947 */ /* 0x000fea000383ffff */
.L_x_3247:
[----:B------:R-:W-:Y:S01]  /*d170*/  BSSY B0, `(.L_x_3301) ;  /* 0x0000005000007945 */ /* 0x000fe20003800000 */
[----:B------:R-:W-:-:S07]  /*d180*/  IMAD.MOV.U32 R15, RZ, RZ, -0x1 ;  /* 0xffffffffff0f7424 */ /* 0x000fce00078e00ff */
[----:B------:R-:W-:Y:S05]  /*d190*/  WARPSYNC.COLLECTIVE R15, `(.L_x_3302) ;  /* 0x000000000f087348 */ /* 0x000fea0003c00000 */
[----:B------:R-:W-:Y:S01]  /*d1a0*/  NOP ;  /* 0x0000000000007918 */ /* 0x000fe20000000000 */
[----:B------:R-:W-:Y:S01]  /*d1b0*/  ENDCOLLECTIVE ;  /* 0x000000000000791b */ /* 0x000fe20003800000 */
.L_x_3302:
[----:B------:R-:W-:Y:S05]  /*d1c0*/  BSYNC B0 ;  /* 0x0000000000007941 */ /* 0x000fea0003800000 */
.L_x_3301:
[----:B------:R-:W-:Y:S05]  /*d1d0*/  BRA `(.L_x_3303) ;  /* 0xffffffcc00ec7947 */ /* 0x000fea000383ffff */
.L_x_3267:
[----:B-1----:R1:W2:Y:S02]  /*d1e0*/  SYNCS.PHASECHK.TRANS64.TRYWAIT P0, [R15+URZ+0x30820], R2 ;  /* 0x030820020f0075a7 */ /* 0x0022a4000800017f */
[----:B--2---:R-:W-:Y:S05]  /*d1f0*/  @!P0 NANOSLEEP.SYNCS 0x989680 ;  /* 0x009896800000895d */ /* 0x004fea0003900000 */
[----:B------:R-:W2:Y:S02]  /*d200*/  @!P0 SYNCS.PHASECHK.TRANS64 P0, [R15+URZ+0x30820], R2 ;  /* 0x030820020f0085a7 */ /* 0x000ea4000800007f */
[----:B--2---:R-:W-:Y:S05]  /*d210*/  @!P0 BRA `(.L_x_3267) ;  /* 0xfffffffc00f08947 */ /* 0x004fea000383ffff */
[----:B------:R-:W-:Y:S05]  /*d220*/  BRA `(.L_x_3304) ;  /* 0xffffffdc00dc7947 */ /* 0x000fea000383ffff */
.L_x_3271:
[----:B--2---:R2:W3:Y:S02]  /*d230*/  SYNCS.PHASECHK.TRANS64.TRYWAIT P1, [R15+URZ+0x30840], R18 ;  /* 0x030840120f0075a7 */ /* 0x0044e4000802017f */
[----:B---3--:R-:W-:Y:S05]  /*d240*/  @!P1 NANOSLEEP.SYNCS 0x989680 ;  /* 0x009896800000995d */ /* 0x008fea0003900000 */
[----:B------:R-:W3:Y:S02]  /*d250*/  @!P1 SYNCS.PHASECHK.TRANS64 P1, [R15+URZ+0x30840], R18 ;  /* 0x030840120f0095a7 */ /* 0x000ee4000802007f */
[----:B---3--:R-:W-:Y:S05]  /*d260*/  @!P1 BRA `(.L_x_3271) ;  /* 0xfffffffc00f09947 */ /* 0x008fea000383ffff */
[----:B------:R-:W-:Y:S05]  /*d270*/  BRA `(.L_x_3305) ;  /* 0xffffffe400807947 */ /* 0x000fea000383ffff */
.L_x_3273:
[----:B-1----:R1:W3:Y:S02]  /*d280*/  SYNCS.PHASECHK.TRANS64.TRYWAIT P1, [R15+URZ+0x30828], R18 ;  /* 0x030828120f0075a7 */ /* 0x0022e4000802017f */
[----:B---3--:R-:W-:Y:S05]  /*d290*/  @!P1 NANOSLEEP.SYNCS 0x989680 ;  /* 0x009896800000995d */ /* 0x008fea0003900000 */
[----:B------:R-:W3:Y:S02]  /*d2a0*/  @!P1 SYNCS.PHASECHK.TRANS64 P1, [R15+URZ+0x30828], R18 ;  /* 0x030828120f0095a7 */ /* 0x000ee4000802007f */
[----:B---3--:R-:W-:Y:S05]  /*d2b0*/  @!P1 BRA `(.L_x_3273) ;  /* 0xfffffffc00f09947 */ /* 0x008fea000383ffff */
[----:B------:R-:W-:Y:S05]  /*d2c0*/  BRA `(.L_x_3306) ;  /* 0xffffffe800207947 */ /* 0x000fea000383ffff */
.L_x_3275:
[----:B---3--:R3:W4:Y:S02]  /*d2d0*/  SYNCS.PHASECHK.TRANS64.TRYWAIT P1, [R15+URZ+0x30848], R18 ;  /* 0x030848120f0075a7 */ /* 0x008724000802017f */
[----:B----4-:R-:W-:Y:S05]  /*d2e0*/  @!P1 NANOSLEEP.SYNCS 0x989680 ;  /* 0x009896800000995d */ /* 0x010fea0003900000 */
[----:B------:R-:W4:Y:S02]  /*d2f0*/  @!P1 SYNCS.PHASECHK.TRANS64 P1, [R15+URZ+0x30848], R18 ;  /* 0x030848120f0095a7 */ /* 0x000f24000802007f */
[----:B----4-:R-:W-:Y:S05]  /*d300*/  @!P1 BRA `(.L_x_3275) ;  /* 0xfffffffc00f09947 */ /* 0x010fea000383ffff */
[----:B------:R-:W-:Y:S05]  /*d310*/  BRA `(.L_x_3307) ;  /* 0xffffffe800c07947 */ /* 0x000fea000383ffff */
.L_x_3277:
[----:B------:R-:W-:-:S07]  /*d320*/  SHF.L.U32 R4, R10, 0x1f, RZ ;  /* 0x0000001f0a047819 */ /* 0x000fce00000006ff */
.L_x_3308:
[----:B----4-:R4:W1:Y:S02]  /*d330*/  SYNCS.PHASECHK.TRANS64.TRYWAIT P1, [R15+URZ+0x30820], R4 ;  /* 0x030820040f0075a7 */ /* 0x010864000802017f */
[----:B-1----:R-:W-:Y:S05]  /*d340*/  @!P1 NANOSLEEP.SYNCS 0x989680 ;  /* 0x009896800000995d */ /* 0x002fea0003900000 */
[----:B------:R-:W1:Y:S02]  /*d350*/  @!P1 SYNCS.PHASECHK.TRANS64 P1, [R15+URZ+0x30820], R4 ;  /* 0x030820040f0095a7 */ /* 0x000e64000802007f */
[----:B-1----:R-:W-:Y:S05]  /*d360*/  @!P1 BRA `(.L_x_3308) ;  /* 0xfffffffc00f09947 */ /* 0x002fea000383ffff */
[----:B------:R-:W-:Y:S05]  /*d370*/  BRA `(.L_x_3309) ;  /* 0xffffffec00447947 */ /* 0x000fea000383ffff */
.L_x_3280:
[----:B----4-:R4:W1:Y:S02]  /*d380*/  SYNCS.PHASECHK.TRANS64.TRYWAIT P1, [R15+URZ+0x30840], R12 ;  /* 0x0308400c0f0075a7 */ /* 0x010864000802017f */
[----:B-1----:R-:W-:Y:S05]  /*d390*/  @!P1 NANOSLEEP.SYNCS 0x989680 ;  /* 0x009896800000995d */ /* 0x002fea0003900000 */
[----:B------:R-:W1:Y:S02]  /*d3a0*/  @!P1 SYNCS.PHASECHK.TRANS64 P1, [R15+URZ+0x30840], R12 ;  /* 0x0308400c0f0095a7 */ /* 0x000e64000802007f */
[----:B-1----:R-:W-:Y:S05]  /*d3b0*/  @!P1 BRA `(.L_x_3280) ;  /* 0xfffffffc00f09947 */ /* 0x002fea000383ffff */
[----:B------:R-:W-:Y:S05]  /*d3c0*/  BRA `(.L_x_3310) ;  /* 0xfffffff000007947 */ /* 0x000fea000383ffff */
.L_x_3282:
[----:B-1----:R1:W2:Y:S02]  /*d3d0*/  SYNCS.PHASECHK.TRANS64.TRYWAIT P1, [R15+URZ+0x30828], R12 ;  /* 0x0308280c0f0075a7 */ /* 0x0022a4000802017f */
[----:B--2---:R-:W-:Y:S05]  /*d3e0*/  @!P1 NANOSLEEP.SYNCS 0x989680 ;  /* 0x009896800000995d */ /* 0x004fea0003900000 */
[----:B------:R-:W2:Y:S02]  /*d3f0*/  @!P1 SYNCS.PHASECHK.TRANS64 P1, [R15+URZ+0x30828], R12 ;  /* 0x0308280c0f0095a7 */ /* 0x000ea4000802007f */
[----:B--2---:R-:W-:Y:S05]  /*d400*/  @!P1 BRA `(.L_x_3282) ;  /* 0xfffffffc00f09947 */ /* 0x004fea000383ffff */
[----:B------:R-:W-:Y:S05]  /*d410*/  BRA `(.L_x_3311) ;  /* 0xfffffff000947947 */ /* 0x000fea000383ffff */
.L_x_3284:
[----:B------:R1:W1:Y:S02]  /*d420*/  SYNCS.PHASECHK.TRANS64.TRYWAIT P0, [R3+URZ+0x30840], R0 ;  /* 0x03084000030075a7 */ /* 0x000264000800017f */
[----:B-1----:R-:W-:Y:S05]  /*d430*/  @!P0 NANOSLEEP.SYNCS 0x989680 ;  /* 0x009896800000895d */ /* 0x002fea0003900000 */
[----:B------:R-:W1:Y:S02]  /*d440*/  @!P0 SYNCS.PHASECHK.TRANS64 P0, [R3+URZ+0x30840], R0 ;  /* 0x03084000030085a7 */ /* 0x000e64000800007f */
[----:B-1----:R-:W-:Y:S05]  /*d450*/  @!P0 BRA `(.L_x_3284) ;  /* 0xfffffffc00f08947 */ /* 0x002fea000383ffff */
[----:B------:R-:W-:Y:S05]  /*d460*/  BRA `(.L_x_3312) ;  /* 0xfffffff400447947 */ /* 0x000fea000383ffff */
.L_x_3286:
[----:B------:R-:W-:Y:S01]  /*d470*/  BSSY B0, `(.L_x_3313) ;  /* 0x0000006000007945 */ /* 0x000fe20003800000 */
[----:B------:R-:W-:-:S07]  /*d480*/  IMAD.MOV.U32 R15, RZ, RZ, -0x1 ;  /* 0xffffffffff0f7424 */ /* 0x000fce00078e00ff */
[----:B------:R-:W-:Y:S05]  /*d490*/  WARPSYNC.COLLECTIVE R15, `(.L_x_3314) ;  /* 0x000000000f0c7348 */ /* 0x000fea0003c00000 */
[----:B------:R-:W-:Y:S02]  /*d4a0*/  ELECT P6, UR62, PT ;  /* 0x00000000003e782f */ /* 0x000fe400038c0000 */
[----:B------:R-:W-:Y:S01]  /*d4b0*/  MOV R14, UR62 ;  /* 0x0000003e000e7c02 */ /* 0x000fe20008000f00 */
[----:B------:R-:W-:Y:S10]  /*d4c0*/  ENDCOLLECTIVE ;  /* 0x000000000000791b */ /* 0x000ff40003800000 */
.L_x_3314:
[----:B------:R-:W-:Y:S05]  /*d4d0*/  BSYNC B0 ;  /* 0x0000000000007941 */ /* 0x000fea0003800000 */
.L_x_3313:
[----:B------:R-:W-:Y:S05]  /*d4e0*/  BRA `(.L_x_3315) ;  /* 0xfffffff400f47947 */ /* 0x000fea000383ffff */
.L_x_3288:
[----:B-1----:R1:W2:Y:S02]  /*d4f0*/  SYNCS.PHASECHK.TRANS64.TRYWAIT P0, [R7+URZ], R4 ;  /* 0x00000004070075a7 */ /* 0x0022a4000800017f */
[----:B--2---:R-:W-:Y:S05]  /*d500*/  @!P0 NANOSLEEP.SYNCS 0x989680 ;  /* 0x009896800000895d */ /* 0x004fea0003900000 */
[----:B------:R-:W2:Y:S02]  /*d510*/  @!P0 SYNCS.PHASECHK.TRANS64 P0, [R7+URZ], R4 ;  /* 0x00000004070085a7 */ /* 0x000ea4000800007f */
[----:B--2---:R-:W-:Y:S05]  /*d520*/  @!P0 BRA `(.L_x_3288) ;  /* 0xfffffffc00f08947 */ /* 0x004fea000383ffff */
[----:B------:R-:W-:Y:S05]  /*d530*/  BRA `(.L_x_3316) ;  /* 0xfffffff800347947 */ /* 0x000fea000383ffff */
.L_x_3289:
[----:B--2---:R2:W3:Y:S02]  /*d540*/  SYNCS.PHASECHK.TRANS64.TRYWAIT P0, [R3+URZ], R0 ;  /* 0x00000000030075a7 */ /* 0x0044e4000800017f */
[----:B---3--:R-:W-:Y:S05]  /*d550*/  @!P0 NANOSLEEP.SYNCS 0x989680 ;  /* 0x009896800000895d */ /* 0x008fea0003900000 */
[----:B------:R-:W3:Y:S02]  /*d560*/  @!P0 SYNCS.PHASECHK.TRANS64 P0, [R3+URZ], R0 ;  /* 0x00000000030085a7 */ /* 0x000ee4000800007f */
[----:B---3--:R-:W-:Y:S05]  /*d570*/  @!P0 BRA `(.L_x_3289) ;  /* 0xfffffffc00f08947 */ /* 0x008fea000383ffff */
[----:B------:R-:W-:Y:S05]  /*d580*/  BRA `(.L_x_3317) ;  /* 0xfffffff800287947 */ /* 0x000fea000383ffff */
.L_x_3291:
[----:B--2---:R2:W3:Y:S02]  /*d590*/  SYNCS.PHASECHK.TRANS64.TRYWAIT P0, [R5+URZ], R4 ;  /* 0x00000004050075a7 */ /* 0x0044e4000800017f */
[----:B---3--:R-:W-:Y:S05]  /*d5a0*/  @!P0 NANOSLEEP.SYNCS 0x989680 ;  /* 0x009896800000895d */ /* 0x008fea0003900000 */
[----:B------:R-:W3:Y:S02]  /*d5b0*/  @!P0 SYNCS.PHASECHK.TRANS64 P0, [R5+URZ], R4 ;  /* 0x00000004050085a7 */ /* 0x000ee4000800007f */
[----:B---3--:R-:W-:Y:S05]  /*d5c0*/  @!P0 BRA `(.L_x_3291) ;  /* 0xfffffffc00f08947 */ /* 0x008fea000383ffff */
[----:B------:R-:W-:Y:S05]  /*d5d0*/  BRA `(.L_x_3318) ;  /* 0xfffffff8002c7947 */ /* 0x000fea000383ffff */
.L_x_3319:
        /* <DEDUP_REMOVED lines=10> */
.L_x_3675:


//--------------------- .text._ZN7cutlass13device_kernelIN5flash11enable_sm90INS1_16FlashAttnBwdSm90INS1_25CollectiveMainloopBwdSm90ILi2ELi2ELi2EN4cute5tupleIJNS5_1CILi1EEES8_S8_EEENS6_IJNS7_ILi64EEENS7_ILi128EEESB_EEENS_6half_tEfNS_4arch4Sm90ELb1ELb0ELb1ELb1ELb0ELb1ELb0ELb0ELi2ELi1ELi2ELi1ELb0EEENS1_24CollectiveEpilogueBwdGQAISC_fSF_Li256ELb1ELb0EEENS1_25SingleTileBwdLPTSchedulerILb1ELi128ELb0EEEEEEEEEvNT_6ParamsE --------------------------
	.section	.text._ZN7cutlass13device_kernelIN5flash11enable_sm90INS1_16FlashAttnBwdSm90INS1_25CollectiveMainloopBwdSm90ILi2ELi2ELi2EN4cute5tupleIJNS5_1CILi1EEES8_S8_EEENS6_IJNS7_ILi64EEENS7_ILi128EEESB_EEENS_6half_tEfNS_4arch4Sm90ELb1ELb0ELb1ELb1ELb0ELb1ELb0ELb0ELi2ELi1ELi2ELi1ELb0EEENS1_24CollectiveEpilogueBwdGQAISC_fSF_Li256ELb1ELb0EEENS1_25SingleTileBwdLPTSchedulerILb1ELi128ELb0EEEEEEEEEvNT_6ParamsE,"ax",@progbits
	.align	128
.text._ZN7cutlass13device_kernelIN5flash11enable_sm90INS1_16FlashAttnBwdSm90INS1_25CollectiveMainloopBwdSm90ILi2ELi2ELi2EN4cute5tupleIJNS5_1CILi1EEES8_S8_EEENS6_IJNS7_ILi64EEENS7_ILi128EEESB_EEENS_6half_tEfNS_4arch4Sm90ELb1ELb0ELb1ELb1ELb0ELb1ELb0ELb0ELi2ELi1ELi2ELi1ELb0EEENS1_24CollectiveEpilogueBwdGQAISC_fSF_Li256ELb1ELb0EEENS1_25SingleTileBwdLPTSchedulerILb1ELi128ELb0EEEEEEEEEvNT_6ParamsE:
        .type           _ZN7cutlass13device_kernelIN5flash11enable_sm90INS1_16FlashAttnBwdSm90INS1_25CollectiveMainloopBwdSm90ILi2ELi2ELi2EN4cute5tupleIJNS5_1CILi1EEES8_S8_EEENS6_IJNS7_ILi64EEENS7_ILi128EEESB_EEENS_6half_tEfNS_4arch4Sm90ELb1ELb0ELb1ELb1ELb0ELb1ELb0ELb0ELi2ELi1ELi2ELi1ELb0EEENS1_24CollectiveEpilogueBwdGQAISC_fSF_Li256ELb1ELb0EEENS1_25SingleTileBwdLPTSchedulerILb1ELi128ELb0EEEEEEEEEvNT_6ParamsE,@function
        .size           _ZN7cutlass13device_kernelIN5flash11enable_sm90INS1_16FlashAttnBwdSm90INS1_25CollectiveMainloopBwdSm90ILi2ELi2ELi2EN4cute5tupleIJNS5_1CILi1EEES8_S8_EEENS6_IJNS7_ILi64EEENS7_ILi128EEESB_EEENS_6half_tEfNS_4arch4Sm90ELb1ELb0ELb1ELb1ELb0ELb1ELb0ELb0ELi2ELi1ELi2ELi1ELb0EEENS1_24CollectiveEpilogueBwdGQAISC_fSF_Li256ELb1ELb0EEENS1_25SingleTileBwdLPTSchedulerILb1ELi128ELb0EEEEEEEEEvNT_6ParamsE,(.L_x_3676 - _ZN7cutlass13device_kernelIN5flash11enable_sm90INS1_16FlashAttnBwdSm90INS1_25CollectiveMainloopBwdSm90ILi2ELi2ELi2EN4cute5tupleIJNS5_1CILi1EEES8_S8_EEENS6_IJNS7_ILi64EEENS7_ILi128EEESB_EEENS_6half_tEfNS_4arch4Sm90ELb1ELb0ELb1ELb1ELb0ELb1ELb0ELb0ELi2ELi1ELi2ELi1ELb0EEENS1_24CollectiveEpilogueBwdGQAISC_fSF_Li256ELb1ELb0EEENS1_25SingleTileBwdLPTSchedulerILb1ELi128ELb0EEEEEEEEEvNT_6ParamsE)
        .other          _ZN7cutlass13device_kernelIN5flash11enable_sm90INS1_16FlashAttnBwdSm90INS1_25CollectiveMainloopBwdSm90ILi2ELi2ELi2EN4cute5tupleIJNS5_1CILi1EEES8_S8_EEENS6_IJNS7_ILi64EEENS7_ILi128EEESB_EEENS_6half_tEfNS_4arch4Sm90ELb1ELb0ELb1ELb1ELb0ELb1ELb0ELb0ELi2ELi1ELi2ELi1ELb0EEENS1_24CollectiveEpilogueBwdGQAISC_fSF_Li256ELb1ELb0EEENS1_25SingleTileBwdLPTSchedulerILb1ELi128ELb0EEEEEEEEEvNT_6ParamsE,@"STO_CUDA_ENTRY STV_DEFAULT"
_ZN7cutlass13device_kernelIN5flash11enable_sm90INS1_16FlashAttnBwdSm90INS1_25CollectiveMainloopBwdSm90ILi2ELi2ELi2EN4cute5tupleIJNS5_1CILi1EEES8_S8_EEENS6_IJNS7_ILi64EEENS7_ILi128EEESB_EEENS_6half_tEfNS_4arch4Sm90ELb1ELb0ELb1ELb1ELb0ELb1ELb0ELb0ELi2ELi1ELi2ELi1ELb0EEENS1_24CollectiveEpilogueBwdGQAISC_fSF_Li256ELb1ELb0EEENS1_25SingleTileBwdLPTSchedulerILb1ELi128ELb0EEEEEEEEEvNT_6ParamsE:
        /* <DEDUP_REMOVED lines=24> */
.L_x_3321:
[----:B------:R-:W-:Y:S05]  /*0180*/  BSYNC B0 ;  /* 0x0000000000007941 */ /* 0x000fea0003800000 */
.L_x_3320:
        /* <DEDUP_REMOVED lines=37> */
.L_x_3322:
        /* <DEDUP_REMOVED lines=22> */
.L_x_3323:
[----:B------:R-:W-:Y:S01]  /*0540*/  PLOP3.LUT P0, PT, PT, PT, UP0, 0x80, 0x0 ;  /* 0x000000000000781c */ /* 0x000fe20003f0f008 */
[----:B------:R-:W-:Y:S01]  /*0550*/  NOP ;  /* 0x0000000000007918 */ /* 0x000fe20000000000 */
[----:B------:R-:W-:Y:S01]  /*0560*/  ULDC.64 UR46, c[0x0][0x208] ;  /* 0x00008200002e7ab9 */ /* 0x000fe20000000a00 */
[----:B------:R-:W-:Y:S01]  /*0570*/  BSSY B6, `(.L_x_3324) ;  /* 0x0000931000067945 */ /* 0x000fe20003800000 */
[----:B-12-4-:R-:W-:Y:S09]  /*0580*/  BAR.SYNC.DEFER_BLOCKING 0x0 ;  /* 0x0000000000007b1d */ /* 0x016ff20000010000 */
[----:B------:R-:W-:Y:S05]  /*0590*/  @!P0 BRA `(.L_x_3325) ;  /* 0x0000005400008947 */ /* 0x000fea0003800000 */
.L_x_3326:
        /* <DEDUP_REMOVED lines=32> */
.L_x_3327:
[----:B------:R-:W-:Y:S01]  /*07a0*/  ULDC UR7, c[0x0][0x8cc] ;  /* 0x0002330000077ab9 */ /* 0x000fe20000000800 */
[----:B------:R-:W-:Y:S01]  /*07b0*/  UMOV UR36, UR10 ;  /* 0x0000000a00247c82 */ /* 0x000fe20008000000 */
[----:B------:R-:W-:-:S11]  /*07c0*/  UISETP.NE.AND UP0, UPT, UR7, 0x1, UPT ;  /* 0x000000010700788c */ /* 0x000fd6000bf05270 */
[----:B------:R-:W-:Y:S02]  /*07d0*/  @UP0 ULDC.64 UR8, c[0x0][0x8d0] ;  /* 0x0002340000080ab9 */ /* 0x000fe40000000a00 */
[----:B------:R-:W-:-:S04]  /*07e0*/  UIMAD.WIDE.U32 UR4, UR10, UR8, URZ ;  /* 0x000000080a0472a5 */ /* 0x000fc8000f8e003f */
[----:B------:R-:W-:-:S04]  /*07f0*/  @UP0 USHF.R.U32.HI UR36, URZ, UR9, UR5 ;  /* 0x000000093f240299 */ /* 0x000fc80008011605 */
[----:B------:R-:W-:-:S12]  /*0800*/  UIMAD UR4, UR36, UR7, URZ ;  /* 0x00000007240472a4 */ /* 0x000fd8000f8e023f */
.L_x_3328:
        /* <DEDUP_REMOVED lines=23> */
.L_x_3329:
        /* <DEDUP_REMOVED lines=14> */
.L_x_3331:
[----:B------:R-:W-:-:S05]  /*0a60*/  ULDC UR4, c[0x0][0x8f4] ;  /* 0x00023d0000047ab9 */ /* 0x000fca0000000800 */
.L_x_3330:
        /* <DEDUP_REMOVED lines=20> */
.L_x_3333:
        /* <DEDUP_REMOVED lines=14> */
.L_x_3334:
        /* <DEDUP_REMOVED lines=11> */
.L_x_3335:
        /* <DEDUP_REMOVED lines=13> */
.L_x_3336:
        /* <DEDUP_REMOVED lines=102> */
.L_x_3339:
        /* <DEDUP_REMOVED lines=15> */
.L_x_3338:
        /* <DEDUP_REMOVED lines=23> */
.L_x_3341:
        /* <DEDUP_REMOVED lines=15> */
.L_x_3340:
        /* <DEDUP_REMOVED lines=8> */
.L_x_3427:
        /* <DEDUP_REMOVED lines=15> */
.L_x_3343:
        /* <DEDUP_REMOVED lines=104> */
.L_x_3355:
[----:B------:R-:W-:-:S05]  /*1fb0*/  IMAD.U32 R0, RZ, RZ, UR38 ;  /* 0x00000026ff007e24 */ /* 0x000fca000f8e00ff */
[----:B------:R-:W-:-:S04]  /*1fc0*/  LOP3.LUT R0, R0, 0x1, RZ, 0xfc, !PT ;  /* 0x0000000100007812 */ /* 0x000fc800078efcff */
[----:B------:R-:W-:-:S13]  /*1fd0*/  ISETP.NE.AND P0, PT, R0, 0x3, PT ;  /* 0x000000030000780c */ /* 0x000fda0003f05270 */
[----:B------:R-:W-:Y:S05]  /*1fe0*/  @!P0 BRA `(.L_x_3345) ;  /* 0x0000000000048947 */ /* 0x000fea0003800000 */
[----:B------:R-:W-:Y:S01]  /*1ff0*/  BPT.TRAP 0x1 ;  /* 0x000000040000795c */ /* 0x000fe20000300000 */
.L_x_3345:
        /* <DEDUP_REMOVED lines=8> */
.L_x_3346:
[----:B---3--:R-:W-:Y:S05]  /*2080*/  @P1 BRA `(.L_x_3347) ;  /* 0x0000000000081947 */ /* 0x008fea0003800000 */
[----:B------:R-:W3:Y:S02]  /*2090*/  SYNCS.PHASECHK.TRANS64.TRYWAIT P1, [R0+URZ+0x30810], R209 ;  /* 0x030810d1000075a7 */ /* 0x000ee4000802017f */
[----:B---3--:R-:W-:Y:S05]  /*20a0*/  @!P1 BRA `(.L_x_3348) ;  /* 0x0000007800389947 */ /* 0x008fea0003800000 */
.L_x_3347:
        /* <DEDUP_REMOVED lines=84> */
.L_x_3349:
[----:B------:R1:W1:Y:S01]  /*25f0*/  SYNCS.PHASECHK.TRANS64.TRYWAIT P1, [R0+URZ+0x30830], R209 ;  /* 0x030830d1000075a7 */ /* 0x000262000802017f */
[----:B------:R-:W-:Y:S05]  /*2600*/  @!P0 BRA `(.L_x_3350) ;  /* 0x0000000000048947 */ /* 0x000fea0003800000 */
[----:B------:R-:W-:Y:S01]  /*2610*/  BPT.TRAP 0x1 ;  /* 0x000000040000795c */ /* 0x000fe20000300000 */
.L_x_3350:
        /* <DEDUP_REMOVED lines=54> */
.L_x_3351:
        /* <DEDUP_REMOVED lines=492> */
.L_x_3353:
        /* <DEDUP_REMOVED lines=49> */
.L_x_3354:
        /* <DEDUP_REMOVED lines=78> */
.L_x_3337:
[----:B------:R-:W-:Y:S05]  /*5030*/  @P0 BRA `(.L_x_3332) ;  /* 0x0000004800100947 */ /* 0x000fea0003800000 */
[----:B------:R-:W-:Y:S01]  /*5040*/  ULDC.64 UR4, c[0x0][0x878] ;  /* 0x00021e0000047ab9 */ /* 0x000fe20000000a00 */
[----:B------:R-:W1:Y:S01]  /*5050*/  S2R R4, SR_TID.X ;  /* 0x0000000000047919 */ /* 0x000e620000002100 */
[----:B------:R-:W-:Y:S01]  /*5060*/  UISETP.NE.U32.AND UP0, UPT, UR4, URZ, UPT ;  /* 0x0000003f0400728c */ /* 0x000fe2000bf05070 */
[----:B------:R-:W2:Y:S01]  /*5070*/  S2UR UR10, SR_CgaCtaId ;  /* 0x00000000000a79c3 */ /* 0x000ea20000008800 */
[----:B------:R-:W-:Y:S01]  /*5080*/  UMOV UR7, 0x400 ;  /* 0x0000040000077882 */ /* 0x000fe20000000000 */
[----:B------:R-:W-:Y:S02]  /*5090*/  USHF.L.U32 UR36, UR36, 0xe, URZ ;  /* 0x0000000e24247899 */ /* 0x000fe4000800063f */
[----:B------:R-:W-:Y:S01]  /*50a0*/  UISETP.NE.AND.EX UP0, UPT, UR5, URZ, UPT, UP0 ;  /* 0x0000003f0500728c */ /* 0x000fe2000bf05300 */
[----:B------:R-:W-:Y:S01]  /*50b0*/  ULDC.64 UR12, c[0x0][0x818] ;  /* 0x00020600000c7ab9 */ /* 0x000fe20000000a00 */
[----:B------:R-:W-:Y:S01]  /*50c0*/  ULDC.64 UR14, c[0x0][0x840] ;  /* 0x00021000000e7ab9 */ /* 0x000fe20000000a00 */
[----:B------:R-:W-:-:S03]  /*50d0*/  ULDC.64 UR16, c[0x0][0x848] ;  /* 0x0002120000107ab9 */ /* 0x000fc60000000a00 */
[----:B------:R-:W-:-:S05]  /*50e0*/  PLOP3.LUT P0, PT, PT, PT, UP0, 0x80, 0x0 ;  /* 0x000000000000781c */ /* 0x000fca0003f0f008 */
[----:B------:R-:W-:Y:S02]  /*50f0*/  @UP0 ULDC.64 UR4, c[0x0][0x878] ;  /* 0x00021e0000040ab9 */ /* 0x000fe40000000a00 */
[----:B------:R-:W-:-:S06]  /*5100*/  @UP0 UIMAD.WIDE UR4, UR39, 0x4, UR4 ;  /* 0x00000004270408a5 */ /* 0x000fcc000f8e0204 */
[----:B------:R-:W-:Y:S02]  /*5110*/  IMAD.U32 R2, RZ, RZ, UR4 ;  /* 0x00000004ff027e24 */ /* 0x000fe4000f8e00ff */
[----:B------:R-:W-:Y:S01]  /*5120*/  IMAD.U32 R3, RZ, RZ, UR5 ;  /* 0x00000005ff037e24 */ /* 0x000fe2000f8e00ff */
[----:B------:R-:W-:-:S04]  /*5130*/  ULDC UR5, c[0x0][0x850] ;  /* 0x0002140000057ab9 */ /* 0x000fc80000000800 */
[----:B------:R-:W3:Y:S01]  /*5140*/  @P0 LDG.E R2, desc[UR46][R2.64] ;  /* 0x0000002e02020981 */ /* 0x000ee2000c1e1900 */
[----:B-1----:R-:W-:Y:S01]  /*5150*/  VIADD R5, R4, 0xffffff80 ;  /* 0xffffff8004057836 */ /* 0x002fe20000000000 */
[----:B------:R-:W-:Y:S01]  /*5160*/  UISETP.NE.AND UP1, UPT, UR5, 0x1, UPT ;  /* 0x000000010500788c */ /* 0x000fe2000bf25270 */
[----:B------:R-:W-:Y:S03]  /*5170*/  BSSY B0, `(.L_x_3356) ;  /* 0x000005a000007945 */ /* 0x000fe60003800000 */
[----:B------:R-:W-:-:S07]  /*5180*/  SHF.R.S32.HI R0, RZ, 0x1f, R5 ;  /* 0x0000001fff007819 */ /* 0x000fce0000011405 */
[----:B------:R-:W-:Y:S02]  /*5190*/  @UP1 ULDC UR8, c[0x0][0x854] ;  /* 0x0002150000081ab9 */ /* 0x000fe40000000800 */
[----:B------:R-:W-:Y:S01]  /*51a0*/  UIMAD.WIDE.U32 UR8, UR37, UR8, URZ ;  /* 0x00000008250872a5 */ /* 0x000fe2000f8e003f */
[----:B------:R-:W-:Y:S01]  /*51b0*/  BAR.SYNC.DEFER_BLOCKING 0x1, 0x100 ;  /* 0x0044000000007b1d */ /* 0x000fe20000010000 */
[----:B---3--:R-:W-:Y:S02]  /*51c0*/  @P0 R2UR UR4, R2 ;  /* 0x00000000020402ca */ /* 0x008fe400000e0000 */
        /* <DEDUP_REMOVED lines=10> */
[----:B--2---:R-:W-:Y:S02]  /*5270*/  ULEA UR4, UR10, UR7, 0x18 ;  /* 0x000000070a047291 */ /* 0x004fe4000f8ec03f */
[----:B------:R-:W-:-:S04]  /*5280*/  @UP0 USHF.L.U32 UR5, UR5, 0x7, URZ ;  /* 0x0000000705050899 */ /* 0x000fc8000800063f */
[----:B------:R-:W-:Y:S01]  /*5290*/  @UP0 ULOP3.LUT UR6, UR5, 0xffffc000, URZ, 0xc0, !UPT ;  /* 0xffffc00005060892 */ /* 0x000fe2000f8ec03f */
[----:B------:R-:W-:Y:S02]  /*52a0*/  LEA R0, R0, UR4, 0x2 ;  /* 0x0000000400007c11 */ /* 0x000fe4000f8e10ff */
[----:B------:R-:W-:Y:S01]  /*52b0*/  @UP1 ULDC UR5, c[0x0][0x858] ;  /* 0x0002160000051ab9 */ /* 0x000fe20000000800 */
[----:B------:R-:W-:Y:S02]  /*52c0*/  @UP0 USHF.R.S32.HI UR7, URZ, 0x1f, UR6 ;  /* 0x0000001f3f070899 */ /* 0x000fe40008011406 */
[----:B------:R-:W-:Y:S01]  /*52d0*/  @UP1 USHF.R.U32.HI UR37, URZ, UR5, UR9 ;  /* 0x000000053f251299 */ /* 0x000fe20008011609 */
[----:B------:R1:W-:Y:S01]  /*52e0*/  STS.128 [R0], R24 ;  /* 0x0000001800007388 */ /* 0x0003e20000000c00 */
[----:B------:R-:W-:Y:S02]  /*52f0*/  @!UP0 UMOV UR6, URZ ;  /* 0x0000003f00068c82 */ /* 0x000fe40008000000 */
[----:B------:R-:W-:Y:S01]  /*5300*/  USHF.R.S32.HI UR5, URZ, 0x1f, UR37 ;  /* 0x0000001f3f057899 */ /* 0x000fe20008011425 */
[----:B------:R1:W-:Y:S01]  /*5310*/  STS.128 [R0+0x800], R28 ;  /* 0x0008001c00007388 */ /* 0x0003e20000000c00 */
[----:B------:R-:W-:Y:S01]  /*5320*/  UIADD3 UR8, UP1, UR36, UR6, URZ ;  /* 0x0000000624087290 */ /* 0x000fe2000ff3e03f */
[----:B------:R-:W-:Y:S01]  /*5330*/  @!UP0 UMOV UR7, URZ ;  /* 0x0000003f00078c82 */ /* 0x000fe20008000000 */
[----:B------:R-:W-:Y:S01]  /*5340*/  UIMAD UR6, UR5, UR12, URZ ;  /* 0x0000000c050672a4 */ /* 0x000fe2000f8e023f */
[----:B------:R1:W-:Y:S01]  /*5350*/  STS.128 [R0+0x1000], R32 ;  /* 0x0010002000007388 */ /* 0x0003e20000000c00 */
[----:B------:R-:W-:-:S02]  /*5360*/  ULEA.HI.X.SX32 UR9, UR36, UR7, 0x1, UP1 ;  /* 0x0000000724097291 */ /* 0x000fc400088f0e3f */
[----:B------:R-:W-:Y:S01]  /*5370*/  UIMAD UR5, UR5, UR14, URZ ;  /* 0x0000000e050572a4 */ /* 0x000fe2000f8e023f */
[----:B------:R1:W-:Y:S01]  /*5380*/  STS.128 [R0+0x1800], R36 ;  /* 0x0018002400007388 */ /* 0x0003e20000000c00 */
[----:B------:R-:W-:Y:S02]  /*5390*/  UIMAD UR10, UR37, UR13, UR6 ;  /* 0x0000000d250a72a4 */ /* 0x000fe4000f8e0206 */
[----:B------:R-:W-:Y:S01]  /*53a0*/  UIMAD.WIDE.U32 UR6, UR37, UR12, UR8 ;  /* 0x0000000c250672a5 */ /* 0x000fe2000f8e0008 */
[----:B------:R1:W-:Y:S01]  /*53b0*/  STS.128 [R0+0x2000], R40 ;  /* 0x0020002800007388 */ /* 0x0003e20000000c00 */
[----:B------:R-:W-:Y:S02]  /*53c0*/  UIMAD UR12, UR37, UR15, UR5 ;  /* 0x0000000f250c72a4 */ /* 0x000fe4000f8e0205 */
[----:B------:R-:W-:Y:S01]  /*53d0*/  USHF.R.S32.HI UR5, URZ, 0x1f, UR39 ;  /* 0x0000001f3f057899 */ /* 0x000fe20008011427 */
[----:B------:R1:W-:Y:S01]  /*53e0*/  STS.128 [R0+0x2800], R44 ;  /* 0x0028002c00007388 */ /* 0x0003e20000000c00 */
[----:B------:R-:W-:-:S02]  /*53f0*/  UIMAD.WIDE.U32 UR8, UR37, UR14, UR8 ;  /* 0x0000000e250872a5 */ /* 0x000fc4000f8e0008 */
[----:B------:R-:W-:Y:S01]  /*5400*/  USEL UR5, UR5, URZ, !UP0 ;  /* 0x0000003f05057287 */ /* 0x000fe2000c000000 */
[----:B------:R1:W-:Y:S01]  /*5410*/  STS.128 [R0+0x3000], R48 ;  /* 0x0030003000007388 */ /* 0x0003e20000000c00 */
[----:B------:R-:W-:Y:S01]  /*5420*/  ULDC.64 UR14, c[0x0][0x820] ;  /* 0x00020800000e7ab9 */ /* 0x000fe20000000a00 */
[----:B------:R-:W-:Y:S02]  /*5430*/  USEL UR39, UR39, URZ, !UP0 ;  /* 0x0000003f27277287 */ /* 0x000fe4000c000000 */
[----:B------:R1:W-:Y:S01]  /*5440*/  STS.128 [R0+0x3800], R52 ;  /* 0x0038003400007388 */ /* 0x0003e20000000c00 */
[----:B------:R-:W-:Y:S02]  /*5450*/  UIMAD UR11, UR5, UR14, URZ ;  /* 0x0000000e050b72a4 */ /* 0x000fe4000f8e023f */
[----:B------:R-:W-:Y:S01]  /*5460*/  UIADD3 UR7, UR7, UR10, URZ ;  /* 0x0000000a07077290 */ /* 0x000fe2000fffe03f */
[----:B------:R1:W-:Y:S01]  /*5470*/  STS.128 [R0+0x4000], R56 ;  /* 0x0040003800007388 */ /* 0x0003e20000000c00 */
[----:B------:R-:W-:-:S02]  /*5480*/  UIMAD UR5, UR5, UR16, URZ ;  /* 0x00000010050572a4 */ /* 0x000fc4000f8e023f */
[----:B------:R-:W-:Y:S01]  /*5490*/  UIADD3 UR9, UR9, UR12, URZ ;  /* 0x0000000c09097290 */ /* 0x000fe2000fffe03f */
[----:B------:R1:W-:Y:S01]  /*54a0*/  STS.128 [R0+0x4800], R60 ;  /* 0x0048003c00007388 */ /* 0x0003e20000000c00 */
[----:B------:R-:W-:Y:S02]  /*54b0*/  UIMAD UR11, UR39, UR15, UR11 ;  /* 0x0000000f270b72a4 */ /* 0x000fe4000f8e020b */
[----:B------:R-:W-:Y:S01]  /*54c0*/  UIMAD.WIDE.U32 UR6, UR39, UR14, UR6 ;  /* 0x0000000e270672a5 */ /* 0x000fe2000f8e0006 */
[----:B------:R1:W-:Y:S01]  /*54d0*/  STS.128 [R0+0x5000], R64 ;  /* 0x0050004000007388 */ /* 0x0003e20000000c00 */
[----:B------:R-:W-:Y:S02]  /*54e0*/  UIMAD UR5, UR39, UR17, UR5 ;  /* 0x00000011270572a4 */ /* 0x000fe4000f8e0205 */
[----:B------:R-:W-:Y:S01]  /*54f0*/  UIMAD.WIDE.U32 UR8, UR39, UR16, UR8 ;  /* 0x00000010270872a5 */ /* 0x000fe2000f8e0008 */
[----:B------:R1:W-:Y:S01]  /*5500*/  STS.128 [R0+0x5800], R68 ;  /* 0x0058004400007388 */ /* 0x0003e20000000c00 */
[----:B------:R-:W-:Y:S01]  /*5510*/  ULDC.64 UR12, c[0x0][0x800] ;  /* 0x00020000000c7ab9 */ /* 0x000fe20000000a00 */
[----:B------:R-:W-:Y:S01]  /*5520*/  ULDC.64 UR14, c[0x0][0x828] ;  /* 0x00020a00000e7ab9 */ /* 0x000fe20000000a00 */
[----:B------:R-:W-:Y:S01]  /*5530*/  UIADD3 UR7, UR7, UR11, URZ ;  /* 0x0000000b07077290 */ /* 0x000fe2000fffe03f */
        /* <DEDUP_REMOVED lines=22> */
.L_x_3358:
[----:B------:R-:W-:Y:S01]  /*56a0*/  @P0 ELECT P1, URZ, PT ;  /* 0x00000000003f082f */ /* 0x000fe20003820000 */
[----:B------:R2:W-:-:S12]  /*56b0*/  UBLKRED.G.S.ADD.F32.RN [UR6], [UR4], UR5, desc[UR8] ;  /* 0x00000806040073bb */ /* 0x0005d800080a1405 */
[----:B------:R-:W-:Y:S02]  /*56c0*/  @P1 PLOP3.LUT P0, PT, P1, PT, PT, 0x8, 0x0 ;  /* 0x000000000000181c */ /* 0x000fe40000f0e170 */
[----:B------:R-:W-:-:S11]  /*56d0*/  PLOP3.LUT P1, PT, PT, PT, PT, 0x8, 0x0 ;  /* 0x000000000000781c */ /* 0x000fd60003f2e170 */
[----:B--2---:R-:W-:Y:S05]  /*56e0*/  @P0 BRA.U.ANY `(.L_x_3358) ;  /* 0xfffffffd00ec0947 */ /* 0x004fea000393ffff */
[----:B------:R0:W-:Y:S01]  /*56f0*/  UTMACMDFLUSH ;  /* 0x00000000000079b7 */ /* 0x0001e20000000000 */
[----:B------:R-:W-:-:S04]  /*5700*/  DEPBAR.LE SB0, 0x0 ;  /* 0x000080000000791a */ /* 0x000fc80000000000 */
.L_x_3357:
[----:B------:R-:W-:Y:S05]  /*5710*/  BSYNC B0 ;  /* 0x0000000000007941 */ /* 0x000fea0003800000 */
.L_x_3356:
        /* <DEDUP_REMOVED lines=32> */
.L_x_3359:
[----:B------:R-:W-:Y:S01]  /*5920*/  @P0 ELECT P1, URZ, PT ;  /* 0x00000000003f082f */ /* 0x000fe20003820000 */
[----:B------:R2:W-:-:S12]  /*5930*/  UBLKRED.G.S.ADD.F32.RN [UR6], [UR4], UR5, desc[UR8] ;  /* 0x00000806040073bb */ /* 0x0005d800080a1405 */
[----:B------:R-:W-:Y:S02]  /*5940*/  @P1 PLOP3.LUT P0, PT, P1, PT, PT, 0x8, 0x0 ;  /* 0x000000000000181c */ /* 0x000fe40000f0e170 */
[----:B------:R-:W-:-:S11]  /*5950*/  PLOP3.LUT P1, PT, PT, PT, PT, 0x8, 0x0 ;  /* 0x000000000000781c */ /* 0x000fd60003f2e170 */
[----:B--2---:R-:W-:Y:S05]  /*5960*/  @P0 BRA.U.ANY `(.L_x_3359) ;  /* 0xfffffffd00ec0947 */ /* 0x004fea000393ffff */
[----:B------:R0:W-:Y:S01]  /*5970*/  UTMACMDFLUSH ;  /* 0x00000000000079b7 */ /* 0x0001e20000000000 */
[----:B------:R-:W-:-:S04]  /*5980*/  DEPBAR.LE SB0, 0x0 ;  /* 0x000080000000791a */ /* 0x000fc80000000000 */
[----:B------:R-:W-:Y:S05]  /*5990*/  BRA `(.L_x_3332) ;  /* 0x0000003c00b87947 */ /* 0x000fea0003800000 */
.L_x_3325:
        /* <DEDUP_REMOVED lines=29> */
.L_x_3361:
[----:B------:R-:W-:Y:S01]  /*5b70*/  ULDC UR9, c[0x0][0x8cc] ;  /* 0x0002330000097ab9 */ /* 0x000fe20000000800 */
[----:B------:R-:W-:Y:S01]  /*5b80*/  UMOV UR7, UR8 ;  /* 0x0000000800077c82 */ /* 0x000fe20008000000 */
[----:B------:R-:W-:-:S11]  /*5b90*/  UISETP.NE.AND UP0, UPT, UR9, 0x1, UPT ;  /* 0x000000010900788c */ /* 0x000fd6000bf05270 */
[----:B------:R-:W-:Y:S02]  /*5ba0*/  @UP0 ULDC.64 UR10, c[0x0][0x8d0] ;  /* 0x00023400000a0ab9 */ /* 0x000fe40000000a00 */
[----:B------:R-:W-:-:S04]  /*5bb0*/  UIMAD.WIDE.U32 UR4, UR8, UR10, URZ ;  /* 0x0000000a080472a5 */ /* 0x000fc8000f8e003f */
[----:B------:R-:W-:-:S04]  /*5bc0*/  @UP0 USHF.R.U32.HI UR7, URZ, UR11, UR5 ;  /* 0x0000000b3f070299 */ /* 0x000fc80008011605 */
[----:B------:R-:W-:-:S12]  /*5bd0*/  UIMAD UR4, UR7, UR9, URZ ;  /* 0x00000009070472a4 */ /* 0x000fd8000f8e023f */
.L_x_3362:
        /* <DEDUP_REMOVED lines=23> */
.L_x_3363:
        /* <DEDUP_REMOVED lines=13> */
.L_x_3365:
[----:B------:R-:W-:-:S05]  /*5e20*/  ULDC UR4, c[0x0][0x8f4] ;  /* 0x00023d0000047ab9 */ /* 0x000fca0000000800 */
.L_x_3364:
        /* <DEDUP_REMOVED lines=46> */
.L_x_3366:
        /* <DEDUP_REMOVED lines=13> */
.L_x_3367:
        /* <DEDUP_REMOVED lines=12> */
.L_x_3368:
        /* <DEDUP_REMOVED lines=54> */
.L_x_3371:
[----:B------:R-:W-:Y:S05]  /*6600*/  BSYNC B0 ;  /* 0x0000000000007941 */ /* 0x000fea0003800000 */
.L_x_3370:
        /* <DEDUP_REMOVED lines=19> */
.L_x_3373:
[----:B------:R-:W-:Y:S05]  /*6740*/  BSYNC B0 ;  /* 0x0000000000007941 */ /* 0x000fea0003800000 */
.L_x_3372:
[----:B------:R-:W-:Y:S06]  /*6750*/  BAR.ARV 0xa, 0xa0 ;  /* 0x0282800000007b1d */ /* 0x000fec0000002000 */
[----:B------:R-:W-:Y:S04]  /*6760*/  BSSY B0, `(.L_x_3374) ;  /* 0x0000003000007945 */ /* 0x000fe80003800000 */
[----:B------:R-:W-:Y:S05]  /*6770*/  @!P0 BRA `(.L_x_3375) ;  /* 0x0000000000048947 */ /* 0x000fea0003800000 */
[----:B------:R-:W-:-:S04]  /*6780*/  DEPBAR.LE SB0, 0x0 ;  /* 0x000080000000791a */ /* 0x000fc80000000000 */
.L_x_3375:
[----:B------:R-:W-:Y:S05]  /*6790*/  BSYNC B0 ;  /* 0x0000000000007941 */ /* 0x000fea0003800000 */
.L_x_3374:
[----:B------:R-:W-:Y:S06]  /*67a0*/  BAR.ARV 0xb, 0xa0 ;  /* 0x02c2800000007b1d */ /* 0x000fec0000002000 */
[----:B------:R-:W-:Y:S01]  /*67b0*/  UIADD3 UR18, UR12, 0x1, URZ ;  /* 0x000000010c127890 */ /* 0x000fe2000fffe03f */
[----:B------:R-:W-:Y:S11]  /*67c0*/  BRA `(.L_x_3376) ;  /* 0x0000000000047947 */ /* 0x000ff60003800000 */
.L_x_3369:
[----:B------:R-:W-:-:S05]  /*67d0*/  UMOV UR18, UR12 ;  /* 0x0000000c00127c82 */ /* 0x000fca0008000000 */
.L_x_3376:
        /* <DEDUP_REMOVED lines=22> */
.L_x_3389:
        /* <DEDUP_REMOVED lines=20> */
.L_x_3378:
[----:B------:R-:W-:Y:S05]  /*6a80*/  BSYNC B0 ;  /* 0x0000000000007941 */ /* 0x000fea0003800000 */
.L_x_3377:
        /* <DEDUP_REMOVED lines=13> */
.L_x_3380:
[----:B------:R-:W-:Y:S05]  /*6b60*/  BSYNC B0 ;  /* 0x0000000000007941 */ /* 0x000fea0003800000 */
.L_x_3379:
[----:B------:R-:W-:Y:S06]  /*6b70*/  BAR.ARV 0xa, 0xa0 ;  /* 0x0282800000007b1d */ /* 0x000fec0000002000 */
[----:B------:R-:W-:Y:S04]  /*6b80*/  BSSY B0, `(.L_x_3381) ;  /* 0x0000003000007945 */ /* 0x000fe80003800000 */
[----:B------:R-:W-:Y:S05]  /*6b90*/  @!P0 BRA `(.L_x_3382) ;  /* 0x0000000000048947 */ /* 0x000fea0003800000 */
[----:B------:R-:W-:-:S04]  /*6ba0*/  DEPBAR.LE SB0, 0x0 ;  /* 0x000080000000791a */ /* 0x000fc80000000000 */
.L_x_3382:
[----:B------:R-:W-:Y:S05]  /*6bb0*/  BSYNC B0 ;  /* 0x0000000000007941 */ /* 0x000fea0003800000 */
.L_x_3381:
        /* <DEDUP_REMOVED lines=13> */
.L_x_3384:
[----:B------:R-:W-:Y:S05]  /*6c90*/  BSYNC B0 ;  /* 0x0000000000007941 */ /* 0x000fea0003800000 */
.L_x_3383:
        /* <DEDUP_REMOVED lines=13> */
.L_x_3386:
[----:B------:R-:W-:Y:S05]  /*6d70*/  BSYNC B0 ;  /* 0x0000000000007941 */ /* 0x000fea0003800000 */
.L_x_3385:
[----:B------:R-:W-:Y:S01]  /*6d80*/  UIADD3 UR18, UR18, 0x2, URZ ;  /* 0x0000000212127890 */ /* 0x000fe2000fffe03f */
[----:B------:R-:W-:Y:S06]  /*6d90*/  BAR.ARV 0xa, 0xa0 ;  /* 0x0282800000007b1d */ /* 0x000fec0000002000 */
[----:B------:R-:W-:Y:S01]  /*6da0*/  UISETP.GE.AND UP0, UPT, UR18, UR7, UPT ;  /* 0x000000071200728c */ /* 0x000fe2000bf06270 */
[----:B------:R-:W-:Y:S04]  /*6db0*/  BSSY B0, `(.L_x_3387) ;  /* 0x0000003000007945 */ /* 0x000fe80003800000 */
[----:B------:R-:W-:Y:S06]  /*6dc0*/  @!P0 BRA `(.L_x_3388) ;  /* 0x0000000000048947 */ /* 0x000fec0003800000 */
[----:B------:R-:W-:-:S04]  /*6dd0*/  DEPBAR.LE SB0, 0x0 ;  /* 0x000080000000791a */ /* 0x000fc80000000000 */
.L_x_3388:
[----:B------:R-:W-:Y:S05]  /*6de0*/  BSYNC B0 ;  /* 0x0000000000007941 */ /* 0x000fea0003800000 */
.L_x_3387:
[----:B------:R-:W-:Y:S06]  /*6df0*/  BAR.ARV 0xb, 0xa0 ;  /* 0x02c2800000007b1d */ /* 0x000fec0000002000 */
[----:B------:R-:W-:Y:S01]  /*6e00*/  PLOP3.LUT P1, PT, PT, PT, UP0, 0x80, 0x0 ;  /* 0x000000000000781c */ /* 0x000fe20003f2f008 */
[----:B------:R-:W-:Y:S02]  /*6e10*/  UIADD3 UR26, UR26, 0x4000, URZ ;  /* 0x000040001a1a7890 */ /* 0x000fe4000fffe03f */
[----:B------:R-:W-:-:S10]  /*6e20*/  UIADD3 UR6, UR6, 0x4000, URZ ;  /* 0x0000400006067890 */ /* 0x000fd4000fffe03f */
[----:B------:R-:W-:Y:S05]  /*6e30*/  @!P1 BRA `(.L_x_3389) ;  /* 0xfffffff800c09947 */ /* 0x000fea000383ffff */
[----:B------:R-:W-:Y:S05]  /*6e40*/  BRA `(.L_x_3332) ;  /* 0x00000028008c7947 */ /* 0x000fea0003800000 */
.L_x_3360:
        /* <DEDUP_REMOVED lines=22> */
.L_x_3390:
[----:B------:R-:W-:Y:S01]  /*6fb0*/  ULDC UR9, c[0x0][0x8cc] ;  /* 0x0002330000097ab9 */ /* 0x000fe20000000800 */
[----:B------:R-:W-:Y:S01]  /*6fc0*/  UMOV UR7, UR8 ;  /* 0x0000000800077c82 */ /* 0x000fe20008000000 */
[----:B------:R-:W-:-:S11]  /*6fd0*/  UISETP.NE.AND UP0, UPT, UR9, 0x1, UPT ;  /* 0x000000010900788c */ /* 0x000fd6000bf05270 */
[----:B------:R-:W-:Y:S02]  /*6fe0*/  @UP0 ULDC.64 UR10, c[0x0][0x8d0] ;  /* 0x00023400000a0ab9 */ /* 0x000fe40000000a00 */
[----:B------:R-:W-:-:S04]  /*6ff0*/  UIMAD.WIDE.U32 UR4, UR8, UR10, URZ ;  /* 0x0000000a080472a5 */ /* 0x000fc8000f8e003f */
[----:B------:R-:W-:-:S04]  /*7000*/  @UP0 USHF.R.U32.HI UR7, URZ, UR11, UR5 ;  /* 0x0000000b3f070299 */ /* 0x000fc80008011605 */
[----:B------:R-:W-:-:S12]  /*7010*/  UIMAD UR4, UR7, UR9, URZ ;  /* 0x00000009070472a4 */ /* 0x000fd8000f8e023f */
.L_x_3391:
        /* <DEDUP_REMOVED lines=23> */
.L_x_3392:
        /* <DEDUP_REMOVED lines=14> */
.L_x_3394:
[----:B------:R-:W-:-:S05]  /*7270*/  ULDC UR4, c[0x0][0x8f4] ;  /* 0x00023d0000047ab9 */ /* 0x000fca0000000800 */
.L_x_3393:
        /* <DEDUP_REMOVED lines=60> */
.L_x_3396:
        /* <DEDUP_REMOVED lines=12> */
.L_x_3397:
[----:B------:R-:W-:Y:S05]  /*7700*/  @!P2 BRA `(.L_x_3398) ;  /* 0x000000000014a947 */ /* 0x000fea0003800000 */
[----:B------:R-:W-:Y:S02]  /*7710*/  IMAD.U32 R2, RZ, RZ, UR14 ;  /* 0x0000000eff027e24 */ /* 0x000fe4000f8e00ff */
[----:B------:R-:W-:-:S05]  /*7720*/  IMAD.U32 R3, RZ, RZ, UR15 ;  /* 0x0000000fff037e24 */ /* 0x000fca000f8e00ff */
[----:B------:R-:W2:Y:S04]  /*7730*/  LDG.E R5, desc[UR46][R2.64] ;  /* 0x0000002e02057981 */ /* 0x000ea8000c1e1900 */
[----:B------:R-:W2:Y:S02]  /*7740*/  LDG.E R4, desc[UR46][R2.64+0x4] ;  /* 0x0000042e02047981 */ /* 0x000ea4000c1e1900 */
[----:B--2---:R-:W-:-:S07]  /*7750*/  IMAD.IADD R4, R4, 0x1, -R5 ;  /* 0x0000000104047824 */ /* 0x004fce00078e0a05 */
.L_x_3398:
        /* <DEDUP_REMOVED lines=62> */
.L_x_3428:
        /* <DEDUP_REMOVED lines=15> */
.L_x_3401:
        /* <DEDUP_REMOVED lines=92> */
.L_x_3412:
[----:B-123--:R-:W-:-:S04]  /*81f0*/  SHF.L.U32 R18, R10, 0x1f, RZ ;  /* 0x0000001f0a127819 */ /* 0x00efc800000006ff */
[----:B------:R-:W2:Y:S02]  /*8200*/  SYNCS.PHASECHK.TRANS64.TRYWAIT P1, [R15+URZ+0x30840], R18 ;  /* 0x030840120f0075a7 */ /* 0x000ea4000802017f */
[----:B--2---:R-:W-:Y:S05]  /*8210*/  @!P1 BRA `(.L_x_3404) ;  /* 0x0000001800189947 */ /* 0x004fea0003800000 */
.L_x_3429:
        /* <DEDUP_REMOVED lines=8> */
.L_x_3405:
        /* <DEDUP_REMOVED lines=37> */
.L_x_3430:
        /* <DEDUP_REMOVED lines=8> */
.L_x_3407:
        /* <DEDUP_REMOVED lines=37> */
.L_x_3431:
        /* <DEDUP_REMOVED lines=8> */
.L_x_3409:
        /* <DEDUP_REMOVED lines=31> */
.L_x_3433:
        /* <DEDUP_REMOVED lines=8> */
.L_x_3411:
        /* <DEDUP_REMOVED lines=37> */
.L_x_3403:
[----:B------:R-:W4:Y:S02]  /*8d00*/  LDL.LU R4, [R1+0x8] ;  /* 0x0000080001047983 */ /* 0x000f240000300800 */
[----:B----4-:R-:W-:Y:S02]  /*8d10*/  ISETP.NE.AND P1, PT, R4, RZ, PT ;  /* 0x000000ff0400720c */ /* 0x010fe40003f25270 */
[----:B------:R4:W5:Y:S11]  /*8d20*/  LDL R4, [R1+0x4] ;  /* 0x0000040001047983 */ /* 0x0009760000100800 */
[----:B----4-:R-:W-:Y:S05]  /*8d30*/  @!P1 BRA `(.L_x_3402) ;  /* 0x00000004005c9947 */ /* 0x010fea0003800000 */
[----:B------:R-:W-:-:S04]  /*8d40*/  SHF.L.U32 R12, R10, 0x1f, RZ ;  /* 0x0000001f0a0c7819 */ /* 0x000fc800000006ff */
[----:B------:R-:W4:Y:S02]  /*8d50*/  SYNCS.PHASECHK.TRANS64.TRYWAIT P1, [R15+URZ+0x30840], R12 ;  /* 0x0308400c0f0075a7 */ /* 0x000f24000802017f */
[----:B----4-:R-:W-:Y:S05]  /*8d60*/  @!P1 BRA `(.L_x_3413) ;  /* 0x0000000c00989947 */ /* 0x010fea0003800000 */
.L_x_3434:
        /* <DEDUP_REMOVED lines=8> */
.L_x_3414:
        /* <DEDUP_REMOVED lines=34> */
.L_x_3435:
        /* <DEDUP_REMOVED lines=8> */
.L_x_3416:
        /* <DEDUP_REMOVED lines=34> */
.L_x_3402:
[----:B------:R-:W1:Y:S01]  /*92b0*/  S2R R0, SR_TID.X ;  /* 0x0000000000007919 */ /* 0x000e620000002100 */
[----:B------:R-:W-:Y:S01]  /*92c0*/  IMAD R3, R16, 0x8, R15 ;  /* 0x0000000810037824 */ /* 0x000fe200078e020f */
[----:B-1----:R-:W-:Y:S02]  /*92d0*/  LOP3.LUT R2, R0, 0x7f, RZ, 0xc0, !PT ;  /* 0x0000007f00027812 */ /* 0x002fe400078ec0ff */
[----:B------:R-:W-:Y:S02]  /*92e0*/  SHF.L.U32 R0, R10, 0x1f, RZ ;  /* 0x0000001f0a007819 */ /* 0x000fe400000006ff */
[----:B------:R-:W-:Y:S02]  /*92f0*/  ISETP.NE.AND P1, PT, R2, RZ, PT ;  /* 0x000000ff0200720c */ /* 0x000fe40003f25270 */
[----:B------:R-:W1:Y:S02]  /*9300*/  SYNCS.PHASECHK.TRANS64.TRYWAIT P0, [R3+URZ+0x30840], R0 ;  /* 0x03084000030075a7 */ /* 0x000e64000800017f */
[----:B-1----:R-:W-:Y:S09]  /*9310*/  @!P0 BRA `(.L_x_3417) ;  /* 0x0000000800548947 */ /* 0x002ff20003800000 */
.L_x_3436:
[----:B------:R-:W-:Y:S05]  /*9320*/  @P1 BRA `(.L_x_3418) ;  /* 0x0000000000181947 */ /* 0x000fea0003800000 */
[----:B------:R-:W1:Y:S01]  /*9330*/  S2R R2, SR_TID.X ;  /* 0x0000000000027919 */ /* 0x000e620000002100 */
[----:B------:R-:W-:-:S04]  /*9340*/  IMAD.MOV.U32 R0, RZ, RZ, 0x4100 ;  /* 0x00004100ff007424 */ /* 0x000fc800078e00ff */
[----:B------:R1:W-:Y:S02]  /*9350*/  SYNCS.ARRIVE.TRANS64 RZ, [R3+URZ+0x30830], R0 ;  /* 0x0308300003ff79a7 */ /* 0x0003e4000800003f */
[----:B-1----:R-:W-:-:S13]  /*9360*/  LOP3.LUT P0, RZ, R2, 0x1f, RZ, 0xc0, !PT ;  /* 0x0000001f02ff7812 */ /* 0x002fda000780c0ff */
[----:B------:R-:W-:Y:S05]  /*9370*/  @!P0 BRA `(.L_x_3418) ;  /* 0x0000000000048947 */ /* 0x000fea0003800000 */
[----:B------:R-:W-:Y:S01]  /*9380*/  BPT.TRAP 0x1 ;  /* 0x000000040000795c */ /* 0x000fe20000300000 */
.L_x_3418:
        /* <DEDUP_REMOVED lines=41> */
.L_x_3399:
[----:B------:R-:W-:Y:S05]  /*9620*/  BSYNC B0 ;  /* 0x0000000000007941 */ /* 0x000fea0003800000 */
.L_x_3395:
[----:B------:R-:W-:-:S03]  /*9630*/  UMOV UR7, 0xffffffff ;  /* 0xffffffff00077882 */ /* 0x000fc60000000000 */
[----:B------:R-:W-:Y:S05]  /*9640*/  BRA.DIV UR7, `(.L_x_3419) ;  /* 0x00000006079c7947 */ /* 0x000fea000b800000 */
[----:B------:R-:W-:-:S13]  /*9650*/  ELECT P6, URZ, PT ;  /* 0x00000000003f782f */ /* 0x000fda00038c0000 */
.L_x_3439:
[----:B------:R-:W-:Y:S05]  /*9660*/  @!P6 BRA `(.L_x_3332) ;  /* 0x000000000084e947 */ /* 0x000fea0003800000 */
[----:B------:R-:W-:-:S06]  /*9670*/  ULOP3.LUT UR7, UR38, 0x2, URZ, 0xfc, !UPT ;  /* 0x0000000226077892 */ /* 0x000fcc000f8efc3f */
[----:B------:R-:W-:-:S05]  /*9680*/  IMAD.U32 R0, RZ, RZ, UR7 ;  /* 0x00000007ff007e24 */ /* 0x000fca000f8e00ff */
[----:B------:R-:W-:-:S13]  /*9690*/  ISETP.NE.AND P2, PT, R0, 0x3, PT ;  /* 0x000000030000780c */ /* 0x000fda0003f45270 */
[----:B------:R-:W-:Y:S05]  /*96a0*/  @!P2 BRA `(.L_x_3420) ;  /* 0x000000000004a947 */ /* 0x000fea0003800000 */
[----:B------:R-:W-:Y:S01]  /*96b0*/  BPT.TRAP 0x1 ;  /* 0x000000040000795c */ /* 0x000fe20000300000 */
.L_x_3420:
        /* <DEDUP_REMOVED lines=15> */
.L_x_3440:
[----:B------:R-:W2:Y:S02]  /*97b0*/  SYNCS.PHASECHK.TRANS64.TRYWAIT P0, [R3+URZ], R0 ;  /* 0x00000000030075a7 */ /* 0x000ea4000800017f */
[----:B--2---:R-:W-:Y:S05]  /*97c0*/  @!P0 BRA `(.L_x_3422) ;  /* 0x0000000400708947 */ /* 0x004fea0003800000 */
.L_x_3441:
[----:B------:R-:W-:Y:S05]  /*97d0*/  @!P2 BRA `(.L_x_3423) ;  /* 0x000000000004a947 */ /* 0x000fea0003800000 */
[----:B------:R-:W-:Y:S01]  /*97e0*/  BPT.TRAP 0x1 ;  /* 0x000000040000795c */ /* 0x000fe20000300000 */
.L_x_3423:
[----:B--2---:R-:W-:-:S04]  /*97f0*/  VIADD R3, R8, 0x30840 ;  /* 0x0003084008037836 */ /* 0x004fc80000000000 */
[----:B------:R-:W-:-:S04]  /*9800*/  IMAD R5, R2, 0x8, R3 ;  /* 0x0000000802057824 */ /* 0x000fc800078e0203 */
[----:B------:R-:W2:Y:S02]  /*9810*/  SYNCS.PHASECHK.TRANS64.TRYWAIT P0, [R5+URZ], R4 ;  /* 0x00000004050075a7 */ /* 0x000ea4000800017f */
[----:B--2---:R-:W-:Y:S05]  /*9820*/  @!P0 BRA `(.L_x_3424) ;  /* 0x00000004006c8947 */ /* 0x004fea0003800000 */
.L_x_3442:
[----:B------:R-:W-:-:S07]  /*9830*/  IMAD R3, R6, 0x8, R3 ;  /* 0x0000000806037824 */ /* 0x000fce00078e0203 */
.L_x_3425:
[----:B---3--:R3:W4:Y:S02]  /*9840*/  SYNCS.PHASECHK.TRANS64.TRYWAIT P0, [R3+URZ], R0 ;  /* 0x00000000030075a7 */ /* 0x008724000800017f */
[----:B----4-:R-:W-:Y:S05]  /*9850*/  @!P0 NANOSLEEP.SYNCS 0x989680 ;  /* 0x009896800000895d */ /* 0x010fea0003900000 */
[----:B------:R-:W4:Y:S02]  /*9860*/  @!P0 SYNCS.PHASECHK.TRANS64 P0, [R3+URZ], R0 ;  /* 0x00000000030085a7 */ /* 0x000f24000800007f */
[----:B----4-:R-:W-:Y:S05]  /*9870*/  @!P0 BRA `(.L_x_3425) ;  /* 0xfffffffc00f08947 */ /* 0x010fea000383ffff */
.L_x_3332:
[----:B------:R-:W-:Y:S05]  /*9880*/  BSYNC B6 ;  /* 0x0000000000067941 */ /* 0x000fea0003800000 */
.L_x_3324:
[----:B------:R-:W-:Y:S05]  /*9890*/  EXIT ;  /* 0x000000000000794d */ /* 0x000fea0003800000 */
.L_x_3342:
[----:B------:R-:W-:Y:S02]  /*98a0*/  IMAD.MOV.U32 R12, RZ, RZ, RZ ;  /* 0x000000ffff0c7224 */ /* 0x000fe400078e00ff */
[----:B------:R-:W-:Y:S02]  /*98b0*/  IMAD.MOV.U32 R11, RZ, RZ, 0x1f ;  /* 0x0000001fff0b7424 */ /* 0x000fe400078e00ff */
[----:B------:R-:W-:-:S07]  /*98c0*/  IMAD.MOV.U32 R15, RZ, RZ, -0x1 ;  /* 0xffffffffff0f7424 */ /* 0x000fce00078e00ff */
[----:B------:R-:W-:Y:S05]  /*98d0*/  WARPSYNC.COLLECTIVE R15, `(.L_x_3426) ;  /* 0x000000000f087348 */ /* 0x000fea0003c00000 */
[----:B------:R1:W2:Y:S02]  /*98e0*/  SHFL.IDX P6, R14, R13, R12, R11 ;  /* 0x0000000c0d0e7389 */ /* 0x0002a400000c000b */
[----:B-12---:R-:W-:Y:S01]  /*98f0*/  ENDCOLLECTIVE ;  /* 0x000000000000791b */ /* 0x006fe20003800000 */
.L_x_3426:
[----:B------:R-:W-:Y:S05]  /*9900*/  BRA `(.L_x_3427) ;  /* 0xffffff7c00cc7947 */ /* 0x000fea000383ffff */
.L_x_3344:
        /* <DEDUP_REMOVED lines=8> */
.L_x_3348:
[----:B---3--:R3:W4:Y:S02]  /*9990*/  SYNCS.PHASECHK.TRANS64.TRYWAIT P1, [R0+URZ+0x30810], R209 ;  /* 0x030810d1000075a7 */ /* 0x008724000802017f */
[----:B----4-:R-:W-:Y:S05]  /*99a0*/  @!P1 NANOSLEEP.SYNCS 0x989680 ;  /* 0x009896800000995d */ /* 0x010fea0003900000 */
[----:B------:R-:W4:Y:S02]  /*99b0*/  @!P1 SYNCS.PHASECHK.TRANS64 P1, [R0+URZ+0x30810], R209 ;  /* 0x030810d1000095a7 */ /* 0x000f24000802007f */
[----:B----4-:R-:W-:Y:S05]  /*99c0*/  @!P1 BRA `(.L_x_3348) ;  /* 0xfffffffc00f09947 */ /* 0x010fea000383ffff */
[----:B------:R-:W-:Y:S05]  /*99d0*/  BRA `(.L_x_3347) ;  /* 0xffffff8400b47947 */ /* 0x000fea000383ffff */
.L_x_3352:
[----:B------:R1:W1:Y:S02]  /*99e0*/  SYNCS.PHASECHK.TRANS64.TRYWAIT P1, [R0+URZ+0x30830], R209 ;  /* 0x030830d1000075a7 */ /* 0x000264000802017f */
[----:B-1----:R-:W-:Y:S05]  /*99f0*/  @!P1 NANOSLEEP.SYNCS 0x989680 ;  /* 0x009896800000995d */ /* 0x002fea0003900000 */
[----:B------:R-:W1:Y:S02]  /*9a00*/  @!P1 SYNCS.PHASECHK.TRANS64 P1, [R0+URZ+0x30830], R209 ;  /* 0x030830d1000095a7 */ /* 0x000e64000802007f */
[----:B-1----:R-:W-:Y:S05]  /*9a10*/  @!P1 BRA `(.L_x_3352) ;  /* 0xfffffffc00f09947 */ /* 0x002fea000383ffff */
[----:B------:R-:W-:Y:S05]  /*9a20*/  BRA `(.L_x_3351) ;  /* 0xffffff8c00d47947 */ /* 0x000fea000383ffff */
.L_x_3400:
[----:B-1----:R1:W2:Y:S02]  /*9a30*/  SYNCS.PHASECHK.TRANS64.TRYWAIT P0, [R15+URZ+0x30820], R2 ;  /* 0x030820020f0075a7 */ /* 0x0022a4000800017f */
[----:B--2---:R-:W-:Y:S05]  /*9a40*/  @!P0 NANOSLEEP.SYNCS 0x989680 ;  /* 0x009896800000895d */ /* 0x004fea0003900000 */
[----:B------:R-:W2:Y:S02]  /*9a50*/  @!P0 SYNCS.PHASECHK.TRANS64 P0, [R15+URZ+0x30820], R2 ;  /* 0x030820020f0085a7 */ /* 0x000ea4000800007f */
[----:B--2---:R-:W-:Y:S05]  /*9a60*/  @!P0 BRA `(.L_x_3400) ;  /* 0xfffffffc00f08947 */ /* 0x004fea000383ffff */
[----:B------:R-:W-:Y:S05]  /*9a70*/  BRA `(.L_x_3428) ;  /* 0xffffffe000307947 */ /* 0x000fea000383ffff */
.L_x_3404:
[----:B--2---:R2:W3:Y:S02]  /*9a80*/  SYNCS.PHASECHK.TRANS64.TRYWAIT P1, [R15+URZ+0x30840], R18 ;  /* 0x030840120f0075a7 */ /* 0x0044e4000802017f */
[----:B---3--:R-:W-:Y:S05]  /*9a90*/  @!P1 NANOSLEEP.SYNCS 0x989680 ;  /* 0x009896800000995d */ /* 0x008fea0003900000 */
[----:B------:R-:W3:Y:S02]  /*9aa0*/  @!P1 SYNCS.PHASECHK.TRANS64 P1, [R15+URZ+0x30840], R18 ;  /* 0x030840120f0095a7 */ /* 0x000ee4000802007f */
[----:B---3--:R-:W-:Y:S05]  /*9ab0*/  @!P1 BRA `(.L_x_3404) ;  /* 0xfffffffc00f09947 */ /* 0x008fea000383ffff */
[----:B------:R-:W-:Y:S05]  /*9ac0*/  BRA `(.L_x_3429) ;  /* 0xffffffe400d47947 */ /* 0x000fea000383ffff */
.L_x_3406:
[----:B-1----:R1:W3:Y:S02]  /*9ad0*/  SYNCS.PHASECHK.TRANS64.TRYWAIT P1, [R15+URZ+0x30828], R18 ;  /* 0x030828120f0075a7 */ /* 0x0022e4000802017f */
[----:B---3--:R-:W-:Y:S05]  /*9ae0*/  @!P1 NANOSLEEP.SYNCS 0x989680 ;  /* 0x009896800000995d */ /* 0x008fea0003900000 */
[----:B------:R-:W3:Y:S02]  /*9af0*/  @!P1 SYNCS.PHASECHK.TRANS64 P1, [R15+URZ+0x30828], R18 ;  /* 0x030828120f0095a7 */ /* 0x000ee4000802007f */
[----:B---3--:R-:W-:Y:S05]  /*9b00*/  @!P1 BRA `(.L_x_3406) ;  /* 0xfffffffc00f09947 */ /* 0x008fea000383ffff */
[----:B------:R-:W-:Y:S05]  /*9b10*/  BRA `(.L_x_3430) ;  /* 0xffffffe800747947 */ /* 0x000fea000383ffff */
.L_x_3408:
[----:B---3--:R3:W4:Y:S02]  /*9b20*/  SYNCS.PHASECHK.TRANS64.TRYWAIT P1, [R15+URZ+0x30848], R18 ;  /* 0x030848120f0075a7 */ /* 0x008724000802017f */
[----:B----4-:R-:W-:Y:S05]  /*9b30*/  @!P1 NANOSLEEP.SYNCS 0x989680 ;  /* 0x009896800000995d */ /* 0x010fea0003900000 */
[----:B------:R-:W4:Y:S02]  /*9b40*/  @!P1 SYNCS.PHASECHK.TRANS64 P1, [R15+URZ+0x30848], R18 ;  /* 0x030848120f0095a7 */ /* 0x000f24000802007f */
[----:B----4-:R-:W-:Y:S05]  /*9b50*/  @!P1 BRA `(.L_x_3408) ;  /* 0xfffffffc00f09947 */ /* 0x010fea000383ffff */
[----:B------:R-:W-:Y:S05]  /*9b60*/  BRA `(.L_x_3431) ;  /* 0xffffffec00147947 */ /* 0x000fea000383ffff */
.L_x_3410:
[----:B------:R-:W-:-:S07]  /*9b70*/  SHF.L.U32 R4, R10, 0x1f, RZ ;  /* 0x0000001f0a047819 */ /* 0x000fce00000006ff */
.L_x_3432:
[----:B----4-:R4:W1:Y:S02]  /*9b80*/  SYNCS.PHASECHK.TRANS64.TRYWAIT P1, [R15+URZ+0x30820], R4 ;  /* 0x030820040f0075a7 */ /* 0x010864000802017f */
[----:B-1----:R-:W-:Y:S05]  /*9b90*/  @!P1 NANOSLEEP.SYNCS 0x989680 ;  /* 0x009896800000995d */ /* 0x002fea0003900000 */
[----:B------:R-:W1:Y:S02]  /*9ba0*/  @!P1 SYNCS.PHASECHK.TRANS64 P1, [R15+URZ+0x30820], R4 ;  /* 0x030820040f0095a7 */ /* 0x000e64000802007f */
[----:B-1----:R-:W-:Y:S05]  /*9bb0*/  @!P1 BRA `(.L_x_3432) ;  /* 0xfffffffc00f09947 */ /* 0x002fea000383ffff */
[----:B------:R-:W-:Y:S05]  /*9bc0*/  BRA `(.L_x_3433) ;  /* 0xffffffec00987947 */ /* 0x000fea000383ffff */
.L_x_3413:
[----:B----4-:R4:W1:Y:S02]  /*9bd0*/  SYNCS.PHASECHK.TRANS64.TRYWAIT P1, [R15+URZ+0x30840], R12 ;  /* 0x0308400c0f0075a7 */ /* 0x010864000802017f */
[----:B-1----:R-:W-:Y:S05]  /*9be0*/  @!P1 NANOSLEEP.SYNCS 0x989680 ;  /* 0x009896800000995d */ /* 0x002fea0003900000 */
[----:B------:R-:W1:Y:S02]  /*9bf0*/  @!P1 SYNCS.PHASECHK.TRANS64 P1, [R15+URZ+0x30840], R12 ;  /* 0x0308400c0f0095a7 */ /* 0x000e64000802007f */
[----:B-1----:R-:W-:Y:S05]  /*9c00*/  @!P1 BRA `(.L_x_3413) ;  /* 0xfffffffc00f09947 */ /* 0x002fea000383ffff */
[----:B------:R-:W-:Y:S05]  /*9c10*/  BRA `(.L_x_3434) ;  /* 0xfffffff000547947 */ /* 0x000fea000383ffff */
.L_x_3415:
[----:B-1----:R1:W2:Y:S02]  /*9c20*/  SYNCS.PHASECHK.TRANS64.TRYWAIT P1, [R15+URZ+0x30828], R12 ;  /* 0x0308280c0f0075a7 */ /* 0x0022a4000802017f */
[----:B--2---:R-:W-:Y:S05]  /*9c30*/  @!P1 NANOSLEEP.SYNCS 0x989680 ;  /* 0x009896800000995d */ /* 0x004fea0003900000 */
[----:B------:R-:W2:Y:S02]  /*9c40*/  @!P1 SYNCS.PHASECHK.TRANS64 P1, [R15+URZ+0x30828], R12 ;  /* 0x0308280c0f0095a7 */ /* 0x000ea4000802007f */
[----:B--2---:R-:W-:Y:S05]  /*9c50*/  @!P1 BRA `(.L_x_3415) ;  /* 0xfffffffc00f09947 */ /* 0x004fea000383ffff */
[----:B------:R-:W-:Y:S05]  /*9c60*/  BRA `(.L_x_3435) ;  /* 0xfffffff000e87947 */ /* 0x000fea000383ffff */
.L_x_3417:
[----:B------:R1:W1:Y:S02]  /*9c70*/  SYNCS.PHASECHK.TRANS64.TRYWAIT P0, [R3+URZ+0x30840], R0 ;  /* 0x03084000030075a7 */ /* 0x000264000800017f */
[----:B-1----:R-:W-:Y:S05]  /*9c80*/  @!P0 NANOSLEEP.SYNCS 0x989680 ;  /* 0x009896800000895d */ /* 0x002fea0003900000 */
[----:B------:R-:W1:Y:S02]  /*9c90*/  @!P0 SYNCS.PHASECHK.TRANS64 P0, [R3+URZ+0x30840], R0 ;  /* 0x03084000030085a7 */ /* 0x000e64000800007f */
[----:B-1----:R-:W-:Y:S05]  /*9ca0*/  @!P0 BRA `(.L_x_3417) ;  /* 0xfffffffc00f08947 */ /* 0x002fea000383ffff */
[----:B------:R-:W-:Y:S05]  /*9cb0*/  BRA `(.L_x_3436) ;  /* 0xfffffff400987947 */ /* 0x000fea000383ffff */
.L_x_3419:
[----:B------:R-:W-:Y:S01]  /*9cc0*/  BSSY B0, `(.L_x_3437) ;  /* 0x0000006000007945 */ /* 0x000fe20003800000 */
[----:B------:R-:W-:-:S07]  /*9cd0*/  IMAD.MOV.U32 R15, RZ, RZ, -0x1 ;  /* 0xffffffffff0f7424 */ /* 0x000fce00078e00ff */
[----:B------:R-:W-:Y:S05]  /*9ce0*/  WARPSYNC.COLLECTIVE R15, `(.L_x_3438) ;  /* 0x000000000f0c7348 */ /* 0x000fea0003c00000 */
[----:B------:R-:W-:Y:S02]  /*9cf0*/  ELECT P6, UR62, PT ;  /* 0x00000000003e782f */ /* 0x000fe400038c0000 */
[----:B------:R-:W-:Y:S01]  /*9d00*/  MOV R14, UR62 ;  /* 0x0000003e000e7c02 */ /* 0x000fe20008000f00 */
[----:B------:R-:W-:Y:S10]  /*9d10*/  ENDCOLLECTIVE ;  /* 0x000000000000791b */ /* 0x000ff40003800000 */
.L_x_3438:
[----:B------:R-:W-:Y:S05]  /*9d20*/  BSYNC B0 ;  /* 0x0000000000007941 */ /* 0x000fea0003800000 */
.L_x_3437:
[----:B------:R-:W-:Y:S05]  /*9d30*/  BRA `(.L_x_3439) ;  /* 0xfffffff800487947 */ /* 0x000fea000383ffff */
.L_x_3421:
[----:B-1----:R1:W2:Y:S02]  /*9d40*/  SYNCS.PHASECHK.TRANS64.TRYWAIT P0, [R7+URZ], R4 ;  /* 0x00000004070075a7 */ /* 0x0022a4000800017f */
[----:B--2---:R-:W-:Y:S05]  /*9d50*/  @!P0 NANOSLEEP.SYNCS 0x989680 ;  /* 0x009896800000895d */ /* 0x004fea0003900000 */
[----:B------:R-:W2:Y:S02]  /*9d60*/  @!P0 SYNCS.PHASECHK.TRANS64 P0, [R7+URZ], R4 ;  /* 0x00000004070085a7 */ /* 0x000ea4000800007f */
[----:B--2---:R-:W-:Y:S05]  /*9d70*/  @!P0 BRA `(.L_x_3421) ;  /* 0xfffffffc00f08947 */ /* 0x004fea000383ffff */
[----:B------:R-:W-:Y:S05]  /*9d80*/  BRA `(.L_x_3440) ;  /* 0xfffffff800887947 */ /* 0x000fea000383ffff */
.L_x_3422:
[----:B--2---:R2:W3:Y:S02]  /*9d90*/  SYNCS.PHASECHK.TRANS64.TRYWAIT P0, [R3+URZ], R0 ;  /* 0x00000000030075a7 */ /* 0x0044e4000800017f */
[----:B---3--:R-:W-:Y:S05]  /*9da0*/  @!P0 NANOSLEEP.SYNCS 0x989680 ;  /* 0x009896800000895d */ /* 0x008fea0003900000 */
[----:B------:R-:W3:Y:S02]  /*9db0*/  @!P0 SYNCS.PHASECHK.TRANS64 P0, [R3+URZ], R0 ;  /* 0x00000000030085a7 */ /* 0x000ee4000800007f */
[----:B---3--:R-:W-:Y:S05]  /*9dc0*/  @!P0 BRA `(.L_x_3422) ;  /* 0xfffffffc00f08947 */ /* 0x008fea000383ffff */
[----:B------:R-:W-:Y:S05]  /*9dd0*/  BRA `(.L_x_3441) ;  /* 0xfffffff8007c7947 */ /* 0x000fea000383ffff */
.L_x_3424:
[----:B--2---:R2:W3:Y:S02]  /*9de0*/  SYNCS.PHASECHK.TRANS64.TRYWAIT P0, [R5+URZ], R4 ;  /* 0x00000004050075a7 */ /* 0x0044e4000800017f */
[----:B---3--:R-:W-:Y:S05]  /*9df0*/  @!P0 NANOSLEEP.SYNCS 0x989680 ;  /* 0x009896800000895d */ /* 0x008fea0003900000 */
[----:B------:R-:W3:Y:S02]  /*9e00*/  @!P0 SYNCS.PHASECHK.TRANS64 P0, [R5+URZ], R4 ;  /* 0x00000004050085a7 */ /* 0x000ee4000800007f */
[----:B---3--:R-:W-:Y:S05]  /*9e10*/  @!P0 BRA `(.L_x_3424) ;  /* 0xfffffffc00f08947 */ /* 0x008fea000383ffff */
[----:B------:R-:W-:Y:S05]  /*9e20*/  BRA `(.L_x_3442) ;  /* 0xfffffff800807947 */ /* 0x000fea000383ffff */
.L_x_3443:
        /* <DEDUP_REMOVED lines=13> */
.L_x_3676:


//--------------------- .text._ZN7cutlass13device_kernelIN5flash32FlashAttnBwdPostprocessConvertdQIN4cute5tupleIJNS3_1CILi128EEES6_EEENS_6half_tEfNS_4arch4Sm90ELi256ENS3_8TiledMMAINS3_8MMA_AtomIJNS3_4SM904GMMA26MMA_64x128x16_F32F16F16_RSILNSE_5MajorE0ELSG_1ELNSE_7ScaleInE1ELSH_1EEEEEENS3_6LayoutINS4_IJNS5_ILi2EEENS5_ILi1EEESM_EEENS4_IJSM_NS5_ILi0EEESO_EEEEENS4_IJNS3_10UnderscoreESR_SR_EEEEELb0EEEEEvNT_6ParamsE --------------------------
	.section	.text._ZN7cutlass13device_kernelIN5flash32FlashAttnBwdPostprocessConvertdQIN4cute5tupleIJNS3_1CILi128EEES6_EEENS_6half_tEfNS_4arch4Sm90ELi256ENS3_8TiledMMAINS3_8MMA_AtomIJNS3_4SM904GMMA26MMA_64x128x16_F32F16F16_RSILNSE_5MajorE0ELSG_1ELNSE_7ScaleInE1ELSH_1EEEEEENS3_6LayoutINS4_IJNS5_ILi2EEENS5_ILi1EEESM_EEENS4_IJSM_NS5_ILi0EEESO_EEEEENS4_IJNS3_10UnderscoreESR_SR_EEEEELb0EEEEEvNT_6ParamsE,"ax",@progbits
	.align	128
.text._ZN7cutlass13device_kernelIN5flash32FlashAttnBwdPostprocessConvertdQIN4cute5tupleIJNS3_1CILi128EEES6_EEENS_6half_tEfNS_4arch4Sm90ELi256ENS3_8TiledMMAINS3_8MMA_AtomIJNS3_4SM904GMMA26MMA_64x128x16_F32F16F16_RSILNSE_5MajorE0ELSG_1ELNSE_7ScaleInE1ELSH_1EEEEEENS3_6LayoutINS4_IJNS5_ILi2EEENS5_ILi1EEESM_EEENS4_IJSM_NS5_ILi0EEESO_EEEEENS4_IJNS3_10UnderscoreESR_SR_EEEEELb0EEEEEvNT_6ParamsE:
        .type           _ZN7cutlass13device_kernelIN5flash32FlashAttnBwdPostprocessConvertdQIN4cute5tupleIJNS3_1CILi128EEES6_EEENS_6half_tEfNS_4arch4Sm90ELi256ENS3_8TiledMMAINS3_8MMA_AtomIJNS3_4SM904GMMA26MMA_64x128x16_F32F16F16_RSILNSE_5MajorE0ELSG_1ELNSE_7ScaleInE1ELSH_1EEEEEENS3_6LayoutINS4_IJNS5_ILi2EEENS5_ILi1EEESM_EEENS4_IJSM_NS5_ILi0EEESO_EEEEENS4_IJNS3_10UnderscoreESR_SR_EEEEELb0EEEEEvNT_6ParamsE,@function
        .size           _ZN7cutlass13device_kernelIN5flash32FlashAttnBwdPostprocessConvertdQIN4cute5tupleIJNS3_1CILi128EEES6_EEENS_6half_tEfNS_4arch4Sm90ELi256ENS3_8TiledMMAINS3_8MMA_AtomIJNS3_4SM904GMMA26MMA_64x128x16_F32F16F16_RSILNSE_5MajorE0ELSG_1ELNSE_7ScaleInE1ELSH_1EEEEEENS3_6LayoutINS4_IJNS5_ILi2EEENS5_ILi1EEESM_EEENS4_IJSM_NS5_ILi0EEESO_EEEEENS4_IJNS3_10UnderscoreESR_SR_EEEEELb0EEEEEvNT_6ParamsE,(.L_x_3677 - _ZN7cutlass13device_kernelIN5flash32FlashAttnBwdPostprocessConvertdQIN4cute5tupleIJNS3_1CILi128EEES6_EEENS_6half_tEfNS_4arch4Sm90ELi256ENS3_8TiledMMAINS3_8MMA_AtomIJNS3_4SM904GMMA26MMA_64x128x16_F32F16F16_RSILNSE_5MajorE0ELSG_1ELNSE_7ScaleInE1ELSH_1EEEEEENS3_6LayoutINS4_IJNS5_ILi2EEENS5_ILi1EEESM_EEENS4_IJSM_NS5_ILi0EEESO_EEEEENS4_IJNS3_10UnderscoreESR_SR_EEEEELb0EEEEEvNT_6ParamsE)
        .other          _ZN7cutlass13device_kernelIN5flash32FlashAttnBwdPostprocessConvertdQIN4cute5tupleIJNS3_1CILi128EEES6_EEENS_6half_tEfNS_4arch4Sm90ELi256ENS3_8TiledMMAINS3_8MMA_AtomIJNS3_4SM904GMMA26MMA_64x128x16_F32F16F16_RSILNSE_5MajorE0ELSG_1ELNSE_7ScaleInE1ELSH_1EEEEEENS3_6LayoutINS4_IJNS5_ILi2EEENS5_ILi1EEESM_EEENS4_IJSM_NS5_ILi0EEESO_EEEEENS4_IJNS3_10UnderscoreESR_SR_EEEEELb0EEEEEvNT_6ParamsE,@"STO_CUDA_ENTRY STV_DEFAULT"
_ZN7cutlass13device_kernelIN5flash32FlashAttnBwdPostprocessConvertdQIN4cute5tupleIJNS3_1CILi128EEES6_EEENS_6half_tEfNS_4arch4Sm90ELi256ENS3_8TiledMMAINS3_8MMA_AtomIJNS3_4SM904GMMA26MMA_64x128x16_F32F16F16_RSILNSE_5MajorE0ELSG_1ELNSE_7ScaleInE1ELSH_1EEEEEENS3_6LayoutINS4_IJNS5_ILi2EEENS5_ILi1EEESM_EEENS4_IJSM_NS5_ILi0EEESO_EEEEENS4_IJNS3_10UnderscoreESR_SR_EEEEELb0EEEEEvNT_6ParamsE:
[----:B------:R-:W-:Y:S08]  /*0000*/  LDC R1, c[0x0][0x28] ;  /* 0x00000a00ff017b82 */ /* 0x000ff00000000800 */
[----:B------:R-:W0:Y:S01]  /*0010*/  LDC.64 R4, c[0x0][0x278] ;  /* 0x00009e00ff047b82 */ /* 0x000e220000000a00 */
[----:B------:R-:W1:Y:S01]  /*0020*/  S2R R15, SR_CTAID.Z ;  /* 0x00000000000f7919 */ /* 0x000e620000002700 */
[----:B------:R-:W-:-:S06]  /*0030*/  ULDC.64 UR8, c[0x0][0x208] ;  /* 0x0000820000087ab9 */ /* 0x000fcc0000000a00 */
[----:B------:R-:W2:Y:S08]  /*0040*/  LDC.64 R10, c[0x0][0x270] ;  /* 0x00009c00ff0a7b82 */ /* 0x000eb00000000a00 */
[----:B------:R-:W1:Y:S01]  /*0050*/  LDC.64 R2, c[0x0][0x270] ;  /* 0x00009c00ff027b82 */ /* 0x000e620000000a00 */
[----:B0-----:R-:W-:-:S04]  /*0060*/  ISETP.NE.U32.AND P2, PT, R4, RZ, PT ;  /* 0x000000ff0400720c */ /* 0x001fc80003f45070 */
[----:B------:R-:W-:Y:S02]  /*0070*/  ISETP.NE.AND.EX P2, PT, R5, RZ, PT, P2 ;  /* 0x000000ff0500720c */ /* 0x000fe40003f45320 */
[----:B--2---:R-:W-:-:S04]  /*0080*/  ISETP.NE.U32.AND P1, PT, R10, RZ, PT ;  /* 0x000000ff0a00720c */ /* 0x004fc80003f25070 */
[----:B------:R-:W-:Y:S01]  /*0090*/  ISETP.NE.AND.EX P1, PT, R11, RZ, PT, P1 ;  /* 0x000000ff0b00720c */ /* 0x000fe20003f25310 */
[----:B------:R-:W-:Y:S01]  /*00a0*/  ULDC UR4, c[0x0][0x240] ;  /* 0x0000900000047ab9 */ /* 0x000fe20000000800 */
[----:B-1----:R-:W-:-:S05]  /*00b0*/  IMAD.WIDE R2, R15, 0x4, R2 ;  /* 0x000000040f027825 */ /* 0x002fca00078e0202 */
[----:B------:R-:W0:Y:S01]  /*00c0*/  @P2 LDC.64 R4, c[0x0][0x278] ;  /* 0x00009e00ff042b82 */ /* 0x000e220000000a00 */
[----:B------:R-:W-:-:S05]  /*00d0*/  IMAD.U32 R0, RZ, RZ, UR4 ;  /* 0x00000004ff007e24 */ /* 0x000fca000f8e00ff */
[----:B------:R1:W5:Y:S01]  /*00e0*/  @P1 LDG.E R9, desc[UR8][R2.64] ;  /* 0x0000000802091981 */ /* 0x000362000c1e1900 */
[----:B0-----:R-:W-:-:S05]  /*00f0*/  @P2 IMAD.WIDE R4, R15, 0x4, R4 ;  /* 0x000000040f042825 */ /* 0x001fca00078e0204 */
[----:B------:R1:W5:Y:S01]  /*0100*/  @P2 LDG.E R0, desc[UR8][R4.64] ;  /* 0x0000000804002981 */ /* 0x000362000c1e1900 */
[----:B------:R-:W-:Y:S01]  /*0110*/  ISETP.NE.U32.AND P0, PT, R10, RZ, PT ;  /* 0x000000ff0a00720c */ /* 0x000fe20003f05070 */
[----:B------:R-:W0:Y:S03]  /*0120*/  S2R R6, SR_CTAID.X ;  /* 0x0000000000067919 */ /* 0x000e260000002500 */
[----:B------:R-:W-:Y:S01]  /*0130*/  ISETP.NE.AND.EX P0, PT, R11, RZ, PT, P0 ;  /* 0x000000ff0b00720c */ /* 0x000fe20003f05300 */
[----:B0-----:R-:W-:Y:S01]  /*0140*/  IMAD.SHL.U32 R11, R6, 0x80, RZ ;  /* 0x00000080060b7824 */ /* 0x001fe200078e00ff */
[----:B-1----:R-:W-:Y:S11]  /*0150*/  @P2 BRA `(.L_x_3444) ;  /* 0x0000000000102947 */ /* 0x002ff60003800000 */
[----:B------:R-:W-:Y:S05]  /*0160*/  @!P1 BRA `(.L_x_3444) ;  /* 0x00000000000c9947 */ /* 0x000fea0003800000 */
[----:B------:R-:W2:Y:S04]  /*0170*/  LDG.E R5, desc[UR8][R2.64] ;  /* 0x0000000802057981 */ /* 0x000ea8000c1e1900 */
[----:B-----5:R-:W2:Y:S02]  /*0180*/  LDG.E R0, desc[UR8][R2.64+0x4] ;  /* 0x0000040802007981 */ /* 0x020ea4000c1e1900 */
[----:B--2---:R-:W-:-:S07]  /*0190*/  IADD3 R0, -R5, R0, RZ ;  /* 0x0000000005007210 */ /* 0x004fce0007ffe1ff */
.L_x_3444:
[----:B-----5:R-:W-:-:S13]  /*01a0*/  ISETP.LE.AND P2, PT, R0, R11, PT ;  /* 0x0000000b0000720c */ /* 0x020fda0003f43270 */
[----:B------:R-:W-:Y:S05]  /*01b0*/  @P0 EXIT P2 ;  /* 0x000000000000094d */ /* 0x000fea0001000000 */
[----:B------:R-:W0:Y:S01]  /*01c0*/  S2R R10, SR_CTAID.Y ;  /* 0x00000000000a7919 */ /* 0x000e220000002600 */
[C---:B------:R-:W-:Y:S01]  /*01d0*/  @P1 IMAD R2, R15.reuse, 0x80, R9 ;  /* 0x000000800f021824 */ /* 0x040fe200078e0209 */
[----:B------:R-:W1:Y:S01]  /*01e0*/  LDC.64 R18, c[0x0][0x228] ;  /* 0x00008a00ff127b82 */ /* 0x000e620000000a00 */
[----:B------:R-:W-:Y:S01]  /*01f0*/  SHF.L.U32 R13, R6, 0xe, RZ ;  /* 0x0000000e060d7819 */ /* 0x000fe200000006ff */
[----:B------:R-:W2:Y:S01]  /*0200*/  S2R R17, SR_TID.X ;  /* 0x0000000000117919 */ /* 0x000ea20000002100 */
[----:B------:R-:W-:Y:S01]  /*0210*/  SEL R8, R15, RZ, !P0 ;  /* 0x000000ff0f087207 */ /* 0x000fe20004000000 */
[----:B------:R-:W-:Y:S01]  /*0220*/  BSSY B0, `(.L_x_3445) ;  /* 0x0000031000007945 */ /* 0x000fe20003800000 */
[----:B------:R-:W-:Y:S01]  /*0230*/  @P1 SHF.R.S32.HI R3, RZ, 0x1f, R2 ;  /* 0x0000001fff031819 */ /* 0x000fe20000011402 */
[----:B------:R-:W3:Y:S02]  /*0240*/  S2R R12, SR_CgaCtaId ;  /* 0x00000000000c7919 */ /* 0x000ee40000008800 */
[----:B------:R-:W4:Y:S01]  /*0250*/  LDC.64 R20, c[0x0][0x230] ;  /* 0x00008c00ff147b82 */ /* 0x000f220000000a00 */
[----:B------:R-:W-:-:S05]  /*0260*/  @P1 LEA.HI R3, R3, R2, RZ, 0x7 ;  /* 0x0000000203031211 */ /* 0x000fca00078f38ff */
[----:B------:R-:W-:Y:S02]  /*0270*/  @P1 IMAD.SHL.U32 R3, R3, 0x80, RZ ;  /* 0x0000008003031824 */ /* 0x000fe400078e00ff */
[----:B------:R-:W5:Y:S03]  /*0280*/  LDC.64 R22, c[0x0][0x210] ;  /* 0x00008400ff167b82 */ /* 0x000f660000000a00 */
[----:B------:R-:W-:Y:S02]  /*0290*/  @P1 LOP3.LUT R5, R3, 0xffffc000, RZ, 0xc0, !PT ;  /* 0xffffc00003051812 */ /* 0x000fe400078ec0ff */
[----:B------:R-:W-:Y:S02]  /*02a0*/  CS2R R2, SRZ ;  /* 0x0000000000027805 */ /* 0x000fe4000001ff00 */
[--C-:B------:R-:W-:Y:S01]  /*02b0*/  @P1 SHF.R.S32.HI R3, RZ, 0x1f, R5.reuse ;  /* 0x0000001fff031819 */ /* 0x100fe20000011405 */
[----:B------:R-:W-:Y:S01]  /*02c0*/  @P1 IMAD.MOV.U32 R2, RZ, RZ, R5 ;  /* 0x000000ffff021224 */ /* 0x000fe200078e0005 */
[----:B------:R-:W-:-:S04]  /*02d0*/  SHF.R.S32.HI R5, RZ, 0x1f, R15 ;  /* 0x0000001fff057819 */ /* 0x000fc8000001140f */
[C---:B------:R-:W-:Y:S02]  /*02e0*/  IADD3 R2, P2, R13.reuse, R2, RZ ;  /* 0x000000020d027210 */ /* 0x040fe40007f5e0ff */
[----:B0-----:R-:W-:Y:S02]  /*02f0*/  SHF.R.S32.HI R7, RZ, 0x1f, R10 ;  /* 0x0000001fff077819 */ /* 0x001fe4000001140a */
[----:B------:R-:W-:Y:S02]  /*0300*/  LEA.HI.X.SX32 R3, R13, R3, 0x1, P2 ;  /* 0x000000030d037211 */ /* 0x000fe400010f0eff */
[----:B------:R-:W-:Y:S01]  /*0310*/  SEL R5, R5, RZ, !P0 ;  /* 0x000000ff05057207 */ /* 0x000fe20004000000 */
[-C--:B-1----:R-:W-:Y:S01]  /*0320*/  IMAD R4, R7, R18.reuse, RZ ;  /* 0x0000001207047224 */ /* 0x082fe200078e02ff */
[----:B--2---:R-:W-:Y:S01]  /*0330*/  ISETP.NE.AND P0, PT, R17, RZ, PT ;  /* 0x000000ff1100720c */ /* 0x004fe20003f05270 */
[----:B------:R-:W-:-:S04]  /*0340*/  IMAD.WIDE.U32 R2, R10, R18, R2 ;  /* 0x000000120a027225 */ /* 0x000fc800078e0002 */
[----:B------:R-:W-:Y:S02]  /*0350*/  IMAD R13, R10, R19, R4 ;  /* 0x000000130a0d7224 */ /* 0x000fe400078e0204 */
[-C--:B----4-:R-:W-:Y:S02]  /*0360*/  IMAD R4, R5, R20.reuse, RZ ;  /* 0x0000001405047224 */ /* 0x090fe400078e02ff */
[----:B------:R-:W-:Y:S02]  /*0370*/  IMAD.IADD R3, R3, 0x1, R13 ;  /* 0x0000000103037824 */ /* 0x000fe400078e020d */
[C---:B------:R-:W-:Y:S02]  /*0380*/  IMAD R13, R8.reuse, R21, R4 ;  /* 0x00000015080d7224 */ /* 0x040fe400078e0204 */
[----:B------:R-:W-:-:S05]  /*0390*/  IMAD.WIDE.U32 R2, R8, R20, R2 ;  /* 0x0000001408027225 */ /* 0x000fca00078e0002 */
[----:B------:R-:W-:Y:S02]  /*03a0*/  IADD3 R3, R3, R13, RZ ;  /* 0x0000000d03037210 */ /* 0x000fe40007ffe0ff */
[----:B-----5:R-:W-:-:S04]  /*03b0*/  LEA R22, P2, R2, R22, 0x2 ;  /* 0x0000001602167211 */ /* 0x020fc800078410ff */
[----:B------:R-:W-:Y:S01]  /*03c0*/  LEA.HI.X R3, R2, R23, R3, 0x2, P2 ;  /* 0x0000001702037211 */ /* 0x000fe200010f1403 */
[----:B---3--:R-:W-:Y:S08]  /*03d0*/  @P0 BRA `(.L_x_3446) ;  /* 0x0000000000540947 */ /* 0x008ff00003800000 */
[----:B------:R-:W0:Y:S01]  /*03e0*/  S2UR UR7, SR_CgaCtaId ;  /* 0x00000000000779c3 */ /* 0x000e220000008800 */
[----:B------:R-:W-:Y:S01]  /*03f0*/  UMOV UR6, 0x400 ;  /* 0x0000040000067882 */ /* 0x000fe20000000000 */
[----:B------:R-:W-:Y:S01]  /*0400*/  UMOV UR4, 0x1 ;  /* 0x0000000100047882 */ /* 0x000fe20000000000 */
[----:B------:R-:W-:Y:S01]  /*0410*/  IMAD.MOV.U32 R2, RZ, RZ, 0x10000 ;  /* 0x00010000ff027424 */ /* 0x000fe200078e00ff */
[----:B------:R-:W-:-:S04]  /*0420*/  UIADD3 UR4, -UR4, 0x100000, URZ ;  /* 0x0010000004047890 */ /* 0x000fc8000fffe13f */
[----:B------:R-:W-:Y:S02]  /*0430*/  USHF.L.U32 UR5, UR4, 0xb, URZ ;  /* 0x0000000b04057899 */ /* 0x000fe4000800063f */
[----:B------:R-:W-:Y:S01]  /*0440*/  USHF.L.U32 UR4, UR4, 0x1, URZ ;  /* 0x0000000104047899 */ /* 0x000fe2000800063f */
[----:B------:R-:W-:Y:S01]  /*0450*/  PLOP3.LUT P0, PT, PT, PT, PT, 0x80, 0x0 ;  /* 0x000000000000781c */ /* 0x000fe20003f0f070 */
[----:B------:R-:W-:Y:S01]  /*0460*/  UMOV UR10, 0x1000 ;  /* 0x00001000000a7882 */ /* 0x000fe20000000000 */
[----:B0-----:R-:W-:-:S04]  /*0470*/  ULEA UR6, UR7, UR6, 0x18 ;  /* 0x0000000607067291 */ /* 0x001fc8000f8ec03f */
[----:B------:R-:W-:Y:S01]  /*0480*/  UIADD3 UR7, UR6, 0x18000, URZ ;  /* 0x0001800006077890 */ /* 0x000fe2000fffe03f */
[----:B------:R-:W0:Y:S07]  /*0490*/  FENCE.VIEW.ASYNC.S ;  /* 0x00000000000073c6 */ /* 0x000e2e0000000000 */
[----:B0-----:R0:W1:Y:S02]  /*04a0*/  SYNCS.EXCH.64 URZ, [UR6+0x18000], UR4 ;  /* 0x01800004063f75b2 */ /* 0x0010640008000100 */
[----:B0-----:R-:W-:-:S02]  /*04b0*/  R2UR UR4, R22 ;  /* 0x00000000160472ca */ /* 0x001fc400000e0000 */
[----:B------:R-:W-:Y:S01]  /*04c0*/  R2UR UR5, R3 ;  /* 0x00000000030572ca */ /* 0x000fe200000e0000 */
[----:B-1----:R0:W-:-:S14]  /*04d0*/  SYNCS.ARRIVE.TRANS64 RZ, [UR6+0x18000], R2 ;  /* 0x01800002ffff79a7 */ /* 0x0021dc0008000006 */
.L_x_3447:
[----:B------:R-:W-:Y:S01]  /*04e0*/  @P0 ELECT P2, URZ, PT ;  /* 0x00000000003f082f */ /* 0x000fe20003840000 */
[----:B------:R1:W-:-:S12]  /*04f0*/  UBLKCP.S.G [UR6], [UR4], UR10 ;  /* 0x00000006040073ba */ /* 0x0003d8000800020a */
[----:B------:R-:W-:Y:S02]  /*0500*/  @P2 PLOP3.LUT P0, PT, P2, PT, PT, 0x8, 0x0 ;  /* 0x000000000000281c */ /* 0x000fe4000170e170 */
[----:B------:R-:W-:-:S11]  /*0510*/  PLOP3.LUT P2, PT, PT, PT, PT, 0x8, 0x0 ;  /* 0x000000000000781c */ /* 0x000fd60003f4e170 */
[----:B-1----:R-:W-:Y:S05]  /*0520*/  @P0 BRA.U.ANY `(.L_x_3447) ;  /* 0xfffffffd00ec0947 */ /* 0x002fea000393ffff */
.L_x_3446:
[----:B------:R-:W-:Y:S05]  /*0530*/  BSYNC B0 ;  /* 0x0000000000007941 */ /* 0x000fea0003800000 */
.L_x_3445:
[----:B------:R-:W-:Y:S01]  /*0540*/  BAR.SYNC.DEFER_BLOCKING 0x0 ;  /* 0x0000000000007b1d */ /* 0x000fe20000010000 */
[----:B------:R-:W-:Y:S02]  /*0550*/  MOV R57, 0x400 ;  /* 0x0000040000397802 */ /* 0x000fe40000000f00 */
[----:B------:R-:W-:Y:S02]  /*0560*/  CS2R R78, SRZ ;  /* 0x00000000004e7805 */ /* 0x000fe4000001ff00 */
[----:B0-----:R-:W-:Y:S01]  /*0570*/  SHF.L.U32 R2, RZ, 0x1f, RZ ;  /* 0x0000001fff027819 */ /* 0x001fe200000006ff */
[--C-:B------:R-:W-:Y:S01]  /*0580*/  @P1 IMAD.MOV.U32 R78, RZ, RZ, R9.reuse ;  /* 0x000000ffff4e1224 */ /* 0x100fe200078e0009 */
[----:B------:R-:W-:Y:S02]  /*0590*/  LEA R57, R12, R57, 0x18 ;  /* 0x000000390c397211 */ /* 0x000fe400078ec0ff */
[----:B------:R-:W-:-:S07]  /*05a0*/  @P1 SHF.R.S32.HI R79, RZ, 0x1f, R9 ;  /* 0x0000001fff4f1819 */ /* 0x000fce0000011409 */
.L_x_3448:
[----:B0-----:R0:W1:Y:S02]  /*05b0*/  SYNCS.PHASECHK.TRANS64.TRYWAIT P0, [R57+URZ+0x18000], R2 ;  /* 0x01800002390075a7 */ /* 0x001064000800017f */
[----:B-1----:R-:W-:Y:S05]  /*05c0*/  @!P0 NANOSLEEP.SYNCS 0x989680 ;  /* 0x009896800000895d */ /* 0x002fea0003900000 */
[----:B------:R-:W1:Y:S02]  /*05d0*/  @!P0 SYNCS.PHASECHK.TRANS64 P0, [R57+URZ+0x18000], R2 ;  /* 0x01800002390085a7 */ /* 0x000e64000800007f */
[----:B-1----:R-:W-:Y:S05]  /*05e0*/  @!P0 BRA `(.L_x_3448) ;  /* 0xfffffffc00f08947 */ /* 0x002fea000383ffff */
[----:B0-----:R-:W-:Y:S01]  /*05f0*/  SHF.R.S32.HI R2, RZ, 0x1f, R17 ;  /* 0x0000001fff027819 */ /* 0x001fe20000011411 */
[----:B------:R-:W-:Y:S01]  /*0600*/  ULDC UR4, c[0x0][0x268] ;  /* 0x00009a0000047ab9 */ /* 0x000fe20000000800 */
[----:B------:R-:W-:Y:S01]  /*0610*/  VIADDMNMX R0, R0, -R11, 0x80, PT ;  /* 0x0000008000007446 */ /* 0x000fe2000380090b */
[----:B------:R-:W-:Y:S01]  /*0620*/  ULDC.64 UR6, c[0x0][0x258] ;  /* 0x0000960000067ab9 */ /* 0x000fe20000000a00 */
[CC--:B------:R-:W-:Y:S01]  /*0630*/  LEA.HI R3, R2.reuse, R17.reuse, RZ, 0x7 ;  /* 0x0000001102037211 */ /* 0x0c0fe200078f38ff */
[----:B------:R-:W-:Y:S01]  /*0640*/  IMAD R7, R7, UR6, RZ ;  /* 0x0000000607077c24 */ /* 0x000fe2000f8e02ff */
[----:B------:R-:W-:Y:S01]  /*0650*/  LEA.HI R9, R2, R17, RZ, 0x4 ;  /* 0x0000001102097211 */ /* 0x000fe200078f20ff */
[----:B------:R-:W-:Y:S01]  /*0660*/  BSSY B0, `(.L_x_3449) ;  /* 0x00000d1000007945 */ /* 0x000fe20003800000 */
[----:B------:R-:W-:Y:S02]  /*0670*/  LOP3.LUT R4, R3, 0xfffff80, RZ, 0xc0, !PT ;  /* 0x0fffff8003047812 */ /* 0x000fe400078ec0ff */
[----:B------:R-:W-:-:S02]  /*0680*/  SHF.R.S32.HI R25, RZ, 0x7, R3 ;  /* 0x00000007ff197819 */ /* 0x000fc40000011403 */
[-C--:B------:R-:W-:Y:S02]  /*0690*/  IADD3 R4, -R4, R17.reuse, RZ ;  /* 0x0000001104047210 */ /* 0x080fe40007ffe1ff */
[----:B------:R-:W-:Y:S02]  /*06a0*/  LOP3.LUT R3, R9, 0xfffffff0, RZ, 0xc0, !PT ;  /* 0xfffffff009037812 */ /* 0x000fe400078ec0ff */
[----:B------:R-:W-:Y:S01]  /*06b0*/  LEA.HI R2, R2, R17, RZ, 0x5 ;  /* 0x0000001102027211 */ /* 0x000fe200078f28ff */
[----:B------:R-:W-:Y:S01]  /*06c0*/  IMAD R4, R25, 0x800, R4 ;  /* 0x0000080019047824 */ /* 0x000fe200078e0204 */
[----:B------:R-:W-:Y:S01]  /*06d0*/  SHF.R.S32.HI R9, RZ, 0x4, R9 ;  /* 0x00000004ff097819 */ /* 0x000fe20000011409 */
[----:B------:R-:W-:Y:S02]  /*06e0*/  IMAD.IADD R3, R17, 0x1, -R3 ;  /* 0x0000000111037824 */ /* 0x000fe400078e0a03 */
[----:B------:R-:W-:Y:S01]  /*06f0*/  IMAD.SHL.U32 R80, R4, 0x4, RZ ;  /* 0x0000000404507824 */ /* 0x000fe200078e00ff */
[C---:B------:R-:W-:Y:S01]  /*0700*/  SHF.L.U32 R11, R9.reuse, 0x6, RZ ;  /* 0x00000006090b7819 */ /* 0x040fe200000006ff */
[----:B------:R-:W-:Y:S01]  /*0710*/  IMAD.SHL.U32 R16, R2, 0x20, RZ ;  /* 0x0000002002107824 */ /* 0x000fe200078e00ff */
[----:B------:R-:W-:Y:S01]  /*0720*/  SHF.R.S32.HI R4, RZ, 0x1f, R3 ;  /* 0x0000001fff047819 */ /* 0x000fe20000011403 */
[----:B------:R-:W-:Y:S01]  /*0730*/  IMAD.SHL.U32 R24, R9, 0x8, RZ ;  /* 0x0000000809187824 */ /* 0x000fe200078e00ff */
[----:B------:R-:W-:-:S02]  /*0740*/  LEA R80, R80, R57, 0x2 ;  /* 0x0000003950507211 */ /* 0x000fc400078e10ff */
[----:B------:R-:W-:Y:S02]  /*0750*/  LEA.HI R4, R4, R3, RZ, 0x3 ;  /* 0x0000000304047211 */ /* 0x000fe400078f18ff */
[----:B------:R-:W-:Y:S01]  /*0760*/  LOP3.LUT R23, R11, 0x1c0, RZ, 0xc0, !PT ;  /* 0x000001c00b177812 */ /* 0x000fe200078ec0ff */
[----:B------:R-:W0:Y:S01]  /*0770*/  LDS.128 R40, [R80] ;  /* 0x0000000050287984 */ /* 0x000e220000000c00 */
[----:B------:R-:W-:Y:S02]  /*0780*/  LOP3.LUT R2, R4, 0xfffffff8, RZ, 0xc0, !PT ;  /* 0xfffffff804027812 */ /* 0x000fe400078ec0ff */
[----:B------:R-:W-:Y:S01]  /*0790*/  LOP3.LUT R21, R16, 0x7ffffc00, RZ, 0xc0, !PT ;  /* 0x7ffffc0010157812 */ /* 0x000fe200078ec0ff */
[----:B------:R-:W1:Y:S01]  /*07a0*/  LDS.128 R44, [R80+0x800] ;  /* 0x00080000502c7984 */ /* 0x000e620000000c00 */
[----:B------:R-:W-:Y:S01]  /*07b0*/  SHF.R.S32.HI R26, RZ, 0x3, R4 ;  /* 0x00000003ff1a7819 */ /* 0x000fe20000011404 */
[----:B------:R-:W-:Y:S01]  /*07c0*/  IMAD.IADD R2, R3, 0x1, -R2 ;  /* 0x0000000103027824 */ /* 0x000fe200078e0a02 */
[----:B------:R-:W-:Y:S01]  /*07d0*/  SHF.R.U32.HI R29, RZ, 0x3, R23 ;  /* 0x00000003ff1d7819 */ /* 0x000fe20000011617 */
[----:B------:R-:W2:Y:S01]  /*07e0*/  LDS.128 R12, [R80+0x1000] ;  /* 0x00100000500c7984 */ /* 0x000ea20000000c00 */
[----:B------:R-:W-:Y:S01]  /*07f0*/  LEA R34, R26, R25, 0x4 ;  /* 0x000000191a227211 */ /* 0x000fe200078e20ff */
[C---:B------:R-:W-:Y:S01]  /*0800*/  IMAD.SHL.U32 R20, R2.reuse, 0x8, RZ ;  /* 0x0000000802147824 */ /* 0x040fe200078e00ff */
[----:B------:R-:W-:Y:S01]  /*0810*/  SHF.L.U32 R11, R2, 0x6, RZ ;  /* 0x00000006020b7819 */ /* 0x000fe200000006ff */
[----:B------:R-:W3:Y:S01]  /*0820*/  LDS.128 R52, [R80+0x1800] ;  /* 0x0018000050347984 */ /* 0x000ee20000000c00 */
[----:B------:R-:W-:Y:S01]  /*0830*/  IMAD R32, R26, 0x200, R21 ;  /* 0x000002001a207824 */ /* 0x000fe200078e0215 */
[----:B------:R-:W-:-:S02]  /*0840*/  R2P PR, R2, 0x6 ;  /* 0x0000000602007804 */ /* 0x000fc40000000000 */
[----:B------:R-:W4:Y:S01]  /*0850*/  LDS.128 R16, [R80+0x2000] ;  /* 0x0020000050107984 */ /* 0x000f220000000c00 */
[----:B------:R-:W-:Y:S02]  /*0860*/  LOP3.LUT R11, R11, 0x1c0, RZ, 0xc0, !PT ;  /* 0x000001c00b0b7812 */ /* 0x000fe400078ec0ff */
[----:B------:R-:W-:Y:S01]  /*0870*/  LOP3.LUT R28, R23, 0x38, R20, 0xf8, !PT ;  /* 0x00000038171c7812 */ /* 0x000fe200078ef814 */
[----:B------:R-:W-:Y:S01]  /*0880*/  LDS.128 R36, [R80+0x4800] ;  /* 0x0048000050247984 */ /* 0x000fe20000000c00 */
[----:B------:R-:W-:Y:S02]  /*0890*/  LOP3.LUT R4, R11, 0x8, R24, 0xf8, !PT ;  /* 0x000000080b047812 */ /* 0x000fe400078ef818 */
[----:B------:R-:W-:Y:S01]  /*08a0*/  SHF.R.U32.HI R11, RZ, 0x3, R11 ;  /* 0x00000003ff0b7819 */ /* 0x000fe2000001160b */
[----:B------:R-:W5:Y:S01]  /*08b0*/  LDS.128 R20, [R80+0x2800] ;  /* 0x0028000050147984 */ /* 0x000f620000000c00 */
[----:B------:R-:W-:Y:S02]  /*08c0*/  LOP3.LUT R33, R28, R29, RZ, 0x3c, !PT ;  /* 0x0000001d1c217212 */ /* 0x000fe400078e3cff */
[----:B------:R-:W-:Y:S01]  /*08d0*/  LOP3.LUT R11, R4, R11, RZ, 0x3c, !PT ;  /* 0x0000000b040b7212 */ /* 0x000fe200078e3cff */
[----:B------:R-:W5:Y:S02]  /*08e0*/  LDS.128 R24, [R80+0x3000] ;  /* 0x0030000050187984 */ /* 0x000f640000000c00 */
[----:B------:R-:W-:-:S02]  /*08f0*/  IMAD.U32 R4, R34, 0x200, R33 ;  /* 0x0000020022047824 */ /* 0x000fc400078e0021 */
[----:B------:R-:W5:Y:S01]  /*0900*/  LDS.128 R28, [R80+0x3800] ;  /* 0x00380000501c7984 */ /* 0x000f620000000c00 */
[----:B------:R-:W-:-:S03]  /*0910*/  IMAD.IADD R2, R11, 0x1, R32 ;  /* 0x000000010b027824 */ /* 0x000fc600078e0220 */
[----:B------:R-:W5:Y:S01]  /*0920*/  LDS.128 R32, [R80+0x4000] ;  /* 0x0040000050207984 */ /* 0x000f620000000c00 */
[----:B0-----:R-:W-:Y:S01]  /*0930*/  FMUL.FTZ R11, R40, UR4 ;  /* 0x00000004280b7c20 */ /* 0x001fe20008410000 */
[----:B------:R-:W-:Y:S01]  /*0940*/  FMUL.FTZ R56, R41, UR4 ;  /* 0x0000000429387c20 */ /* 0x000fe20008410000 */
[----:B------:R-:W-:Y:S01]  /*0950*/  FMUL.FTZ R58, R42, UR4 ;  /* 0x000000042a3a7c20 */ /* 0x000fe20008410000 */
[----:B------:R-:W-:Y:S01]  /*0960*/  FMUL.FTZ R61, R43, UR4 ;  /* 0x000000042b3d7c20 */ /* 0x000fe20008410000 */
[----:B-1----:R-:W-:Y:S01]  /*0970*/  FMUL.FTZ R59, R44, UR4 ;  /* 0x000000042c3b7c20 */ /* 0x002fe20008410000 */
[----:B------:R-:W-:Y:S01]  /*0980*/  FMUL.FTZ R64, R45, UR4 ;  /* 0x000000042d407c20 */ /* 0x000fe20008410000 */
[----:B------:R-:W0:Y:S01]  /*0990*/  LDS.128 R40, [R80+0x5000] ;  /* 0x0050000050287984 */ /* 0x000e220000000c00 */
[----:B------:R-:W-:Y:S01]  /*09a0*/  FMUL.FTZ R60, R46, UR4 ;  /* 0x000000042e3c7c20 */ /* 0x000fe20008410000 */
[----:B------:R-:W-:Y:S01]  /*09b0*/  FMUL.FTZ R63, R47, UR4 ;  /* 0x000000042f3f7c20 */ /* 0x000fe20008410000 */
[----:B--2---:R-:W-:Y:S01]  /*09c0*/  FMUL.FTZ R62, R12, UR4 ;  /* 0x000000040c3e7c20 */ /* 0x004fe20008410000 */
[----:B------:R-:W1:Y:S01]  /*09d0*/  LDS.128 R44, [R80+0x5800] ;  /* 0x00580000502c7984 */ /* 0x000e620000000c00 */
[----:B------:R-:W-:Y:S01]  /*09e0*/  FMUL.FTZ R67, R13, UR4 ;  /* 0x000000040d437c20 */ /* 0x000fe20008410000 */
[----:B------:R-:W-:Y:S01]  /*09f0*/  FMUL.FTZ R65, R14, UR4 ;  /* 0x000000040e417c20 */ /* 0x000fe20008410000 */
[----:B------:R-:W-:Y:S01]  /*0a00*/  FMUL.FTZ R68, R15, UR4 ;  /* 0x000000040f447c20 */ /* 0x000fe20008410000 */
[----:B------:R-:W2:Y:S01]  /*0a10*/  LDS.128 R48, [R80+0x6000] ;  /* 0x0060000050307984 */ /* 0x000ea20000000c00 */
[----:B---3--:R-:W-:Y:S01]  /*0a20*/  FMUL.FTZ R66, R52, UR4 ;  /* 0x0000000434427c20 */ /* 0x008fe20008410000 */
[----:B------:R-:W-:Y:S01]  /*0a30*/  FMUL.FTZ R71, R53, UR4 ;  /* 0x0000000435477c20 */ /* 0x000fe20008410000 */
[----:B------:R-:W-:Y:S01]  /*0a40*/  FMUL.FTZ R69, R54, UR4 ;  /* 0x0000000436457c20 */ /* 0x000fe20008410000 */
[----:B------:R-:W3:Y:S01]  /*0a50*/  LDS.128 R12, [R80+0x6800] ;  /* 0x00680000500c7984 */ /* 0x000ee20000000c00 */
[----:B------:R-:W-:Y:S01]  /*0a60*/  FMUL.FTZ R72, R55, UR4 ;  /* 0x0000000437487c20 */ /* 0x000fe20008410000 */
[----:B----4-:R-:W-:Y:S01]  /*0a70*/  FMUL.FTZ R70, R16, UR4 ;  /* 0x0000000410467c20 */ /* 0x010fe20008410000 */
[----:B------:R-:W-:Y:S01]  /*0a80*/  FMUL.FTZ R75, R17, UR4 ;  /* 0x00000004114b7c20 */ /* 0x000fe20008410000 */
[----:B------:R-:W4:Y:S01]  /*0a90*/  LDS.128 R52, [R80+0x7000] ;  /* 0x0070000050347984 */ /* 0x000f220000000c00 */
[----:B------:R-:W-:Y:S01]  /*0aa0*/  FMUL.FTZ R73, R18, UR4 ;  /* 0x0000000412497c20 */ /* 0x000fe20008410000 */
[----:B------:R-:W-:Y:S01]  /*0ab0*/  FMUL.FTZ R74, R19, UR4 ;  /* 0x00000004134a7c20 */ /* 0x000fe20008410000 */
[----:B-----5:R-:W-:Y:S01]  /*0ac0*/  FMUL.FTZ R77, R21, UR4 ;  /* 0x00000004154d7c20 */ /* 0x020fe20008410000 */
[----:B------:R-:W5:Y:S01]  /*0ad0*/  LDS.128 R16, [R80+0x7800] ;  /* 0x0078000050107984 */ /* 0x000f620000000c00 */
        /* <DEDUP_REMOVED lines=13> */
[----:B------:R-:W-:Y:S01]  /*0bb0*/  F2FP.F16.F32.PACK_AB R73, R74, R73 ;  /* 0x000000494a49723e */ /* 0x000fe200000000ff */
[----:B------:R-:W-:Y:S01]  /*0bc0*/  FMUL.FTZ R31, R31, UR4 ;  /* 0x000000041f1f7c20 */ /* 0x000fe20008410000 */
[----:B------:R-:W-:Y:S01]  /*0bd0*/  F2FP.F16.F32.PACK_AB R74, R77, R20 ;  /* 0x000000144d4a723e */ /* 0x000fe200000000ff */
[----:B------:R-:W-:Y:S01]  /*0be0*/  FMUL.FTZ R29, R29, UR4 ;  /* 0x000000041d1d7c20 */ /* 0x000fe20008410000 */
[----:B------:R-:W-:Y:S01]  /*0bf0*/  F2FP.F16.F32.PACK_AB R20, R25, R22 ;  /* 0x000000161914723e */ /* 0x000fe200000000ff */
[----:B------:R-:W-:Y:S01]  /*0c00*/  FMUL.FTZ R35, R35, UR4 ;  /* 0x0000000423237c20 */ /* 0x000fe20008410000 */
[----:B0-----:R-:W-:Y:S01]  /*0c10*/  FMUL.FTZ R36, R40, UR4 ;  /* 0x0000000428247c20 */ /* 0x001fe20008410000 */
[----:B------:R-:W-:Y:S01]  /*0c20*/  FMUL.FTZ R38, R42, UR4 ;  /* 0x000000042a267c20 */ /* 0x000fe20008410000 */
[----:B------:R-:W-:Y:S01]  /*0c30*/  F2FP.F16.F32.PACK_AB R22, R29, R24 ;  /* 0x000000181d16723e */ /* 0x000fe200000000ff */
[----:B------:R-:W-:Y:S01]  /*0c40*/  FMUL.FTZ R37, R37, UR4 ;  /* 0x0000000425257c20 */ /* 0x000fe20008410000 */
[----:B-1----:R-:W-:Y:S01]  /*0c50*/  FMUL.FTZ R40, R44, UR4 ;  /* 0x000000042c287c20 */ /* 0x002fe20008410000 */
[----:B------:R-:W-:Y:S01]  /*0c60*/  FMUL.FTZ R42, R46, UR4 ;  /* 0x000000042e2a7c20 */ /* 0x000fe20008410000 */
[----:B------:R-:W-:Y:S01]  /*0c70*/  FMUL.FTZ R43, R43, UR4 ;  /* 0x000000042b2b7c20 */ /* 0x000fe20008410000 */
[----:B------:R-:W-:Y:S01]  /*0c80*/  FMUL.FTZ R33, R33, UR4 ;  /* 0x0000000421217c20 */ /* 0x000fe20008410000 */
[----:B--2---:R-:W-:Y:S01]  /*0c90*/  FMUL.FTZ R44, R48, UR4 ;  /* 0x00000004302c7c20 */ /* 0x004fe20008410000 */
[----:B------:R-:W-:Y:S01]  /*0ca0*/  FMUL.FTZ R46, R50, UR4 ;  /* 0x00000004322e7c20 */ /* 0x000fe20008410000 */
[----:B------:R-:W-:Y:S01]  /*0cb0*/  FMUL.FTZ R39, R39, UR4 ;  /* 0x0000000427277c20 */ /* 0x000fe20008410000 */
[----:B------:R-:W-:Y:S01]  /*0cc0*/  FMUL.FTZ R45, R45, UR4 ;  /* 0x000000042d2d7c20 */ /* 0x000fe20008410000 */
[----:B---3--:R-:W-:Y:S01]  /*0cd0*/  FMUL.FTZ R48, R12, UR4 ;  /* 0x000000040c307c20 */ /* 0x008fe20008410000 */
[----:B------:R-:W-:Y:S01]  /*0ce0*/  F2FP.F16.F32.PACK_AB R12, R56, R11 ;  /* 0x0000000b380c723e */ /* 0x000fe200000000ff */
[----:B------:R-:W-:Y:S01]  /*0cf0*/  HFMA2.MMA R56, -RZ, RZ, 0, 1.9073486328125e-06 ;  /* 0x00000020ff387435 */ /* 0x000fe200000001ff */
[----:B------:R-:W-:Y:S01]  /*0d00*/  FMUL.FTZ R50, R14, UR4 ;  /* 0x000000040e327c20 */ /* 0x000fe20008410000 */
[----:B------:R-:W-:Y:S01]  /*0d10*/  F2FP.F16.F32.PACK_AB R14, R64, R59 ;  /* 0x0000003b400e723e */ /* 0x000fe200000000ff */
[----:B------:R-:W-:Y:S01]  /*0d20*/  VIADD R11, R57, 0x10000 ;  /* 0x00010000390b7836 */ /* 0x000fe20000000000 */
[----:B------:R-:W-:Y:S01]  /*0d30*/  F2FP.F16.F32.PACK_AB R64, R67, R62 ;  /* 0x0000003e4340723e */ /* 0x000fe200000000ff */
[----:B----4-:R-:W-:Y:S01]  /*0d40*/  FMUL.FTZ R85, R53, UR4 ;  /* 0x0000000435557c20 */ /* 0x010fe20008410000 */
[----:B------:R-:W-:Y:S01]  /*0d50*/  F2FP.F16.F32.PACK_AB R67, R72, R69 ;  /* 0x000000454843723e */ /* 0x000fe200000000ff */
[----:B------:R-:W-:Y:S01]  /*0d60*/  FMUL.FTZ R53, R54, UR4 ;  /* 0x0000000436357c20 */ /* 0x000fe20008410000 */
[----:B------:R-:W-:Y:S01]  /*0d70*/  F2FP.F16.F32.PACK_AB R72, R75, R70 ;  /* 0x000000464b48723e */ /* 0x000fe200000000ff */
[----:B------:R-:W-:Y:S01]  /*0d80*/  FMUL.FTZ R81, R13, UR4 ;  /* 0x000000040d517c20 */ /* 0x000fe20008410000 */
[----:B------:R-:W-:Y:S01]  /*0d90*/  F2FP.F16.F32.PACK_AB R75, R76, R21 ;  /* 0x000000154c4b723e */ /* 0x000fe200000000ff */
[----:B------:R-:W-:Y:S01]  /*0da0*/  FMUL.FTZ R83, R15, UR4 ;  /* 0x000000040f537c20 */ /* 0x000fe20008410000 */
[----:B------:R-:W-:Y:S01]  /*0db0*/  F2FP.F16.F32.PACK_AB R21, R27, R23 ;  /* 0x000000171b15723e */ /* 0x000fe200000000ff */
[----:B------:R-:W-:Y:S01]  /*0dc0*/  IMAD.MOV.U32 R27, RZ, RZ, 0x40 ;  /* 0x00000040ff1b7424 */ /* 0x000fe200078e00ff */
[----:B------:R-:W-:Y:S01]  /*0dd0*/  SEL R56, R56, 0xffffffe0, !P1 ;  /* 0xffffffe038387807 */ /* 0x000fe20004800000 */
[----:B------:R-:W-:Y:S01]  /*0de0*/  FMUL.FTZ R54, R55, UR4 ;  /* 0x0000000437367c20 */ /* 0x000fe20008410000 */
[----:B------:R-:W-:Y:S01]  /*0df0*/  LEA R25, R2, R11, 0x1 ;  /* 0x0000000b02197211 */ /* 0x000fe200078e08ff */
[----:B------:R-:W-:Y:S01]  /*0e00*/  FMUL.FTZ R41, R41, UR4 ;  /* 0x0000000429297c20 */ /* 0x000fe20008410000 */
[----:B------:R-:W-:Y:S01]  /*0e10*/  F2FP.F16.F32.PACK_AB R23, R31, R26 ;  /* 0x0000001a1f17723e */ /* 0x000fe200000000ff */
[----:B------:R-:W-:Y:S01]  /*0e20*/  FMUL.FTZ R47, R47, UR4 ;  /* 0x000000042f2f7c20 */ /* 0x000fe20008410000 */
[----:B------:R-:W-:Y:S01]  /*0e30*/  SEL R26, R27, 0xffffffc0, !P2 ;  /* 0xffffffc01b1a7807 */ /* 0x000fe20005000000 */
[----:B------:R-:W-:-:S02]  /*0e40*/  IMAD.IADD R24, R25, 0x1, R56 ;  /* 0x0000000119187824 */ /* 0x000fc400078e0238 */
[----:B------:R-:W-:Y:S01]  /*0e50*/  FMUL.FTZ R51, R51, UR4 ;  /* 0x0000000433337c20 */ /* 0x000fe20008410000 */
[----:B------:R-:W-:Y:S01]  /*0e60*/  F2FP.F16.F32.PACK_AB R13, R61, R58 ;  /* 0x0000003a3d0d723e */ /* 0x000fe200000000ff */
[--C-:B------:R-:W-:Y:S01]  /*0e70*/  IMAD R2, R2, 0x2, R57.reuse ;  /* 0x0000000202027824 */ /* 0x100fe200078e0239 */
[----:B------:R-:W-:Y:S01]  /*0e80*/  F2FP.F16.F32.PACK_AB R15, R63, R60 ;  /* 0x0000003c3f0f723e */ /* 0x000fe200000000ff */
[----:B-----5:R-:W-:Y:S01]  /*0e90*/  FMUL.FTZ R55, R18, UR4 ;  /* 0x0000000412377c20 */ /* 0x020fe20008410000 */
[----:B------:R-:W-:Y:S01]  /*0ea0*/  FMUL.FTZ R49, R49, UR4 ;  /* 0x0000000431317c20 */ /* 0x000fe20008410000 */
[----:B------:R-:W-:Y:S01]  /*0eb0*/  F2FP.F16.F32.PACK_AB R65, R68, R65 ;  /* 0x000000414441723e */ /* 0x000fe200000000ff */
[----:B------:R-:W-:Y:S01]  /*0ec0*/  IMAD.IADD R18, R24, 0x1, R26 ;  /* 0x0000000118127824 */ /* 0x000fe200078e021a */
[----:B------:R-:W-:Y:S01]  /*0ed0*/  F2FP.F16.F32.PACK_AB R66, R71, R66 ;  /* 0x000000424742723e */ /* 0x000fe200000000ff */
[----:B------:R-:W-:Y:S01]  /*0ee0*/  FMUL.FTZ R52, R52, UR4 ;  /* 0x0000000434347c20 */ /* 0x000fe20008410000 */
[----:B------:R-:W-:Y:S01]  /*0ef0*/  IADD3 R25, R25, R26, RZ ;  /* 0x0000001a19197210 */ /* 0x000fe20007ffe0ff */
[----:B------:R-:W-:Y:S01]  /*0f00*/  FMUL.FTZ R16, R16, UR4 ;  /* 0x0000000410107c20 */ /* 0x000fe20008410000 */
[----:B------:R-:W-:Y:S01]  /*0f10*/  F2FP.F16.F32.PACK_AB R29, R35, R30 ;  /* 0x0000001e231d723e */ /* 0x000fe200000000ff */
[----:B------:R-:W-:Y:S01]  /*0f20*/  FMUL.FTZ R17, R17, UR4 ;  /* 0x0000000411117c20 */ /* 0x000fe20008410000 */
[----:B------:R-:W-:Y:S01]  /*0f30*/  FMUL.FTZ R26, R19, UR4 ;  /* 0x00000004131a7c20 */ /* 0x000fe20008410000 */
[----:B------:R-:W-:Y:S01]  /*0f40*/  F2FP.F16.F32.PACK_AB R30, R37, R32 ;  /* 0x00000020251e723e */ /* 0x000fe200000000ff */
[----:B------:R-:W-:Y:S01]  /*0f50*/  STSM.16.M88.4 [R2+0x10000], R12 ;  /* 0x0100000c02007844 */ /* 0x000fe20000000200 */
[----:B------:R-:W-:Y:S01]  /*0f60*/  F2FP.F16.F32.PACK_AB R37, R43, R38 ;  /* 0x000000262b25723e */ /* 0x000fe200000000ff */
[C---:B------:R-:W-:Y:S01]  /*0f70*/  IMAD R57, R4.reuse, 0x2, R57 ;  /* 0x0000000204397824 */ /* 0x040fe200078e0239 */
[----:B------:R-:W-:Y:S01]  /*0f80*/  F2FP.F16.F32.PACK_AB R28, R33, R28 ;  /* 0x0000001c211c723e */ /* 0x000fe200000000ff */
[----:B------:R-:W-:Y:S01]  /*0f90*/  STSM.16.M88.4 [R24], R64 ;  /* 0x0000004018007844 */ /* 0x000fe20000000200 */
[----:B------:R-:W-:Y:S01]  /*0fa0*/  F2FP.F16.F32.PACK_AB R31, R39, R34 ;  /* 0x00000022271f723e */ /* 0x000fe200000000ff */
[----:B------:R-:W-:Y:S01]  /*0fb0*/  ULDC UR4, c[0x0][0x244] ;  /* 0x0000910000047ab9 */ /* 0x000fe20000000800 */
[----:B------:R-:W-:Y:S01]  /*0fc0*/  F2FP.F16.F32.PACK_AB R38, R45, R40 ;  /* 0x000000282d26723e */ /* 0x000fe200000000ff */
[----:B------:R-:W-:Y:S01]  /*0fd0*/  STSM.16.M88.4 [R25], R72 ;  /* 0x0000004819007844 */ /* 0x000fe20000000200 */
[----:B------:R-:W-:Y:S01]  /*0fe0*/  F2FP.F16.F32.PACK_AB R36, R41, R36 ;  /* 0x000000242924723e */ /* 0x000fe200000000ff */
[----:B------:R-:W-:Y:S01]  /*0ff0*/  IMAD R11, R4, 0x2, R11 ;  /* 0x00000002040b7824 */ /* 0x000fe200078e020b */
        /* <DEDUP_REMOVED lines=13> */
[----:B0-----:R-:W-:Y:S01]  /*10d0*/  IMAD R23, R10, UR7, R7 ;  /* 0x000000070a177c24 */ /* 0x001fe2000f8e0207 */
[----:B------:R-:W-:Y:S01]  /*10e0*/  SHF.L.U32 R20, R3, 0x3, RZ ;  /* 0x0000000303147819 */ /* 0x000fe200000006ff */
[C---:B------:R-:W-:Y:S01]  /*10f0*/  VIADD R3, R9.reuse, 0x10 ;  /* 0x0000001009037836 */ /* 0x040fe20000000000 */
[C---:B------:R-:W-:Y:S01]  /*1100*/  IADD3 R16, P1, R9.reuse, R78, RZ ;  /* 0x0000004e09107210 */ /* 0x040fe20007f3e0ff */
[----:B------:R2:W-:Y:S01]  /*1110*/  STSM.16.M88.4 [R18+0x4000], R52 ;  /* 0x0040003412007844 */ /* 0x0005e20000000200 */
[----:B------:R-:W-:Y:S01]  /*1120*/  BAR.SYNC.DEFER_BLOCKING 0x0 ;  /* 0x0000000000007b1d */ /* 0x000fe20000010000 */
[----:B------:R-:W-:Y:S01]  /*1130*/  ISETP.GE.AND P0, PT, R20, UR4, PT ;  /* 0x0000000414007c0c */ /* 0x000fe2000bf06270 */
[C---:B------:R-:W-:Y:S01]  /*1140*/  VIADD R7, R9.reuse, 0x20 ;  /* 0x0000002009077836 */ /* 0x040fe20000000000 */
[--C-:B------:R-:W-:Y:S02]  /*1150*/  SHF.R.S32.HI R21, RZ, 0x1f, R20.reuse ;  /* 0x0000001fff157819 */ /* 0x100fe40000011414 */
[----:B------:R-:W-:Y:S01]  /*1160*/  LEA.HI.X.SX32 R17, R9, R79, 0x1, P1 ;  /* 0x0000004f09117211 */ /* 0x000fe200008f0eff */
[----:B------:R-:W-:Y:S01]  /*1170*/  ULDC.64 UR4, c[0x0][0x260] ;  /* 0x0000980000047ab9 */ /* 0x000fe20000000a00 */
[-C--:B------:R-:W-:Y:S01]  /*1180*/  ISETP.GE.OR P6, PT, R3, R0.reuse, P0 ;  /* 0x000000000300720c */ /* 0x080fe200007c6670 */
[----:B-1----:R-:W-:Y:S01]  /*1190*/  IMAD.WIDE.U32 R2, R10, UR6, R20 ;  /* 0x000000060a027c25 */ /* 0x002fe2000f8e0014 */
[----:B------:R-:W-:-:S02]  /*11a0*/  ISETP.GE.OR P1, PT, R9, R0, P0 ;  /* 0x000000000900720c */ /* 0x000fc40000726670 */
[----:B------:R-:W-:Y:S01]  /*11b0*/  IADD3 R19, R9, 0x30, RZ ;  /* 0x0000003009137810 */ /* 0x000fe20007ffe0ff */
[----:B------:R-:W-:Y:S01]  /*11c0*/  IMAD R5, R5, UR4, RZ ;  /* 0x0000000405057c24 */ /* 0x000fe2000f8e02ff */
[----:B------:R-:W-:Y:S01]  /*11d0*/  IADD3 R3, R3, R23, RZ ;  /* 0x0000001703037210 */ /* 0x000fe20007ffe0ff */
[----:B------:R-:W-:Y:S01]  /*11e0*/  VIADD R21, R9, 0x60 ;  /* 0x0000006009157836 */ /* 0x000fe20000000000 */
[-C--:B------:R-:W-:Y:S01]  /*11f0*/  ISETP.GE.OR P5, PT, R7, R0.reuse, P0 ;  /* 0x000000000700720c */ /* 0x080fe200007a6670 */
[----:B------:R-:W-:Y:S01]  /*1200*/  VIADD R7, R9, 0x40 ;  /* 0x0000004009077836 */ /* 0x000fe20000000000 */
[-C--:B------:R-:W-:Y:S01]  /*1210*/  ISETP.GE.OR P4, PT, R19, R0.reuse, P0 ;  /* 0x000000001300720c */ /* 0x080fe20000786670 */
[C---:B------:R-:W-:Y:S01]  /*1220*/  VIADD R19, R9.reuse, 0x50 ;  /* 0x0000005009137836 */ /* 0x040fe20000000000 */
[----:B------:R-:W-:Y:S01]  /*1230*/  IADD3 R23, R9, 0x70, RZ ;  /* 0x0000007009177810 */ /* 0x000fe20007ffe0ff */
[C---:B------:R-:W-:Y:S01]  /*1240*/  IMAD R5, R8.reuse, UR5, R5 ;  /* 0x0000000508057c24 */ /* 0x040fe2000f8e0205 */
[-C--:B------:R-:W-:Y:S01]  /*1250*/  ISETP.GE.OR P3, PT, R7, R0.reuse, P0 ;  /* 0x000000000700720c */ /* 0x080fe20000766670 */
[----:B------:R-:W-:Y:S01]  /*1260*/  IMAD.WIDE.U32 R2, R8, UR4, R2 ;  /* 0x0000000408027c25 */ /* 0x000fe2000f8e0002 */
[----:B------:R-:W-:Y:S01]  /*1270*/  ISETP.GE.OR P2, PT, R19, R0, P0 ;  /* 0x000000001300720c */ /* 0x000fe20000746670 */
[----:B------:R2:W0:Y:S02]  /*1280*/  LDS.128 R12, [R57+0x13800] ;  /* 0x01380000390c7984 */ /* 0x0004240000000c00 */
[----:B------:R-:W-:-:S04]  /*1290*/  IMAD.WIDE R6, R6, 0x80, R16 ;  /* 0x0000008006067825 */ /* 0x000fc800078e0210 */
[----:B------:R-:W-:Y:S01]  /*12a0*/  IMAD.IADD R5, R3, 0x1, R5 ;  /* 0x0000000103057824 */ /* 0x000fe200078e0205 */
[----:B------:R-:W-:Y:S06]  /*12b0*/  @P1 BRA `(.L_x_3450) ;  /* 0x00000000002c1947 */ /* 0x000fec0003800000 */
[----:B------:R-:W1:Y:S01]  /*12c0*/  LDS.128 R8, [R11] ;  /* 0x000000000b087984 */ /* 0x000e620000000c00 */
[----:B------:R-:W-:Y:S01]  /*12d0*/  ULDC.64 UR4, c[0x0][0x250] ;  /* 0x0000940000047ab9 */ /* 0x000fe20000000a00 */
[----:B------:R-:W-:Y:S02]  /*12e0*/  IMAD.MOV.U32 R4, RZ, RZ, R2 ;  /* 0x000000ffff047224 */ /* 0x000fe400078e0002 */
[----:B------:R-:W-:Y:S02]  /*12f0*/  IMAD R19, R7, UR4, RZ ;  /* 0x0000000407137c24 */ /* 0x000fe4000f8e02ff */
[----:B------:R-:W-:-:S04]  /*1300*/  IMAD.WIDE.U32 R16, R6, UR4, R4 ;  /* 0x0000000406107c25 */ /* 0x000fc8000f8e0004 */
[----:B------:R-:W-:Y:S01]  /*1310*/  IMAD R19, R6, UR5, R19 ;  /* 0x0000000506137c24 */ /* 0x000fe2000f8e0213 */
[----:B------:R-:W-:Y:S02]  /*1320*/  ULDC.64 UR4, c[0x0][0x238] ;  /* 0x00008e0000047ab9 */ /* 0x000fe40000000a00 */
[----:B--2---:R-:W-:Y:S02]  /*1330*/  LEA R18, P1, R16, UR4, 0x1 ;  /* 0x0000000410127c11 */ /* 0x004fe4000f8208ff */
[----:B------:R-:W-:-:S04]  /*1340*/  IADD3 R17, R17, R19, RZ ;  /* 0x0000001311117210 */ /* 0x000fc80007ffe0ff */
[----:B------:R-:W-:-:S05]  /*1350*/  LEA.HI.X R19, R16, UR5, R17, 0x1, P1 ;  /* 0x0000000510137c11 */ /* 0x000fca00088f0c11 */
[----:B-1----:R1:W-:Y:S02]  /*1360*/  STG.E.128 desc[UR8][R18.64], R8 ;  /* 0x0000000812007986 */ /* 0x0023e4000c101d08 */
.L_x_3450:
[----:B------:R-:W-:Y:S05]  /*1370*/  BSYNC B0 ;  /* 0x0000000000007941 */ /* 0x000fea0003800000 */
.L_x_3449:
[----:B-1----:R1:W3:Y:S01]  /*1380*/  LDS.128 R8, [R57+0x10800] ;  /* 0x0108000039087984 */ /* 0x0022e20000000c00 */
[----:B------:R-:W-:Y:S01]  /*1390*/  BSSY B0, `(.L_x_3451) ;  /* 0x0000011000007945 */ /* 0x000fe20003800000 */
[-C--:B------:R-:W-:Y:S02]  /*13a0*/  ISETP.GE.OR P1, PT, R21, R0.reuse, P0 ;  /* 0x000000001500720c */ /* 0x080fe40000726670 */
[----:B------:R-:W-:Y:S01]  /*13b0*/  ISETP.GE.OR P0, PT, R23, R0, P0 ;  /* 0x000000001700720c */ /* 0x000fe20000706670 */
[----:B------:R-:W-:-:S12]  /*13c0*/  @P6 BRA `(.L_x_3452) ;  /* 0x0000000000346947 */ /* 0x000fd80003800000 */
        /* <DEDUP_REMOVED lines=12> */
[----:B---3--:R4:W-:Y:S02]  /*1490*/  STG.E.128 desc[UR8][R18.64], R8 ;  /* 0x0000000812007986 */ /* 0x0089e4000c101d08 */
.L_x_3452:
[----:B------:R-:W-:Y:S05]  /*14a0*/  BSYNC B0 ;  /* 0x0000000000007941 */ /* 0x000fea0003800000 */
.L_x_3451:
[----:B---34-:R3:W4:Y:S01]  /*14b0*/  LDS.128 R8, [R57+0x11000] ;  /* 0x0110000039087984 */ /* 0x0187220000000c00 */
[----:B------:R-:W-:Y:S04]  /*14c0*/  BSSY B0, `(.L_x_3453) ;  /* 0x000000f000007945 */ /* 0x000fe80003800000 */
        /* <DEDUP_REMOVED lines=13> */
[----:B----4-:R2:W-:Y:S02]  /*15a0*/  STG.E.128 desc[UR8][R18.64], R8 ;  /* 0x0000000812007986 */ /* 0x0105e4000c101d08 */
.L_x_3454:
[----:B------:R-:W-:Y:S05]  /*15b0*/  BSYNC B0 ;  /* 0x0000000000007941 */ /* 0x000fea0003800000 */
.L_x_3453:
[----:B--2-4-:R2:W4:Y:S01]  /*15c0*/  LDS.128 R8, [R57+0x11800] ;  /* 0x0118000039087984 */ /* 0x0145220000000c00 */
[----:B------:R-:W-:Y:S04]  /*15d0*/  BSSY B0, `(.L_x_3455) ;  /* 0x000000f000007945 */ /* 0x000fe80003800000 */
[----:B------:R-:W-:Y:S05]  /*15e0*/  @P4 BRA `(.L_x_3456) ;  /* 0x0000000000344947 */ /* 0x000fea0003800000 */
[----:B------:R-:W-:Y:S01]  /*15f0*/  IADD3 R19, P4, R6, 0x30, RZ ;  /* 0x0000003006137810 */ /* 0x000fe20007f9e0ff */
[----:B------:R-:W-:Y:S01]  /*1600*/  ULDC.64 UR4, c[0x0][0x250] ;  /* 0x0000940000047ab9 */ /* 0x000fe20000000a00 */
[----:B------:R-:W-:Y:S01]  /*1610*/  MOV R17, R5 ;  /* 0x0000000500117202 */ /* 0x000fe20000000f00 */
[----:B------:R-:W-:Y:S01]  /*1620*/  IMAD.MOV.U32 R16, RZ, RZ, R2 ;  /* 0x000000ffff107224 */ /* 0x000fe200078e0002 */
[----:B------:R-:W-:-:S03]  /*1630*/  IADD3.X R0, RZ, R7, RZ, P4, !PT ;  /* 0x00000007ff007210 */ /* 0x000fc600027fe4ff */
        /* <DEDUP_REMOVED lines=8> */
.L_x_3456:
[----:B------:R-:W-:Y:S05]  /*16c0*/  BSYNC B0 ;  /* 0x0000000000007941 */ /* 0x000fea0003800000 */
.L_x_3455:
[----:B----4-:R4:W0:Y:S01]  /*16d0*/  LDS.128 R8, [R57+0x12000] ;  /* 0x0120000039087984 */ /* 0x0108220000000c00 */
        /* <DEDUP_REMOVED lines=14> */
[----:B0-----:R0:W-:Y:S02]  /*17c0*/  STG.E.128 desc[UR8][R18.64], R8 ;  /* 0x0000000812007986 */ /* 0x0011e4000c101d08 */
.L_x_3458:
[----:B------:R-:W-:Y:S05]  /*17d0*/  BSYNC B0 ;  /* 0x0000000000007941 */ /* 0x000fea0003800000 */
.L_x_3457:
[----:B0-----:R0:W0:Y:S01]  /*17e0*/  LDS.128 R8, [R57+0x12800] ;  /* 0x0128000039087984 */ /* 0x0010220000000c00 */
        /* <DEDUP_REMOVED lines=15> */
.L_x_3460:
[----:B------:R-:W-:Y:S05]  /*18e0*/  BSYNC B0 ;  /* 0x0000000000007941 */ /* 0x000fea0003800000 */
.L_x_3459:
        /* <DEDUP_REMOVED lines=16> */
.L_x_3462:
[----:B------:R-:W-:Y:S05]  /*19f0*/  BSYNC B0 ;  /* 0x0000000000007941 */ /* 0x000fea0003800000 */
.L_x_3461:
[----:B------:R-:W-:Y:S05]  /*1a00*/  @P0 EXIT ;  /* 0x000000000000094d */ /* 0x000fea0003800000 */
[----:B0-----:R-:W-:Y:S01]  /*1a10*/  IADD3 R9, P0, R6, 0x70, RZ ;  /* 0x0000007006097810 */ /* 0x001fe20007f1e0ff */
[----:B------:R-:W-:Y:S01]  /*1a20*/  ULDC.64 UR4, c[0x0][0x250] ;  /* 0x0000940000047ab9 */ /* 0x000fe20000000a00 */
[----:B------:R-:W-:Y:S02]  /*1a30*/  IMAD.MOV.U32 R3, RZ, RZ, R5 ;  /* 0x000000ffff037224 */ /* 0x000fe400078e0005 */
[----:B------:R-:W-:Y:S01]  /*1a40*/  IADD3.X R6, RZ, R7, RZ, P0, !PT ;  /* 0x00000007ff067210 */ /* 0x000fe200007fe4ff */
[----:B------:R-:W-:-:S04]  /*1a50*/  IMAD.WIDE.U32 R2, R9, UR4, R2 ;  /* 0x0000000409027c25 */ /* 0x000fc8000f8e0002 */
[----:B------:R-:W-:-:S04]  /*1a60*/  IMAD R6, R6, UR4, RZ ;  /* 0x0000000406067c24 */ /* 0x000fc8000f8e02ff */
[----:B------:R-:W-:Y:S01]  /*1a70*/  IMAD R9, R9, UR5, R6 ;  /* 0x0000000509097c24 */ /* 0x000fe2000f8e0206 */
[----:B------:R-:W-:Y:S02]  /*1a80*/  ULDC.64 UR4, c[0x0][0x238] ;  /* 0x00008e0000047ab9 */ /* 0x000fe40000000a00 */
[----:B------:R-:W-:Y:S02]  /*1a90*/  LEA R4, P0, R2, UR4, 0x1 ;  /* 0x0000000402047c11 */ /* 0x000fe4000f8008ff */
[----:B------:R-:W-:-:S04]  /*1aa0*/  IADD3 R3, R3, R9, RZ ;  /* 0x0000000903037210 */ /* 0x000fc80007ffe0ff */
[----:B------:R-:W-:-:S05]  /*1ab0*/  LEA.HI.X R5, R2, UR5, R3, 0x1, P0 ;  /* 0x0000000502057c11 */ /* 0x000fca00080f0c03 */
[----:B------:R-:W-:Y:S01]  /*1ac0*/  STG.E.128 desc[UR8][R4.64], R12 ;  /* 0x0000000c04007986 */ /* 0x000fe2000c101d08 */
[----:B------:R-:W-:Y:S05]  /*1ad0*/  EXIT ;  /* 0x000000000000794d */ /* 0x000fea0003800000 */
.L_x_3463:
        /* <DEDUP_REMOVED lines=10> */
.L_x_3677:


//--------------------- .text._ZN7cutlass13device_kernelIN5flash32FlashAttnBwdPostprocessConvertdQIN4cute5tupleIJNS3_1CILi64EEENS5_ILi128EEEEEENS_6half_tEfNS_4arch4Sm90ELi256ENS3_8TiledMMAINS3_8MMA_AtomIJNS3_4SM904GMMA25MMA_64x64x16_F32F16F16_SSILNSF_5MajorE0ELSH_1ELNSF_7ScaleInE1ELSI_1EEEEEENS3_6LayoutINS4_IJNS5_ILi1EEENS5_ILi2EEESM_EEENS4_IJNS5_ILi0EEESM_SP_EEEEENS4_IJNS3_10UnderscoreESS_SS_EEEEELb0EEEEEvNT_6ParamsE --------------------------
	.section	.text._ZN7cutlass13device_kernelIN5flash32FlashAttnBwdPostprocessConvertdQIN4cute5tupleIJNS3_1CILi64EEENS5_ILi128EEEEEENS_6half_tEfNS_4arch4Sm90ELi256ENS3_8TiledMMAINS3_8MMA_AtomIJNS3_4SM904GMMA25MMA_64x64x16_F32F16F16_SSILNSF_5MajorE0ELSH_1ELNSF_7ScaleInE1ELSI_1EEEEEENS3_6LayoutINS4_IJNS5_ILi1EEENS5_ILi2EEESM_EEENS4_IJNS5_ILi0EEESM_SP_EEEEENS4_IJNS3_10UnderscoreESS_SS_EEEEELb0EEEEEvNT_6ParamsE,"ax",@progbits
	.align	128
.text._ZN7cutlass13device_kernelIN5flash32FlashAttnBwdPostprocessConvertdQIN4cute5tupleIJNS3_1CILi64EEENS5_ILi128EEEEEENS_6half_tEfNS_4arch4Sm90ELi256ENS3_8TiledMMAINS3_8MMA_AtomIJNS3_4SM904GMMA25MMA_64x64x16_F32F16F16_SSILNSF_5MajorE0ELSH_1ELNSF_7ScaleInE1ELSI_1EEEEEENS3_6LayoutINS4_IJNS5_ILi1EEENS5_ILi2EEESM_EEENS4_IJNS5_ILi0EEESM_SP_EEEEENS4_IJNS3_10UnderscoreESS_SS_EEEEELb0EEEEEvNT_6ParamsE:
        .type           _ZN7cutlass13device_kernelIN5flash32FlashAttnBwdPostprocessConvertdQIN4cute5tupleIJNS3_1CILi64EEENS5_ILi128EEEEEENS_6half_tEfNS_4arch4Sm90ELi256ENS3_8TiledMMAINS3_8MMA_AtomIJNS3_4SM904GMMA25MMA_64x64x16_F32F16F16_SSILNSF_5MajorE0ELSH_1ELNSF_7ScaleInE1ELSI_1EEEEEENS3_6LayoutINS4_IJNS5_ILi1EEENS5_ILi2EEESM_EEENS4_IJNS5_ILi0EEESM_SP_EEEEENS4_IJNS3_10UnderscoreESS_SS_EEEEELb0EEEEEvNT_6ParamsE,@function
        .size           _ZN7cutlass13device_kernelIN5flash32FlashAttnBwdPostprocessConvertdQIN4cute5tupleIJNS3_1CILi64EEENS5_ILi128EEEEEENS_6half_tEfNS_4arch4Sm90ELi256ENS3_8TiledMMAINS3_8MMA_AtomIJNS3_4SM904GMMA25MMA_64x64x16_F32F16F16_SSILNSF_5MajorE0ELSH_1ELNSF_7ScaleInE1ELSI_1EEEEEENS3_6LayoutINS4_IJNS5_ILi1EEENS5_ILi2EEESM_EEENS4_IJNS5_ILi0EEESM_SP_EEEEENS4_IJNS3_10UnderscoreESS_SS_EEEEELb0EEEEEvNT_6ParamsE,(.L_x_3678 - _ZN7cutlass13device_kernelIN5flash32FlashAttnBwdPostprocessConvertdQIN4cute5tupleIJNS3_1CILi64EEENS5_ILi128EEEEEENS_6half_tEfNS_4arch4Sm90ELi256ENS3_8TiledMMAINS3_8MMA_AtomIJNS3_4SM904GMMA25MMA_64x64x16_F32F16F16_SSILNSF_5MajorE0ELSH_1ELNSF_7ScaleInE1ELSI_1EEEEEENS3_6LayoutINS4_IJNS5_ILi1EEENS5_ILi2EEESM_EEENS4_IJNS5_ILi0EEESM_SP_EEEEENS4_IJNS3_10UnderscoreESS_SS_EEEEELb0EEEEEvNT_6ParamsE)
        .other          _ZN7cutlass13device_kernelIN5flash32FlashAttnBwdPostprocessConvertdQIN4cute5tupleIJNS3_1CILi64EEENS5_ILi128EEEEEENS_6half_tEfNS_4arch4Sm90ELi256ENS3_8TiledMMAINS3_8MMA_AtomIJNS3_4SM904GMMA25MMA_64x64x16_F32F16F16_SSILNSF_5MajorE0ELSH_1ELNSF_7ScaleInE1ELSI_1EEEEEENS3_6LayoutINS4_IJNS5_ILi1EEENS5_ILi2EEESM_EEENS4_IJNS5_ILi0EEESM_SP_EEEEENS4_IJNS3_10UnderscoreESS_SS_EEEEELb0EEEEEvNT_6ParamsE,@"STO_CUDA_ENTRY STV_DEFAULT"
_ZN7cutlass13device_kernelIN5flash32FlashAttnBwdPostprocessConvertdQIN4cute5tupleIJNS3_1CILi64EEENS5_ILi128EEEEEENS_6half_tEfNS_4arch4Sm90ELi256ENS3_8TiledMMAINS3_8MMA_AtomIJNS3_4SM904GMMA25MMA_64x64x16_F32F16F16_SSILNSF_5MajorE0ELSH_1ELNSF_7ScaleInE1ELSI_1EEEEEENS3_6LayoutINS4_IJNS5_ILi1EEENS5_ILi2EEESM_EEENS4_IJNS5_ILi0EEESM_SP_EEEEENS4_IJNS3_10UnderscoreESS_SS_EEEEELb0EEEEEvNT_6ParamsE:
        /* <DEDUP_REMOVED lines=25> */
[----:B--2---:R-:W-:-:S07]  /*0190*/  IMAD.IADD R43, R43, 0x1, -R0 ;  /* 0x000000012b2b7824 */ /* 0x004fce00078e0a00 */
.L_x_3464:
[----:B-----5:R-:W-:-:S13]  /*01a0*/  ISETP.LE.AND P2, PT, R43, R42, PT ;  /* 0x0000002a2b00720c */ /* 0x020fda0003f43270 */
[----:B------:R-:W-:Y:S05]  /*01b0*/  @P0 EXIT P2 ;  /* 0x000000000000094d */ /* 0x000fea0001000000 */
[----:B------:R-:W0:Y:S01]  /*01c0*/  S2R R6, SR_CTAID.Y ;  /* 0x0000000000067919 */ /* 0x000e220000002600 */
[----:B------:R-:W-:Y:S01]  /*01d0*/  @P1 IMAD R0, R13, 0x40, R9 ;  /* 0x000000400d001824 */ /* 0x000fe200078e0209 */
[----:B------:R-:W1:Y:S01]  /*01e0*/  LDC.64 R14, c[0x0][0x228] ;  /* 0x00008a00ff0e7b82 */ /* 0x000e620000000a00 */
[----:B------:R-:W-:Y:S01]  /*01f0*/  CS2R R10, SRZ ;  /* 0x00000000000a7805 */ /* 0x000fe2000001ff00 */
[----:B------:R-:W-:Y:S01]  /*0200*/  IMAD.SHL.U32 R7, R3, 0x2000, RZ ;  /* 0x0000200003077824 */ /* 0x000fe200078e00ff */
[----:B------:R-:W2:Y:S01]  /*0210*/  S2R R8, SR_CgaCtaId ;  /* 0x0000000000087919 */ /* 0x000ea20000008800 */
[----:B------:R-:W-:Y:S01]  /*0220*/  @P1 SHF.R.S32.HI R5, RZ, 0x1f, R0 ;  /* 0x0000001fff051819 */ /* 0x000fe20000011400 */
[----:B------:R-:W-:Y:S01]  /*0230*/  BSSY B0, `(.L_x_3465) ;  /* 0x0000030000007945 */ /* 0x000fe20003800000 */
[----:B------:R-:W-:Y:S02]  /*0240*/  SEL R4, R13, RZ, !P0 ;  /* 0x000000ff0d047207 */ /* 0x000fe40004000000 */
[----:B------:R-:W-:Y:S01]  /*0250*/  @P1 LEA.HI R5, R5, R0, RZ, 0x6 ;  /* 0x0000000005051211 */ /* 0x000fe200078f30ff */
[----:B------:R-:W3:Y:S01]  /*0260*/  LDC.64 R16, c[0x0][0x230] ;  /* 0x00008c00ff107b82 */ /* 0x000ee20000000a00 */
[----:B------:R-:W4:Y:S02]  /*0270*/  S2R R0, SR_TID.X ;  /* 0x0000000000007919 */ /* 0x000f240000002100 */
[----:B------:R-:W-:-:S04]  /*0280*/  @P1 SHF.L.U32 R5, R5, 0x7, RZ ;  /* 0x0000000705051819 */ /* 0x000fc800000006ff */
[----:B------:R-:W-:Y:S01]  /*0290*/  @P1 LOP3.LUT R5, R5, 0xffffe000, RZ, 0xc0, !PT ;  /* 0xffffe00005051812 */ /* 0x000fe200078ec0ff */
[----:B------:R-:W5:Y:S03]  /*02a0*/  LDC.64 R18, c[0x0][0x210] ;  /* 0x00008400ff127b82 */ /* 0x000f660000000a00 */
[--C-:B------:R-:W-:Y:S01]  /*02b0*/  @P1 SHF.R.S32.HI R11, RZ, 0x1f, R5.reuse ;  /* 0x0000001fff0b1819 */ /* 0x100fe20000011405 */
[----:B------:R-:W-:-:S05]  /*02c0*/  @P1 IMAD.MOV.U32 R10, RZ, RZ, R5 ;  /* 0x000000ffff0a1224 */ /* 0x000fca00078e0005 */
[C---:B------:R-:W-:Y:S02]  /*02d0*/  IADD3 R10, P2, R7.reuse, R10, RZ ;  /* 0x0000000a070a7210 */ /* 0x040fe40007f5e0ff */
[----:B0-----:R-:W-:Y:S02]  /*02e0*/  SHF.R.S32.HI R5, RZ, 0x1f, R6 ;  /* 0x0000001fff057819 */ /* 0x001fe40000011406 */
[----:B------:R-:W-:Y:S02]  /*02f0*/  LEA.HI.X.SX32 R11, R7, R11, 0x1, P2 ;  /* 0x0000000b070b7211 */ /* 0x000fe400010f0eff */
[----:B------:R-:W-:Y:S01]  /*0300*/  SHF.R.S32.HI R7, RZ, 0x1f, R13 ;  /* 0x0000001fff077819 */ /* 0x000fe2000001140d */
[-C--:B-1----:R-:W-:Y:S02]  /*0310*/  IMAD R2, R5, R14.reuse, RZ ;  /* 0x0000000e05027224 */ /* 0x082fe400078e02ff */
[----:B------:R-:W-:Y:S01]  /*0320*/  IMAD.WIDE.U32 R10, R6, R14, R10 ;  /* 0x0000000e060a7225 */ /* 0x000fe200078e000a */
[----:B------:R-:W-:-:S03]  /*0330*/  SEL R7, R7, RZ, !P0 ;  /* 0x000000ff07077207 */ /* 0x000fc60004000000 */
[----:B------:R-:W-:Y:S01]  /*0340*/  IMAD R15, R6, R15, R2 ;  /* 0x0000000f060f7224 */ /* 0x000fe200078e0202 */
[----:B----4-:R-:W-:Y:S01]  /*0350*/  ISETP.NE.AND P0, PT, R0, RZ, PT ;  /* 0x000000ff0000720c */ /* 0x010fe20003f05270 */
[-C--:B---3--:R-:W-:Y:S02]  /*0360*/  IMAD R2, R7, R16.reuse, RZ ;  /* 0x0000001007027224 */ /* 0x088fe400078e02ff */
[----:B------:R-:W-:Y:S02]  /*0370*/  IMAD.IADD R11, R11, 0x1, R15 ;  /* 0x000000010b0b7824 */ /* 0x000fe400078e020f */
[C---:B------:R-:W-:Y:S02]  /*0380*/  IMAD R13, R4.reuse, R17, R2 ;  /* 0x00000011040d7224 */ /* 0x040fe400078e0202 */
[----:B------:R-:W-:-:S04]  /*0390*/  IMAD.WIDE.U32 R10, R4, R16, R10 ;  /* 0x00000010040a7225 */ /* 0x000fc800078e000a */
[----:B------:R-:W-:Y:S01]  /*03a0*/  IMAD.IADD R2, R11, 0x1, R13 ;  /* 0x000000010b027824 */ /* 0x000fe200078e020d */
[----:B-----5:R-:W-:-:S04]  /*03b0*/  LEA R18, P2, R10, R18, 0x2 ;  /* 0x000000120a127211 */ /* 0x020fc800078410ff */
[----:B------:R-:W-:Y:S01]  /*03c0*/  LEA.HI.X R2, R10, R19, R2, 0x2, P2 ;  /* 0x000000130a027211 */ /* 0x000fe200010f1402 */
[----:B--2---:R-:W-:Y:S08]  /*03d0*/  @P0 BRA `(.L_x_3466) ;  /* 0x0000000000540947 */ /* 0x004ff00003800000 */
[----:B------:R-:W0:Y:S01]  /*03e0*/  S2UR UR7, SR_CgaCtaId ;  /* 0x00000000000779c3 */ /* 0x000e220000008800 */
[----:B------:R-:W-:Y:S01]  /*03f0*/  UMOV UR6, 0x400 ;  /* 0x0000040000067882 */ /* 0x000fe20000000000 */
[----:B------:R-:W-:Y:S01]  /*0400*/  UMOV UR4, 0x1 ;  /* 0x0000000100047882 */ /* 0x000fe20000000000 */
[----:B------:R-:W-:Y:S01]  /*0410*/  HFMA2.MMA R10, -RZ, RZ, 0, -0.0 ;  /* 0x00008000ff0a7435 */ /* 0x000fe200000001ff */
        /* <DEDUP_REMOVED lines=12> */
.L_x_3467:
[----:B------:R-:W-:Y:S01]  /*04e0*/  @P0 ELECT P2, URZ, PT ;  /* 0x00000000003f082f */ /* 0x000fe20003840000 */
[----:B------:R1:W-:-:S12]  /*04f0*/  UBLKCP.S.G [UR6], [UR4], UR10 ;  /* 0x00000006040073ba */ /* 0x0003d8000800020a */
[----:B------:R-:W-:Y:S02]  /*0500*/  @P2 PLOP3.LUT P0, PT, P2, PT, PT, 0x8, 0x0 ;  /* 0x000000000000281c */ /* 0x000fe4000170e170 */
[----:B------:R-:W-:-:S11]  /*0510*/  PLOP3.LUT P2, PT, PT, PT, PT, 0x8, 0x0 ;  /* 0x000000000000781c */ /* 0x000fd60003f4e170 */
[----:B-1----:R-:W-:Y:S05]  /*0520*/  @P0 BRA.U.ANY `(.L_x_3467) ;  /* 0xfffffffd00ec0947 */ /* 0x002fea000393ffff */
.L_x_3466:
[----:B------:R-:W-:Y:S05]  /*0530*/  BSYNC B0 ;  /* 0x0000000000007941 */ /* 0x000fea0003800000 */
.L_x_3465:
[----:B------:R-:W-:Y:S01]  /*0540*/  BAR.SYNC.DEFER_BLOCKING 0x0 ;  /* 0x0000000000007b1d */ /* 0x000fe20000010000 */
[----:B------:R-:W-:Y:S02]  /*0550*/  MOV R41, 0x400 ;  /* 0x0000040000297802 */ /* 0x000fe40000000f00 */
[----:B------:R-:W-:Y:S02]  /*0560*/  CS2R R50, SRZ ;  /* 0x0000000000327805 */ /* 0x000fe4000001ff00 */
[----:B------:R-:W-:Y:S01]  /*0570*/  SHF.L.U32 R2, RZ, 0x1f, RZ ;  /* 0x0000001fff027819 */ /* 0x000fe200000006ff */
[--C-:B------:R-:W-:Y:S01]  /*0580*/  @P1 IMAD.MOV.U32 R50, RZ, RZ, R9.reuse ;  /* 0x000000ffff321224 */ /* 0x100fe200078e0009 */
[----:B------:R-:W-:Y:S02]  /*0590*/  LEA R41, R8, R41, 0x18 ;  /* 0x0000002908297211 */ /* 0x000fe400078ec0ff */
[----:B------:R-:W-:-:S07]  /*05a0*/  @P1 SHF.R.S32.HI R51, RZ, 0x1f, R9 ;  /* 0x0000001fff331819 */ /* 0x000fce0000011409 */
.L_x_3468:
[----:B-1----:R1:W2:Y:S02]  /*05b0*/  SYNCS.PHASECHK.TRANS64.TRYWAIT P0, [R41+URZ+0xc000], R2 ;  /* 0x00c00002290075a7 */ /* 0x0022a4000800017f */
[----:B--2---:R-:W-:Y:S05]  /*05c0*/  @!P0 NANOSLEEP.SYNCS 0x989680 ;  /* 0x009896800000895d */ /* 0x004fea0003900000 */
[----:B------:R-:W2:Y:S02]  /*05d0*/  @!P0 SYNCS.PHASECHK.TRANS64 P0, [R41+URZ+0xc000], R2 ;  /* 0x00c00002290085a7 */ /* 0x000ea4000800007f */
[----:B--2---:R-:W-:Y:S05]  /*05e0*/  @!P0 BRA `(.L_x_3468) ;  /* 0xfffffffc00f08947 */ /* 0x004fea000383ffff */
[----:B------:R-:W-:Y:S01]  /*05f0*/  SHF.R.S32.HI R9, RZ, 0x1f, R0 ;  /* 0x0000001fff097819 */ /* 0x000fe20000011400 */
[----:B------:R-:W-:Y:S01]  /*0600*/  ULDC UR4, c[0x0][0x268] ;  /* 0x00009a0000047ab9 */ /* 0x000fe20000000800 */
[----:B------:R-:W-:Y:S01]  /*0610*/  VIADDMNMX R43, R43, -R42, 0x40, PT ;  /* 0x000000402b2b7446 */ /* 0x000fe2000380092a */
[----:B------:R-:W-:Y:S01]  /*0620*/  ULDC.64 UR6, c[0x0][0x258] ;  /* 0x0000960000067ab9 */ /* 0x000fe20000000a00 */
[-C--:B-1----:R-:W-:Y:S01]  /*0630*/  LEA.HI R2, R9, R0.reuse, RZ, 0x7 ;  /* 0x0000000009027211 */ /* 0x082fe200078f38ff */
[----:B------:R-:W-:Y:S01]  /*0640*/  IMAD R5, R5, UR6, RZ ;  /* 0x0000000605057c24 */ /* 0x000fe2000f8e02ff */
[----:B------:R-:W-:Y:S01]  /*0650*/  LEA.HI R40, R9, R0, RZ, 0x4 ;  /* 0x0000000009287211 */ /* 0x000fe200078f20ff */
[----:B------:R-:W-:Y:S01]  /*0660*/  BSSY B0, `(.L_x_3469) ;  /* 0x0000092000007945 */ /* 0x000fe20003800000 */
[----:B------:R-:W-:Y:S02]  /*0670*/  LOP3.LUT R11, R2, 0xfffff80, RZ, 0xc0, !PT ;  /* 0x0fffff80020b7812 */ /* 0x000fe400078ec0ff */
[----:B------:R-:W-:-:S02]  /*0680*/  LOP3.LUT R13, R40, 0xfffffff0, RZ, 0xc0, !PT ;  /* 0xfffffff0280d7812 */ /* 0x000fc400078ec0ff */
[----:B------:R-:W-:Y:S01]  /*0690*/  SHF.R.S32.HI R2, RZ, 0x7, R2 ;  /* 0x00000007ff027819 */ /* 0x000fe20000011402 */
[C---:B------:R-:W-:Y:S01]  /*06a0*/  IMAD.IADD R11, R0.reuse, 0x1, -R11 ;  /* 0x00000001000b7824 */ /* 0x040fe200078e0a0b */
[----:B------:R-:W-:Y:S01]  /*06b0*/  LEA.HI R12, R9, R0, RZ, 0x5 ;  /* 0x00000000090c7211 */ /* 0x000fe200078f28ff */
[----:B------:R-:W-:Y:S01]  /*06c0*/  IMAD.IADD R0, R0, 0x1, -R13 ;  /* 0x0000000100007824 */ /* 0x000fe200078e0a0d */
[----:B------:R-:W-:Y:S01]  /*06d0*/  SHF.R.S32.HI R40, RZ, 0x4, R40 ;  /* 0x00000004ff287819 */ /* 0x000fe20000011428 */
[----:B------:R-:W-:Y:S01]  /*06e0*/  IMAD.SHL.U32 R28, R2, 0x1000, RZ ;  /* 0x00001000021c7824 */ /* 0x000fe200078e00ff */
[--C-:B------:R-:W-:Y:S02]  /*06f0*/  SHF.R.S32.HI R24, RZ, 0x5, R12.reuse ;  /* 0x00000005ff187819 */ /* 0x100fe4000001140c */
[----:B------:R-:W-:Y:S01]  /*0700*/  SHF.R.S32.HI R17, RZ, 0x1f, R12 ;  /* 0x0000001fff117819 */ /* 0x000fe2000001140c */
[----:B------:R-:W-:Y:S01]  /*0710*/  IMAD R8, R11, 0x4, R28 ;  /* 0x000000040b087824 */ /* 0x000fe200078e021c */
[----:B------:R-:W-:Y:S01]  /*0720*/  SHF.R.S32.HI R21, RZ, 0x1f, R0 ;  /* 0x0000001fff157819 */ /* 0x000fe20000011400 */
[C---:B------:R-:W-:Y:S01]  /*0730*/  IMAD.SHL.U32 R30, R40.reuse, 0x40, RZ ;  /* 0x00000040281e7824 */ /* 0x040fe200078e00ff */
[----:B------:R-:W-:Y:S01]  /*0740*/  LEA.HI R20, R17, R24, RZ, 0x2 ;  /* 0x0000001811147211 */ /* 0x000fe200078f10ff */
[----:B------:R-:W-:Y:S01]  /*0750*/  IMAD.SHL.U32 R49, R40, 0x8, RZ ;  /* 0x0000000828317824 */ /* 0x000fe200078e00ff */
[----:B------:R-:W-:-:S02]  /*0760*/  LEA.HI R52, R21, R0, RZ, 0x3 ;  /* 0x0000000015347211 */ /* 0x000fc400078f18ff */
[----:B------:R-:W-:Y:S02]  /*0770*/  LOP3.LUT R25, R20, 0x3ffffc, RZ, 0xc0, !PT ;  /* 0x003ffffc14197812 */ /* 0x000fe400078ec0ff */
[----:B------:R-:W-:Y:S02]  /*0780*/  LEA R53, R8, R41, 0x2 ;  /* 0x0000002908357211 */ /* 0x000fe400078e10ff */
[----:B------:R-:W-:Y:S01]  /*0790*/  LOP3.LUT R29, R52, 0xfffffff8, RZ, 0xc0, !PT ;  /* 0xfffffff8341d7812 */ /* 0x000fe200078ec0ff */
[----:B------:R-:W-:Y:S01]  /*07a0*/  IMAD.IADD R45, R24, 0x1, -R25 ;  /* 0x00000001182d7824 */ /* 0x000fe200078e0a19 */
[----:B------:R-:W-:Y:S01]  /*07b0*/  LOP3.LUT R48, R30, 0x1c0, RZ, 0xc0, !PT ;  /* 0x000001c01e307812 */ /* 0x000fe200078ec0ff */
[----:B0-----:R-:W0:Y:S01]  /*07c0*/  LDS.128 R8, [R53] ;  /* 0x0000000035087984 */ /* 0x001e220000000c00 */
[----:B------:R-:W-:Y:S01]  /*07d0*/  SHF.R.S32.HI R52, RZ, 0x3, R52 ;  /* 0x00000003ff347819 */ /* 0x000fe20000011434 */
[----:B------:R-:W-:Y:S01]  /*07e0*/  IMAD.IADD R44, R0, 0x1, -R29 ;  /* 0x00000001002c7824 */ /* 0x000fe200078e0a1d */
[----:B------:R-:W-:Y:S01]  /*07f0*/  LEA R45, R45, R28, 0xa ;  /* 0x0000001c2d2d7211 */ /* 0x000fe200078e50ff */
[----:B------:R-:W1:Y:S02]  /*0800*/  LDS.128 R12, [R53+0x800] ;  /* 0x00080000350c7984 */ /* 0x000e640000000c00 */
[----:B------:R-:W-:Y:S01]  /*0810*/  IMAD.SHL.U32 R46, R44, 0x40, RZ ;  /* 0x000000402c2e7824 */ /* 0x000fe200078e00ff */
[----:B------:R-:W-:Y:S01]  /*0820*/  LEA R45, R52, R45, 0x9 ;  /* 0x0000002d342d7211 */ /* 0x000fe200078e48ff */
[----:B------:R-:W2:Y:S01]  /*0830*/  LDS.128 R16, [R53+0x1000] ;  /* 0x0010000035107984 */ /* 0x000ea20000000c00 */
[C---:B------:R-:W-:Y:S01]  /*0840*/  IMAD.SHL.U32 R47, R44.reuse, 0x8, RZ ;  /* 0x000000082c2f7824 */ /* 0x040fe200078e00ff */
[----:B------:R-:W-:Y:S01]  /*0850*/  R2P PR, R44, 0x6 ;  /* 0x000000062c007804 */ /* 0x000fe20000000000 */
[----:B------:R-:W-:Y:S01]  /*0860*/  IMAD R2, R52, 0x8, R2 ;  /* 0x0000000834027824 */ /* 0x000fe200078e0202 */
[----:B------:R-:W3:Y:S01]  /*0870*/  LDS.128 R24, [R53+0x2000] ;  /* 0x0020000035187984 */ /* 0x000ee20000000c00 */
[----:B------:R-:W-:-:S02]  /*0880*/  LOP3.LUT R46, R46, 0x1c0, RZ, 0xc0, !PT ;  /* 0x000001c02e2e7812 */ /* 0x000fc400078ec0ff */
[----:B------:R-:W-:Y:S01]  /*0890*/  LOP3.LUT R47, R48, 0x38, R47, 0xf8, !PT ;  /* 0x00000038302f7812 */ /* 0x000fe200078ef82f */
[----:B------:R-:W4:Y:S01]  /*08a0*/  LDS.128 R28, [R53+0x2800] ;  /* 0x00280000351c7984 */ /* 0x000f220000000c00 */
[----:B------:R-:W-:Y:S02]  /*08b0*/  LOP3.LUT R49, R46, 0x8, R49, 0xf8, !PT ;  /* 0x000000082e317812 */ /* 0x000fe400078ef831 */
[----:B------:R-:W-:Y:S01]  /*08c0*/  SHF.R.U32.HI R46, RZ, 0x3, R46 ;  /* 0x00000003ff2e7819 */ /* 0x000fe2000001162e */
[----:B------:R-:W5:Y:S01]  /*08d0*/  LDS.128 R20, [R53+0x1800] ;  /* 0x0018000035147984 */ /* 0x000f620000000c00 */
[----:B------:R-:W-:Y:S02]  /*08e0*/  SHF.R.U32.HI R48, RZ, 0x3, R48 ;  /* 0x00000003ff307819 */ /* 0x000fe40000011630 */
[----:B------:R-:W-:Y:S01]  /*08f0*/  LOP3.LUT R46, R49, R46, RZ, 0x3c, !PT ;  /* 0x0000002e312e7212 */ /* 0x000fe200078e3cff */
[----:B------:R-:W5:Y:S01]  /*0900*/  LDS.128 R32, [R53+0x3000] ;  /* 0x0030000035207984 */ /* 0x000f620000000c00 */
[----:B------:R-:W-:-:S03]  /*0910*/  LOP3.LUT R47, R47, R48, RZ, 0x3c, !PT ;  /* 0x000000302f2f7212 */ /* 0x000fc600078e3cff */
[----:B------:R-:W5:Y:S01]  /*0920*/  LDS.128 R36, [R53+0x3800] ;  /* 0x0038000035247984 */ /* 0x000f620000000c00 */
[----:B------:R-:W-:Y:S02]  /*0930*/  IMAD.IADD R44, R46, 0x1, R45 ;  /* 0x000000012e2c7824 */ /* 0x000fe400078e022d */
[----:B------:R-:W-:Y:S02]  /*0940*/  IMAD.U32 R2, R2, 0x200, R47 ;  /* 0x0000020002027824 */ /* 0x000fe400078e002f */
[----:B0-----:R-:W-:Y:S01]  /*0950*/  FMUL.FTZ R45, R9, UR4 ;  /* 0x00000004092d7c20 */ /* 0x001fe20008410000 */
[----:B------:R-:W-:Y:S01]  /*0960*/  FMUL.FTZ R46, R11, UR4 ;  /* 0x000000040b2e7c20 */ /* 0x000fe20008410000 */
[----:B------:R-:W-:Y:S01]  /*0970*/  FMUL.FTZ R9, R10, UR4 ;  /* 0x000000040a097c20 */ /* 0x000fe20008410000 */
        /* <DEDUP_REMOVED lines=8> */
[----:B------:R-:W-:Y:S01]  /*0a00*/  F2FP.F16.F32.PACK_AB R10, R13, R10 ;  /* 0x0000000a0d0a723e */ /* 0x000fe200000000ff */
[----:B---3--:R-:W-:Y:S01]  /*0a10*/  FMUL.FTZ R18, R24, UR4 ;  /* 0x0000000418127c20 */ /* 0x008fe20008410000 */
[----:B------:R-:W-:Y:S01]  /*0a20*/  FMUL.FTZ R17, R17, UR4 ;  /* 0x0000000411117c20 */ /* 0x000fe20008410000 */
[----:B------:R-:W-:Y:S01]  /*0a30*/  F2FP.F16.F32.PACK_AB R13, R19, R14 ;  /* 0x0000000e130d723e */ /* 0x000fe200000000ff */
[----:B------:R-:W-:Y:S01]  /*0a40*/  FMUL.FTZ R25, R25, UR4 ;  /* 0x0000000419197c20 */ /* 0x000fe20008410000 */
[----:B----4-:R-:W-:Y:S01]  /*0a50*/  FMUL.FTZ R24, R30, UR4 ;  /* 0x000000041e187c20 */ /* 0x010fe20008410000 */
[----:B------:R-:W-:Y:S01]  /*0a60*/  FMUL.FTZ R31, R31, UR4 ;  /* 0x000000041f1f7c20 */ /* 0x000fe20008410000 */
[----:B------:R-:W-:Y:S01]  /*0a70*/  FMUL.FTZ R29, R29, UR4 ;  /* 0x000000041d1d7c20 */ /* 0x000fe20008410000 */
[----:B------:R-:W-:Y:S01]  /*0a80*/  F2FP.F16.F32.PACK_AB R8, R45, R8 ;  /* 0x000000082d08723e */ /* 0x000fe200000000ff */
[----:B-----5:R-:W-:Y:S01]  /*0a90*/  FMUL.FTZ R15, R20, UR4 ;  /* 0x00000004140f7c20 */ /* 0x020fe20008410000 */
[----:B------:R-:W-:Y:S01]  /*0aa0*/  FMUL.FTZ R20, R21, UR4 ;  /* 0x0000000415147c20 */ /* 0x000fe20008410000 */
[----:B------:R-:W-:Y:S01]  /*0ab0*/  FMUL.FTZ R21, R26, UR4 ;  /* 0x000000041a157c20 */ /* 0x000fe20008410000 */
[----:B------:R-:W-:Y:S01]  /*0ac0*/  FMUL.FTZ R26, R27, UR4 ;  /* 0x000000041b1a7c20 */ /* 0x000fe20008410000 */
[----:B------:R-:W-:Y:S01]  /*0ad0*/  FMUL.FTZ R27, R32, UR4 ;  /* 0x00000004201b7c20 */ /* 0x000fe20008410000 */
[----:B------:R-:W-:Y:S01]  /*0ae0*/  F2FP.F16.F32.PACK_AB R19, R31, R24 ;  /* 0x000000181f13723e */ /* 0x000fe200000000ff */
[----:B------:R-:W-:Y:S01]  /*0af0*/  FMUL.FTZ R32, R33, UR4 ;  /* 0x0000000421207c20 */ /* 0x000fe20008410000 */
[----:B------:R-:W-:Y:S01]  /*0b00*/  HFMA2.MMA R24, -RZ, RZ, 0, 1.9073486328125e-06 ;  /* 0x00000020ff187435 */ /* 0x000fe200000001ff */
[----:B------:R-:W-:Y:S01]  /*0b10*/  FMUL.FTZ R16, R22, UR4 ;  /* 0x0000000416107c20 */ /* 0x000fe20008410000 */
[----:B------:R-:W-:Y:S01]  /*0b20*/  FMUL.FTZ R23, R23, UR4 ;  /* 0x0000000417177c20 */ /* 0x000fe20008410000 */
[----:B------:R-:W-:Y:S01]  /*0b30*/  FMUL.FTZ R33, R38, UR4 ;  /* 0x0000000426217c20 */ /* 0x000fe20008410000 */
[----:B------:R-:W-:Y:S01]  /*0b40*/  FMUL.FTZ R38, R39, UR4 ;  /* 0x0000000427267c20 */ /* 0x000fe20008410000 */
[----:B------:R-:W-:Y:S01]  /*0b50*/  VIADD R39, R41, 0x8000 ;  /* 0x0000800029277836 */ /* 0x000fe20000000000 */
[----:B------:R-:W-:Y:S01]  /*0b60*/  F2FP.F16.F32.PACK_AB R14, R20, R15 ;  /* 0x0000000f140e723e */ /* 0x000fe200000000ff */
[----:B------:R-:W-:Y:S01]  /*0b70*/  FMUL.FTZ R22, R28, UR4 ;  /* 0x000000041c167c20 */ /* 0x000fe20008410000 */
[----:B------:R-:W-:Y:S01]  /*0b80*/  F2FP.F16.F32.PACK_AB R15, R23, R16 ;  /* 0x00000010170f723e */ /* 0x000fe200000000ff */
[----:B------:R-:W-:Y:S01]  /*0b90*/  IMAD R23, R44, 0x2, R39 ;  /* 0x000000022c177824 */ /* 0x000fe200078e0227 */
[----:B------:R-:W-:Y:S01]  /*0ba0*/  SEL R24, R24, 0xffffffe0, !P1 ;  /* 0xffffffe018187807 */ /* 0x000fe20004800000 */
[----:B------:R-:W-:Y:S01]  /*0bb0*/  FMUL.FTZ R28, R34, UR4 ;  /* 0x00000004221c7c20 */ /* 0x000fe20008410000 */
[----:B------:R-:W-:Y:S01]  /*0bc0*/  FMUL.FTZ R35, R35, UR4 ;  /* 0x0000000423237c20 */ /* 0x000fe20008410000 */
[----:B------:R-:W-:Y:S01]  /*0bd0*/  FMUL.FTZ R30, R36, UR4 ;  /* 0x00000004241e7c20 */ /* 0x000fe20008410000 */
[----:B------:R-:W-:Y:S01]  /*0be0*/  FMUL.FTZ R37, R37, UR4 ;  /* 0x0000000425257c20 */ /* 0x000fe20008410000 */
[C---:B------:R-:W-:Y:S01]  /*0bf0*/  VIADD R45, R23.reuse, 0x40 ;  /* 0x00000040172d7836 */ /* 0x040fe20000000000 */
[----:B------:R-:W-:Y:S01]  /*0c00*/  F2FP.F16.F32.PACK_AB R9, R46, R9 ;  /* 0x000000092e09723e */ /* 0x000fe200000000ff */
[----:B------:R-:W-:Y:S01]  /*0c10*/  @P2 VIADD R45, R23, 0xffffffc0 ;  /* 0xffffffc0172d2836 */ /* 0x000fe20000000000 */
[----:B------:R-:W-:Y:S01]  /*0c20*/  F2FP.F16.F32.PACK_AB R11, R48, R11 ;  /* 0x0000000b300b723e */ /* 0x000fe200000000ff */
[--C-:B------:R-:W-:Y:S01]  /*0c30*/  IMAD R44, R44, 0x2, R41.reuse ;  /* 0x000000022c2c7824 */ /* 0x100fe200078e0229 */
[----:B------:R-:W-:Y:S01]  /*0c40*/  F2FP.F16.F32.PACK_AB R20, R32, R27 ;  /* 0x0000001b2014723e */ /* 0x000fe200000000ff */
[----:B------:R-:W-:Y:S01]  /*0c50*/  IMAD R41, R2, 0x2, R41 ;  /* 0x0000000202297824 */ /* 0x000fe200078e0229 */
[----:B------:R-:W-:Y:S01]  /*0c60*/  F2FP.F16.F32.PACK_AB R12, R17, R12 ;  /* 0x0000000c110c723e */ /* 0x000fe200000000ff */
[----:B------:R-:W-:Y:S01]  /*0c70*/  ULDC UR4, c[0x0][0x244] ;  /* 0x0000910000047ab9 */ /* 0x000fe20000000800 */
[----:B------:R-:W-:Y:S01]  /*0c80*/  F2FP.F16.F32.PACK_AB R16, R25, R18 ;  /* 0x000000121910723e */ /* 0x000fe200000000ff */
[----:B------:R0:W-:Y:S01]  /*0c90*/  STSM.16.M88.4 [R44+0x8000], R8 ;  /* 0x008000082c007844 */ /* 0x0001e20000000200 */
[----:B------:R-:W-:-:S02]  /*0ca0*/  IADD3 R32, R23, R24, RZ ;  /* 0x0000001817207210 */ /* 0x000fc40007ffe0ff */
[----:B------:R-:W-:Y:S02]  /*0cb0*/  F2FP.F16.F32.PACK_AB R17, R26, R21 ;  /* 0x000000151a11723e */ /* 0x000fe400000000ff */
[----:B------:R-:W-:Y:S01]  /*0cc0*/  F2FP.F16.F32.PACK_AB R18, R29, R22 ;  /* 0x000000161d12723e */ /* 0x000fe200000000ff */
[----:B------:R1:W-:Y:S01]  /*0cd0*/  STSM.16.M88.4 [R32], R12 ;  /* 0x0000000c20007844 */ /* 0x0003e20000000200 */
[----:B------:R-:W-:Y:S01]  /*0ce0*/  F2FP.F16.F32.PACK_AB R23, R38, R33 ;  /* 0x000000212617723e */ /* 0x000fe200000000ff */
[----:B------:R-:W-:Y:S01]  /*0cf0*/  IMAD.IADD R33, R24, 0x1, R45 ;  /* 0x0000000118217824 */ /* 0x000fe200078e022d */
[----:B------:R-:W-:Y:S01]  /*0d00*/  F2FP.F16.F32.PACK_AB R21, R35, R28 ;  /* 0x0000001c2315723e */ /* 0x000fe200000000ff */
[----:B------:R1:W-:Y:S01]  /*0d10*/  STSM.16.M88.4 [R45], R16 ;  /* 0x000000102d007844 */ /* 0x0003e20000000200 */
[----:B------:R-:W-:Y:S01]  /*0d20*/  F2FP.F16.F32.PACK_AB R22, R37, R30 ;  /* 0x0000001e2516723e */ /* 0x000fe200000000ff */
[----:B------:R-:W-:Y:S01]  /*0d30*/  IMAD.SHL.U32 R30, R0, 0x8, RZ ;  /* 0x00000008001e7824 */ /* 0x000fe200078e00ff */
[----:B------:R-:W-:-:S02]  /*0d40*/  IADD3 R28, P0, R40, R50, RZ ;  /* 0x00000032281c7210 */ /* 0x000fc40007f1e0ff */
[C---:B------:R-:W-:Y:S01]  /*0d50*/  IADD3 R0, R40.reuse, 0x10, RZ ;  /* 0x0000001028007810 */ /* 0x040fe20007ffe0ff */
[----:B------:R1:W-:Y:S01]  /*0d60*/  STSM.16.M88.4 [R33], R20 ;  /* 0x0000001421007844 */ /* 0x0003e20000000200 */
[----:B------:R-:W-:Y:S01]  /*0d70*/  LEA.HI.X.SX32 R29, R40, R51, 0x1, P0 ;  /* 0x00000033281d7211 */ /* 0x000fe200000f0eff */
[----:B0-----:R-:W-:Y:S01]  /*0d80*/  IMAD R11, R6, UR7, R5 ;  /* 0x00000007060b7c24 */ /* 0x001fe2000f8e0205 */
[----:B------:R-:W-:Y:S01]  /*0d90*/  BAR.SYNC.DEFER_BLOCKING 0x0 ;  /* 0x0000000000007b1d */ /* 0x000fe20000010000 */
[----:B------:R-:W-:Y:S01]  /*0da0*/  ISETP.GE.AND P0, PT, R30, UR4, PT ;  /* 0x000000041e007c0c */ /* 0x000fe2000bf06270 */
[C---:B------:R-:W-:Y:S01]  /*0db0*/  VIADD R5, R40.reuse, 0x20 ;  /* 0x0000002028057836 */ /* 0x040fe20000000000 */
[--C-:B------:R-:W-:Y:S02]  /*0dc0*/  SHF.R.S32.HI R31, RZ, 0x1f, R30.reuse ;  /* 0x0000001fff1f7819 */ /* 0x100fe4000001141e */
[CC--:B------:R-:W-:Y:S01]  /*0dd0*/  ISETP.GE.OR P3, PT, R40.reuse, R43.reuse, P0 ;  /* 0x0000002b2800720c */ /* 0x0c0fe20000766670 */
[----:B------:R-:W-:Y:S01]  /*0de0*/  ULDC.64 UR4, c[0x0][0x260] ;  /* 0x0000980000047ab9 */ /* 0x000fe20000000a00 */
[----:B------:R-:W-:Y:S01]  /*0df0*/  VIADD R40, R40, 0x30 ;  /* 0x0000003028287836 */ /* 0x000fe20000000000 */
[-C--:B------:R-:W-:Y:S01]  /*0e00*/  ISETP.GE.OR P1, PT, R5, R43.reuse, P0 ;  /* 0x0000002b0500720c */ /* 0x080fe20000726670 */
[----:B------:R-:W-:Y:S01]  /*0e10*/  IMAD.WIDE.U32 R8, R6, UR6, R30 ;  /* 0x0000000606087c25 */ /* 0x000fe2000f8e001e */
[----:B------:R-:W-:-:S02]  /*0e20*/  ISETP.GE.OR P2, PT, R0, R43, P0 ;  /* 0x0000002b0000720c */ /* 0x000fc40000746670 */
[----:B------:R-:W-:Y:S01]  /*0e30*/  ISETP.GE.OR P0, PT, R40, R43, P0 ;  /* 0x0000002b2800720c */ /* 0x000fe20000706670 */
[----:B------:R-:W-:Y:S02]  /*0e40*/  IMAD R7, R7, UR4, RZ ;  /* 0x0000000407077c24 */ /* 0x000fe4000f8e02ff */
[----:B------:R-:W-:Y:S02]  /*0e50*/  IMAD.IADD R9, R9, 0x1, R11 ;  /* 0x0000000109097824 */ /* 0x000fe400078e020b */
[C---:B------:R-:W-:Y:S02]  /*0e60*/  IMAD R11, R4.reuse, UR5, R7 ;  /* 0x00000005040b7c24 */ /* 0x040fe4000f8e0207 */
[----:B------:R-:W-:Y:S01]  /*0e70*/  IMAD.WIDE.U32 R4, R4, UR4, R8 ;  /* 0x0000000404047c25 */ /* 0x000fe2000f8e0008 */
[----:B------:R-:W-:-:S03]  /*0e80*/  LEA R8, R2, R39, 0x1 ;  /* 0x0000002702087211 */ /* 0x000fc600078e08ff */
[----:B------:R-:W-:Y:S01]  /*0e90*/  IMAD.WIDE R6, R3, 0x40, R28 ;  /* 0x0000004003067825 */ /* 0x000fe200078e021c */
[----:B------:R1:W0:Y:S03]  /*0ea0*/  LDS.128 R24, [R41+0x9800] ;  /* 0x0098000029187984 */ /* 0x0002260000000c00 */
[----:B------:R-:W-:Y:S01]  /*0eb0*/  IMAD.IADD R3, R5, 0x1, R11 ;  /* 0x0000000105037824 */ /* 0x000fe200078e020b */
[----:B------:R-:W-:Y:S06]  /*0ec0*/  @P3 BRA `(.L_x_3470) ;  /* 0x00000000002c3947 */ /* 0x000fec0003800000 */
[----:B------:R-:W2:Y:S01]  /*0ed0*/  LDS.128 R8, [R8] ;  /* 0x0000000008087984 */ /* 0x000ea20000000c00 */
[----:B------:R-:W-:Y:S01]  /*0ee0*/  ULDC.64 UR4, c[0x0][0x250] ;  /* 0x0000940000047ab9 */ /* 0x000fe20000000a00 */
[----:B------:R-:W-:Y:S02]  /*0ef0*/  IMAD.MOV.U32 R2, RZ, RZ, R4 ;  /* 0x000000ffff027224 */ /* 0x000fe400078e0004 */
[----:B-1----:R-:W-:Y:S02]  /*0f00*/  IMAD R15, R7, UR4, RZ ;  /* 0x00000004070f7c24 */ /* 0x002fe4000f8e02ff */
[----:B------:R-:W-:-:S04]  /*0f10*/  IMAD.WIDE.U32 R12, R6, UR4, R2 ;  /* 0x00000004060c7c25 */ /* 0x000fc8000f8e0002 */
[----:B------:R-:W-:Y:S01]  /*0f20*/  IMAD R15, R6, UR5, R15 ;  /* 0x00000005060f7c24 */ /* 0x000fe2000f8e020f */
[----:B------:R-:W-:Y:S02]  /*0f30*/  ULDC.64 UR4, c[0x0][0x238] ;  /* 0x00008e0000047ab9 */ /* 0x000fe40000000a00 */
[----:B------:R-:W-:Y:S01]  /*0f40*/  LEA R14, P3, R12, UR4, 0x1 ;  /* 0x000000040c0e7c11 */ /* 0x000fe2000f8608ff */
[----:B------:R-:W-:-:S05]  /*0f50*/  IMAD.IADD R13, R13, 0x1, R15 ;  /* 0x000000010d0d7824 */ /* 0x000fca00078e020f */
[----:B------:R-:W-:-:S05]  /*0f60*/  LEA.HI.X R15, R12, UR5, R13, 0x1, P3 ;  /* 0x000000050c0f7c11 */ /* 0x000fca00098f0c0d */
[----:B--2---:R2:W-:Y:S02]  /*0f70*/  STG.E.128 desc[UR8][R14.64], R8 ;  /* 0x000000080e007986 */ /* 0x0045e4000c101d08 */
.L_x_3470:
[----:B------:R-:W-:Y:S05]  /*0f80*/  BSYNC B0 ;  /* 0x0000000000007941 */ /* 0x000fea0003800000 */
.L_x_3469:
[----:B--2---:R2:W3:Y:S01]  /*0f90*/  LDS.128 R8, [R41+0x8800] ;  /* 0x0088000029087984 */ /* 0x0044e20000000c00 */
[----:B------:R-:W-:Y:S04]  /*0fa0*/  BSSY B0, `(.L_x_3471) ;  /* 0x000000f000007945 */ /* 0x000fe80003800000 */
[----:B------:R-:W-:Y:S05]  /*0fb0*/  @P2 BRA `(.L_x_3472) ;  /* 0x0000000000342947 */ /* 0x000fea0003800000 */
[----:B-1----:R-:W-:Y:S01]  /*0fc0*/  IADD3 R15, P2, R6, 0x10, RZ ;  /* 0x00000010060f7810 */ /* 0x002fe20007f5e0ff */
[----:B------:R-:W-:Y:S01]  /*0fd0*/  ULDC.64 UR4, c[0x0][0x250] ;  /* 0x0000940000047ab9 */ /* 0x000fe20000000a00 */
[----:B------:R-:W-:Y:S02]  /*0fe0*/  IMAD.MOV.U32 R12, RZ, RZ, R4 ;  /* 0x000000ffff0c7224 */ /* 0x000fe400078e0004 */
[----:B------:R-:W-:Y:S01]  /*0ff0*/  IADD3.X R0, RZ, R7, RZ, P2, !PT ;  /* 0x00000007ff007210 */ /* 0x000fe200017fe4ff */
[----:B------:R-:W-:-:S04]  /*1000*/  IMAD.MOV.U32 R13, RZ, RZ, R3 ;  /* 0x000000ffff0d7224 */ /* 0x000fc800078e0003 */
        /* <DEDUP_REMOVED lines=8> */
.L_x_3472:
[----:B------:R-:W-:Y:S05]  /*1090*/  BSYNC B0 ;  /* 0x0000000000007941 */ /* 0x000fea0003800000 */
.L_x_3471:
[----:B---34-:R3:W4:Y:S01]  /*10a0*/  LDS.128 R8, [R41+0x9000] ;  /* 0x0090000029087984 */ /* 0x0187220000000c00 */
        /* <DEDUP_REMOVED lines=14> */
[----:B----4-:R1:W-:Y:S02]  /*1190*/  STG.E.128 desc[UR8][R14.64], R8 ;  /* 0x000000080e007986 */ /* 0x0103e4000c101d08 */
.L_x_3474:
[----:B------:R-:W-:Y:S05]  /*11a0*/  BSYNC B0 ;  /* 0x0000000000007941 */ /* 0x000fea0003800000 */
.L_x_3473:
[----:B------:R-:W-:Y:S05]  /*11b0*/  @P0 EXIT ;  /* 0x000000000000094d */ /* 0x000fea0003800000 */
[----:B------:R-:W-:Y:S01]  /*11c0*/  IADD3 R5, P0, R6, 0x30, RZ ;  /* 0x0000003006057810 */ /* 0x000fe20007f1e0ff */
[----:B------:R-:W-:Y:S01]  /*11d0*/  ULDC.64 UR4, c[0x0][0x250] ;  /* 0x0000940000047ab9 */ /* 0x000fe20000000a00 */
[----:B------:R-:W-:Y:S02]  /*11e0*/  IMAD.MOV.U32 R2, RZ, RZ, R4 ;  /* 0x000000ffff027224 */ /* 0x000fe400078e0004 */
[----:B------:R-:W-:Y:S02]  /*11f0*/  IADD3.X R6, RZ, R7, RZ, P0, !PT ;  /* 0x00000007ff067210 */ /* 0x000fe400007fe4ff */
[----:B------:R-:W-:-:S04]  /*1200*/  IMAD.WIDE.U32 R2, R5, UR4, R2 ;  /* 0x0000000405027c25 */ /* 0x000fc8000f8e0002 */
[----:B------:R-:W-:-:S04]  /*1210*/  IMAD R6, R6, UR4, RZ ;  /* 0x0000000406067c24 */ /* 0x000fc8000f8e02ff */
[----:B------:R-:W-:Y:S01]  /*1220*/  IMAD R5, R5, UR5, R6 ;  /* 0x0000000505057c24 */ /* 0x000fe2000f8e0206 */
[----:B------:R-:W-:Y:S02]  /*1230*/  ULDC.64 UR4, c[0x0][0x238] ;  /* 0x00008e0000047ab9 */ /* 0x000fe40000000a00 */
[----:B------:R-:W-:Y:S01]  /*1240*/  LEA R4, P0, R2, UR4, 0x1 ;  /* 0x0000000402047c11 */ /* 0x000fe2000f8008ff */
[----:B------:R-:W-:-:S05]  /*1250*/  IMAD.IADD R3, R3, 0x1, R5 ;  /* 0x0000000103037824 */ /* 0x000fca00078e0205 */
[----:B------:R-:W-:-:S05]  /*1260*/  LEA.HI.X R5, R2, UR5, R3, 0x1, P0 ;  /* 0x0000000502057c11 */ /* 0x000fca00080f0c03 */
[----:B0-----:R-:W-:Y:S01]  /*1270*/  STG.E.128 desc[UR8][R4.64], R24 ;  /* 0x0000001804007986 */ /* 0x001fe2000c101d08 */
[----:B------:R-:W-:Y:S05]  /*1280*/  EXIT ;  /* 0x000000000000794d */ /* 0x000fea0003800000 */
.L_x_3475:
        /* <DEDUP_REMOVED lines=15> */
.L_x_3678:


//--------------------- .text._ZN7cutlass13device_kernelIN5flash11enable_sm90INS1_16FlashAttnBwdSm90INS1_25CollectiveMainloopBwdSm90ILi2ELi2ELi2EN4cute5tupleIJNS5_1CILi1EEES8_S8_EEENS6_IJNS7_ILi64EEENS7_ILi128EEESB_EEENS_6half_tEfNS_4arch4Sm90ELb1ELb0ELb1ELb1ELb1ELb1ELb0ELb0ELi2ELi1ELi2ELi1ELb0EEENS1_24CollectiveEpilogueBwdGQAISC_fSF_Li256ELb1ELb1EEENS1_25SingleTileBwdLPTSchedulerILb1ELi128ELb1EEEEEEEEEvNT_6ParamsE --------------------------
	.section	.text._ZN7cutlass13device_kernelIN5flash11enable_sm90INS1_16FlashAttnBwdSm90INS1_25CollectiveMainloopBwdSm90ILi2ELi2ELi2EN4cute5tupleIJNS5_1CILi1EEES8_S8_EEENS6_IJNS7_ILi64EEENS7_ILi128EEESB_EEENS_6half_tEfNS_4arch4Sm90ELb1ELb0ELb1ELb1ELb1ELb1ELb0ELb0ELi2ELi1ELi2ELi1ELb0EEENS1_24CollectiveEpilogueBwdGQAISC_fSF_Li256ELb1ELb1EEENS1_25SingleTileBwdLPTSchedulerILb1ELi128ELb1EEEEEEEEEvNT_6ParamsE,"ax",@progbits
	.align	128
.text._ZN7cutlass13device_kernelIN5flash11enable_sm90INS1_16FlashAttnBwdSm90INS1_25CollectiveMainloopBwdSm90ILi2ELi2ELi2EN4cute5tupleIJNS5_1CILi1EEES8_S8_EEENS6_IJNS7_ILi64EEENS7_ILi128EEESB_EEENS_6half_tEfNS_4arch4Sm90ELb1ELb0ELb1ELb1ELb1ELb1ELb0ELb0ELi2ELi1ELi2ELi1ELb0EEENS1_24CollectiveEpilogueBwdGQAISC_fSF_Li256ELb1ELb1EEENS1_25SingleTileBwdLPTSchedulerILb1ELi128ELb1EEEEEEEEEvNT_6ParamsE:
        .type           _ZN7cutlass13device_kernelIN5flash11enable_sm90INS1_16FlashAttnBwdSm90INS1_25CollectiveMainloopBwdSm90ILi2ELi2ELi2EN4cute5tupleIJNS5_1CILi1EEES8_S8_EEENS6_IJNS7_ILi64EEENS7_ILi128EEESB_EEENS_6half_tEfNS_4arch4Sm90ELb1ELb0ELb1ELb1ELb1ELb1ELb0ELb0ELi2ELi1ELi2ELi1ELb0EEENS1_24CollectiveEpilogueBwdGQAISC_fSF_Li256ELb1ELb1EEENS1_25SingleTileBwdLPTSchedulerILb1ELi128ELb1EEEEEEEEEvNT_6ParamsE,@function
        .size           _ZN7cutlass13device_kernelIN5flash11enable_sm90INS1_16FlashAttnBwdSm90INS1_25CollectiveMainloopBwdSm90ILi2ELi2ELi2EN4cute5tupleIJNS5_1CILi1EEES8_S8_EEENS6_IJNS7_ILi64EEENS7_ILi128EEESB_EEENS_6half_tEfNS_4arch4Sm90ELb1ELb0ELb1ELb1ELb1ELb1ELb0ELb0ELi2ELi1ELi2ELi1ELb0EEENS1_24CollectiveEpilogueBwdGQAISC_fSF_Li256ELb1ELb1EEENS1_25SingleTileBwdLPTSchedulerILb1ELi128ELb1EEEEEEEEEvNT_6ParamsE,(.L_x_3679 - _ZN7cutlass13device_kernelIN5flash11enable_sm90INS1_16FlashAttnBwdSm90INS1_25CollectiveMainloopBwdSm90ILi2ELi2ELi2EN4cute5tupleIJNS5_1CILi1EEES8_S8_EEENS6_IJNS7_ILi64EEENS7_ILi128EEESB_EEENS_6half_tEfNS_4arch4Sm90ELb1ELb0ELb1ELb1ELb1ELb1ELb0ELb0ELi2ELi1ELi2ELi1ELb0EEENS1_24CollectiveEpilogueBwdGQAISC_fSF_Li256ELb1ELb1EEENS1_25SingleTileBwdLPTSchedulerILb1ELi128ELb1EEEEEEEEEvNT_6ParamsE)
        .other          _ZN7cutlass13device_kernelIN5flash11enable_sm90INS1_16FlashAttnBwdSm90INS1_25CollectiveMainloopBwdSm90ILi2ELi2ELi2EN4cute5tupleIJNS5_1CILi1EEES8_S8_EEENS6_IJNS7_ILi64EEENS7_ILi128EEESB_EEENS_6half_tEfNS_4arch4Sm90ELb1ELb0ELb1ELb1ELb1ELb1ELb0ELb0ELi2ELi1ELi2ELi1ELb0EEENS1_24CollectiveEpilogueBwdGQAISC_fSF_Li256ELb1ELb1EEENS1_25SingleTileBwdLPTSchedulerILb1ELi128ELb1EEEEEEEEEvNT_6ParamsE,@"STO_CUDA_ENTRY STV_DEFAULT"
_ZN7cutlass13device_kernelIN5flash11enable_sm90INS1_16FlashAttnBwdSm90INS1_25CollectiveMainloopBwdSm90ILi2ELi2ELi2EN4cute5tupleIJNS5_1CILi1EEES8_S8_EEENS6_IJNS7_ILi64EEENS7_ILi128EEESB_EEENS_6half_tEfNS_4arch4Sm90ELb1ELb0ELb1ELb1ELb1ELb1ELb0ELb0ELi2ELi1ELi2ELi1ELb0EEENS1_24CollectiveEpilogueBwdGQAISC_fSF_Li256ELb1ELb1EEENS1_25SingleTileBwdLPTSchedulerILb1ELi128ELb1EEEEEEEEEvNT_6ParamsE:
        /* <DEDUP_REMOVED lines=24> */
.L_x_3477:
[----:B------:R-:W-:Y:S05]  /*0180*/  BSYNC B0 ;  /* 0x0000000000007941 */ /* 0x000fea0003800000 */
.L_x_3476:
        /* <DEDUP_REMOVED lines=37> */
.L_x_3478:
        /* <DEDUP_REMOVED lines=22> */
.L_x_3479:
[----:B------:R-:W-:Y:S01]  /*0540*/  PLOP3.LUT P0, PT, PT, PT, UP0, 0x80, 0x0 ;  /* 0x000000000000781c */ /* 0x000fe20003f0f008 */
[----:B------:R-:W-:Y:S01]  /*0550*/  NOP ;  /* 0x0000000000007918 */ /* 0x000fe20000000000 */
[----:B------:R-:W-:Y:S01]  /*0560*/  ULDC.64 UR46, c[0x0][0x208] ;  /* 0x00008200002e7ab9 */ /* 0x000fe20000000a00 */
[----:B------:R-:W-:Y:S01]  /*0570*/  BSSY B6, `(.L_x_3480) ;  /* 0x0000a11000067945 */ /* 0x000fe20003800000 */
[----:B-12-4-:R-:W-:Y:S09]  /*0580*/  BAR.SYNC.DEFER_BLOCKING 0x0 ;  /* 0x0000000000007b1d */ /* 0x016ff20000010000 */
[----:B------:R-:W-:Y:S05]  /*0590*/  @!P0 BRA `(.L_x_3481) ;  /* 0x0000005800408947 */ /* 0x000fea0003800000 */
.L_x_3482:
        /* <DEDUP_REMOVED lines=32> */
.L_x_3483:
[----:B------:R-:W-:Y:S01]  /*07a0*/  ULDC UR8, c[0x0][0x8cc] ;  /* 0x0002330000087ab9 */ /* 0x000fe20000000800 */
[----:B------:R-:W-:Y:S01]  /*07b0*/  UMOV UR7, UR9 ;  /* 0x0000000900077c82 */ /* 0x000fe20008000000 */
[----:B------:R-:W-:-:S11]  /*07c0*/  UISETP.NE.AND UP0, UPT, UR8, 0x1, UPT ;  /* 0x000000010800788c */ /* 0x000fd6000bf05270 */
[----:B------:R-:W-:Y:S02]  /*07d0*/  @UP0 ULDC.64 UR10, c[0x0][0x8d0] ;  /* 0x00023400000a0ab9 */ /* 0x000fe40000000a00 */
[----:B------:R-:W-:-:S04]  /*07e0*/  UIMAD.WIDE.U32 UR4, UR9, UR10, URZ ;  /* 0x0000000a090472a5 */ /* 0x000fc8000f8e003f */
[----:B------:R-:W-:-:S04]  /*07f0*/  @UP0 USHF.R.U32.HI UR7, URZ, UR11, UR5 ;  /* 0x0000000b3f070299 */ /* 0x000fc80008011605 */
[----:B------:R-:W-:-:S12]  /*0800*/  UIMAD UR4, UR7, UR8, URZ ;  /* 0x00000008070472a4 */ /* 0x000fd8000f8e023f */
.L_x_3484:
        /* <DEDUP_REMOVED lines=23> */
.L_x_3485:
        /* <DEDUP_REMOVED lines=14> */
.L_x_3487:
[----:B------:R-:W-:-:S05]  /*0a60*/  ULDC UR4, c[0x0][0x8f4] ;  /* 0x00023d0000047ab9 */ /* 0x000fca0000000800 */
.L_x_3486:
        /* <DEDUP_REMOVED lines=22> */
.L_x_3489:
        /* <DEDUP_REMOVED lines=14> */
.L_x_3490:
        /* <DEDUP_REMOVED lines=11> */
.L_x_3491:
        /* <DEDUP_REMOVED lines=13> */
.L_x_3492:
        /* <DEDUP_REMOVED lines=102> */
.L_x_3495:
        /* <DEDUP_REMOVED lines=15> */
.L_x_3494:
        /* <DEDUP_REMOVED lines=23> */
.L_x_3497:
        /* <DEDUP_REMOVED lines=15> */
.L_x_3496:
        /* <DEDUP_REMOVED lines=8> */
.L_x_3613:
        /* <DEDUP_REMOVED lines=15> */
.L_x_3499:
        /* <DEDUP_REMOVED lines=104> */
.L_x_3511:
[----:B------:R-:W-:-:S05]  /*1fd0*/  IMAD.U32 R0, RZ, RZ, UR38 ;  /* 0x00000026ff007e24 */ /* 0x000fca000f8e00ff */
[----:B------:R-:W-:-:S04]  /*1fe0*/  LOP3.LUT R0, R0, 0x1, RZ, 0xfc, !PT ;  /* 0x0000000100007812 */ /* 0x000fc800078efcff */
[----:B------:R-:W-:-:S13]  /*1ff0*/  ISETP.NE.AND P0, PT, R0, 0x3, PT ;  /* 0x000000030000780c */ /* 0x000fda0003f05270 */
[----:B------:R-:W-:Y:S05]  /*2000*/  @!P0 BRA `(.L_x_3501) ;  /* 0x0000000000048947 */ /* 0x000fea0003800000 */
[----:B------:R-:W-:Y:S01]  /*2010*/  BPT.TRAP 0x1 ;  /* 0x000000040000795c */ /* 0x000fe20000300000 */
.L_x_3501:
        /* <DEDUP_REMOVED lines=8> */
.L_x_3502:
[----:B---3--:R-:W-:Y:S05]  /*20a0*/  @P1 BRA `(.L_x_3503) ;  /* 0x0000000000081947 */ /* 0x008fea0003800000 */
[----:B------:R-:W3:Y:S02]  /*20b0*/  SYNCS.PHASECHK.TRANS64.TRYWAIT P1, [R0+URZ+0x30810], R209 ;  /* 0x030810d1000075a7 */ /* 0x000ee4000802017f */
[----:B---3--:R-:W-:Y:S05]  /*20c0*/  @!P1 BRA `(.L_x_3504) ;  /* 0x0000008400b09947 */ /* 0x008fea0003800000 */
.L_x_3503:
        /* <DEDUP_REMOVED lines=84> */
.L_x_3505:
[----:B------:R1:W1:Y:S01]  /*2610*/  SYNCS.PHASECHK.TRANS64.TRYWAIT P1, [R0+URZ+0x30830], R209 ;  /* 0x030830d1000075a7 */ /* 0x000262000802017f */
[----:B------:R-:W-:Y:S05]  /*2620*/  @!P0 BRA `(.L_x_3506) ;  /* 0x0000000000048947 */ /* 0x000fea0003800000 */
[----:B------:R-:W-:Y:S01]  /*2630*/  BPT.TRAP 0x1 ;  /* 0x000000040000795c */ /* 0x000fe20000300000 */
.L_x_3506:
        /* <DEDUP_REMOVED lines=54> */
.L_x_3507:
        /* <DEDUP_REMOVED lines=492> */
.L_x_3509:
        /* <DEDUP_REMOVED lines=49> */
.L_x_3510:
        /* <DEDUP_REMOVED lines=78> */
.L_x_3493:
[----:B------:R-:W-:Y:S05]  /*5050*/  @P0 BRA `(.L_x_3488) ;  /* 0x0000005400880947 */ /* 0x000fea0003800000 */
[----:B------:R-:W-:Y:S01]  /*5060*/  ULDC.64 UR4, c[0x0][0x878] ;  /* 0x00021e0000047ab9 */ /* 0x000fe20000000a00 */
[----:B------:R-:W1:Y:S01]  /*5070*/  S2R R4, SR_TID.X ;  /* 0x0000000000047919 */ /* 0x000e620000002100 */
[----:B------:R-:W-:Y:S01]  /*5080*/  UISETP.NE.U32.AND UP0, UPT, UR4, URZ, UPT ;  /* 0x0000003f0400728c */ /* 0x000fe2000bf05070 */
[----:B------:R-:W-:Y:S01]  /*5090*/  ULDC UR10, c[0x0][0x870] ;  /* 0x00021c00000a7ab9 */ /* 0x000fe20000000800 */
[----:B------:R-:W-:Y:S02]  /*50a0*/  ULDC UR11, c[0x0][0x80c] ;  /* 0x00020300000b7ab9 */ /* 0x000fe40000000800 */
[----:B------:R-:W-:Y:S01]  /*50b0*/  UISETP.NE.AND.EX UP0, UPT, UR5, URZ, UPT, UP0 ;  /* 0x0000003f0500728c */ /* 0x000fe2000bf05300 */
[----:B------:R-:W2:Y:S01]  /*50c0*/  S2UR UR15, SR_CgaCtaId ;  /* 0x00000000000f79c3 */ /* 0x000ea20000008800 */
[----:B------:R-:W-:Y:S01]  /*50d0*/  UMOV UR14, 0x400 ;  /* 0x00000400000e7882 */ /* 0x000fe20000000000 */
[----:B------:R-:W-:Y:S01]  /*50e0*/  ULDC.64 UR18, c[0x0][0x818] ;  /* 0x0002060000127ab9 */ /* 0x000fe20000000a00 */
[----:B------:R-:W-:Y:S01]  /*50f0*/  ULDC.64 UR20, c[0x0][0x840] ;  /* 0x0002100000147ab9 */ /* 0x000fe20000000a00 */
[----:B------:R-:W-:Y:S01]  /*5100*/  ULDC.64 UR22, c[0x0][0x848] ;  /* 0x0002120000167ab9 */ /* 0x000fe20000000a00 */
[----:B------:R-:W-:-:S05]  /*5110*/  PLOP3.LUT P0, PT, PT, PT, UP0, 0x80, 0x0 ;  /* 0x000000000000781c */ /* 0x000fca0003f0f008 */
[----:B------:R-:W-:Y:S02]  /*5120*/  @UP0 ULDC.64 UR4, c[0x0][0x878] ;  /* 0x00021e0000040ab9 */ /* 0x000fe40000000a00 */
[----:B------:R-:W-:-:S06]  /*5130*/  @UP0 UIMAD.WIDE UR4, UR37, 0x4, UR4 ;  /* 0x00000004250408a5 */ /* 0x000fcc000f8e0204 */
[----:B------:R-:W-:Y:S01]  /*5140*/  IMAD.U32 R2, RZ, RZ, UR4 ;  /* 0x00000004ff027e24 */ /* 0x000fe2000f8e00ff */
[----:B------:R-:W-:Y:S01]  /*5150*/  ULDC UR4, c[0x0][0x850] ;  /* 0x0002140000047ab9 */ /* 0x000fe20000000800 */
[----:B------:R-:W-:-:S05]  /*5160*/  IMAD.U32 R3, RZ, RZ, UR5 ;  /* 0x00000005ff037e24 */ /* 0x000fca000f8e00ff */
[----:B------:R-:W3:Y:S01]  /*5170*/  @P0 LDG.E R2, desc[UR46][R2.64] ;  /* 0x0000002e02020981 */ /* 0x000ee2000c1e1900 */
[----:B------:R-:W-:Y:S01]  /*5180*/  UISETP.NE.AND UP1, UPT, UR4, 0x1, UPT ;  /* 0x000000010400788c */ /* 0x000fe2000bf25270 */
[C---:B-1----:R-:W-:Y:S01]  /*5190*/  VIADD R5, R4.reuse, 0xffffff80 ;  /* 0xffffff8004057836 */ /* 0x042fe20000000000 */
[----:B------:R-:W-:Y:S01]  /*51a0*/  UIMAD UR10, UR39, UR10, URZ ;  /* 0x0000000a270a72a4 */ /* 0x000fe2000f8e023f */
[----:B------:R-:W-:Y:S01]  /*51b0*/  BSSY B0, `(.L_x_3512) ;  /* 0x000005e000007945 */ /* 0x000fe20003800000 */
[----:B------:R-:W-:Y:S01]  /*51c0*/  UMOV UR5, UR36 ;  /* 0x0000002400057c82 */ /* 0x000fe20008000000 */
[----:B------:R-:W-:Y:S01]  /*51d0*/  UIMAD UR9, UR37, UR11, URZ ;  /* 0x0000000b250972a4 */ /* 0x000fe2000f8e023f */
[----:B------:R-:W-:Y:S01]  /*51e0*/  SHF.R.S32.HI R0, RZ, 0x1f, R5 ;  /* 0x0000001fff007819 */ /* 0x000fe20000011405 */
[----:B------:R-:W-:Y:S01]  /*51f0*/  UIMAD UR10, UR10, UR11, URZ ;  /* 0x0000000b0a0a72a4 */ /* 0x000fe2000f8e023f */
[----:B------:R-:W-:Y:S01]  /*5200*/  BAR.SYNC.DEFER_BLOCKING 0x1, 0x100 ;  /* 0x0044000000007b1d */ /* 0x000fe20000010000 */
[----:B------:R-:W-:Y:S01]  /*5210*/  USHF.L.U32 UR39, UR39, 0xe, URZ ;  /* 0x0000000e27277899 */ /* 0x000fe2000800063f */
[----:B------:R-:W-:-:S04]  /*5220*/  ISETP.NE.AND P1, PT, R4, 0x80, PT ;  /* 0x000000800400780c */ /* 0x000fc80003f25270 */
[----:B------:R-:W-:Y:S01]  /*5230*/  @UP1 ULDC UR6, c[0x0][0x854] ;  /* 0x0002150000061ab9 */ /* 0x000fe20000000800 */
[----:B------:R-:W-:Y:S01]  /*5240*/  @UP1 ULDC UR12, c[0x0][0x858] ;  /* 0x00021600000c1ab9 */ /* 0x000fe20000000800 */
[----:B------:R-:W-:Y:S02]  /*5250*/  UIMAD.WIDE.U32 UR6, UR36, UR6, URZ ;  /* 0x00000006240672a5 */ /* 0x000fe4000f8e003f */
[----:B------:R-:W-:Y:S02]  /*5260*/  USHF.R.S32.HI UR6, URZ, 0x1f, UR9 ;  /* 0x0000001f3f067899 */ /* 0x000fe40008011409 */
[----:B------:R-:W-:Y:S02]  /*5270*/  @UP1 USHF.R.U32.HI UR5, URZ, UR12, UR7 ;  /* 0x0000000c3f051299 */ /* 0x000fe40008011607 */
[----:B------:R-:W-:Y:S02]  /*5280*/  USHF.R.S32.HI UR7, URZ, 0x1f, UR10 ;  /* 0x0000001f3f077899 */ /* 0x000fe4000801140a */
[----:B------:R-:W-:-:S02]  /*5290*/  UIADD3 UR9, UP1, UP2, UR10, UR9, UR5 ;  /* 0x000000090a097290 */ /* 0x000fc4000fa3e005 */
[----:B------:R-:W-:Y:S01]  /*52a0*/  USHF.R.S32.HI UR11, URZ, 0x1f, UR5 ;  /* 0x0000001f3f0b7899 */ /* 0x000fe20008011405 */
[----:B------:R-:W-:-:S03]  /*52b0*/  ULDC.64 UR12, c[0x0][0x868] ;  /* 0x00021a00000c7ab9 */ /* 0x000fc60000000a00 */
[----:B------:R-:W-:Y:S02]  /*52c0*/  UIADD3.X UR7, UR7, UR6, UR11, UP1, UP2 ;  /* 0x0000000607077290 */ /* 0x000fe40008fe440b */
[----:B------:R-:W-:Y:S02]  /*52d0*/  USHF.L.U32 UR6, UR9, 0x2, URZ ;  /* 0x0000000209067899 */ /* 0x000fe4000800063f */
[----:B------:R-:W-:Y:S02]  /*52e0*/  USHF.L.U64.HI UR7, UR9, 0x2, UR7 ;  /* 0x0000000209077899 */ /* 0x000fe40008010207 */
[----:B------:R-:W-:Y:S01]  /*52f0*/  UIADD3 UR9, UP1, UR6, UR12, URZ ;  /* 0x0000000c06097290 */ /* 0x000fe2000ff3e03f */
[----:B---3--:R-:W-:Y:S02]  /*5300*/  @P0 R2UR UR8, R2 ;  /* 0x00000000020802ca */ /* 0x008fe400000e0000 */
[----:B------:R-:W-:Y:S02]  /*5310*/  LEA.HI R2, R0, R5, RZ, 0x7 ;  /* 0x0000000500027211 */ /* 0x000fe400078f38ff */
[----:B------:R-:W-:-:S02]  /*5320*/  ISETP.NE.AND P0, PT, R5, RZ, PT ;  /* 0x000000ff0500720c */ /* 0x000fc40003f05270 */
[C---:B------:R-:W-:Y:S01]  /*5330*/  LOP3.LUT R0, R2.reuse, 0xfffff80, RZ, 0xc0, !PT ;  /* 0x0fffff8002007812 */ /* 0x040fe200078ec0ff */
[----:B------:R-:W-:-:S04]  /*5340*/  IMAD.SHL.U32 R2, R2, 0x40, RZ ;  /* 0x0000004002027824 */ /* 0x000fc800078e00ff */
[----:B------:R-:W-:Y:S01]  /*5350*/  IMAD.IADD R0, R5, 0x1, -R0 ;  /* 0x0000000105007824 */ /* 0x000fe200078e0a00 */
[----:B------:R-:W-:Y:S01]  /*5360*/  LOP3.LUT R3, R2, 0x3fffe000, RZ, 0xc0, !PT ;  /* 0x3fffe00002037812 */ /* 0x000fe200078ec0ff */
[----:B------:R-:W-:Y:S01]  /*5370*/  @UP0 ULEA UR8, UR37, UR8, 0x7 ;  /* 0x0000000825080291 */ /* 0x000fe2000f8e383f */
[----:B------:R-:W-:-:S03]  /*5380*/  IMAD.U32 R2, RZ, RZ, UR9 ;  /* 0x00000009ff027e24 */ /* 0x000fc6000f8e00ff */
[----:B------:R-:W-:Y:S01]  /*5390*/  @UP0 USHF.R.S32.HI UR10, URZ, 0x1f, UR8 ;  /* 0x0000001f3f0a0899 */ /* 0x000fe20008011408 */
[----:B------:R-:W-:-:S03]  /*53a0*/  IMAD R0, R0, 0x4, R3 ;  /* 0x0000000400007824 */ /* 0x000fc600078e0203 */
[----:B------:R-:W-:Y:S02]  /*53b0*/  @UP0 ULEA.HI UR8, UR10, UR8, URZ, 0x7 ;  /* 0x000000080a080291 */ /* 0x000fe4000f8f383f */
[----:B------:R-:W-:Y:S02]  /*53c0*/  UIADD3.X UR10, UR7, UR13, URZ, UP1, !UPT ;  /* 0x0000000d070a7290 */ /* 0x000fe40008ffe43f */
[----:B------:R-:W-:-:S04]  /*53d0*/  @UP0 USHF.L.U32 UR8, UR8, 0x7, URZ ;  /* 0x0000000708080899 */ /* 0x000fc8000800063f */
[----:B------:R-:W-:Y:S01]  /*53e0*/  @UP0 ULOP3.LUT UR12, UR8, 0xffffc000, URZ, 0xc0, !UPT ;  /* 0xffffc000080c0892 */ /* 0x000fe2000f8ec03f */
[----:B------:R-:W-:Y:S01]  /*53f0*/  IMAD.U32 R3, RZ, RZ, UR10 ;  /* 0x0000000aff037e24 */ /* 0x000fe2000f8e00ff */
[----:B--2---:R-:W-:Y:S02]  /*5400*/  ULEA UR8, UR15, UR14, 0x18 ;  /* 0x0000000e0f087291 */ /* 0x004fe4000f8ec03f */
[----:B------:R-:W-:-:S03]  /*5410*/  @UP0 USHF.R.S32.HI UR13, URZ, 0x1f, UR12 ;  /* 0x0000001f3f0d0899 */ /* 0x000fc6000801140c */
[----:B------:R-:W-:Y:S01]  /*5420*/  @!UP0 UMOV UR12, URZ ;  /* 0x0000003f000c8c82 */ /* 0x000fe20008000000 */
[----:B------:R-:W-:Y:S01]  /*5430*/  LEA R0, R0, UR8, 0x2 ;  /* 0x0000000800007c11 */ /* 0x000fe2000f8e10ff */
[----:B------:R-:W-:Y:S02]  /*5440*/  UIADD3 UR14, UP1, UR39, UR12, URZ ;  /* 0x0000000c270e7290 */ /* 0x000fe4000ff3e03f */
[----:B------:R-:W-:Y:S01]  /*5450*/  @!UP0 UMOV UR13, URZ ;  /* 0x0000003f000d8c82 */ /* 0x000fe20008000000 */
[----:B------:R-:W-:Y:S01]  /*5460*/  UIMAD UR12, UR11, UR18, URZ ;  /* 0x000000120b0c72a4 */ /* 0x000fe2000f8e023f */
[----:B------:R1:W-:Y:S01]  /*5470*/  STS.128 [R0], R24 ;  /* 0x0000001800007388 */ /* 0x0003e20000000c00 */
[----:B------:R-:W-:Y:S02]  /*5480*/  ULEA.HI.X.SX32 UR15, UR39, UR13, 0x1, UP1 ;  /* 0x0000000d270f7291 */ /* 0x000fe400088f0e3f */
[----:B------:R-:W-:Y:S01]  /*5490*/  UIMAD UR11, UR11, UR20, URZ ;  /* 0x000000140b0b72a4 */ /* 0x000fe2000f8e023f */
[----:B------:R1:W-:Y:S01]  /*54a0*/  STS.128 [R0+0x800], R28 ;  /* 0x0008001c00007388 */ /* 0x0003e20000000c00 */
[----:B------:R-:W-:-:S02]  /*54b0*/  UIMAD UR16, UR5, UR19, UR12 ;  /* 0x00000013051072a4 */ /* 0x000fc4000f8e020c */
[----:B------:R-:W-:Y:S01]  /*54c0*/  UIMAD.WIDE.U32 UR12, UR5, UR18, UR14 ;  /* 0x00000012050c72a5 */ /* 0x000fe2000f8e000e */
[----:B------:R1:W-:Y:S01]  /*54d0*/  STS.128 [R0+0x1000], R32 ;  /* 0x0010002000007388 */ /* 0x0003e20000000c00 */
[----:B------:R-:W-:Y:S02]  /*54e0*/  UIMAD UR18, UR5, UR21, UR11 ;  /* 0x00000015051272a4 */ /* 0x000fe4000f8e020b */
[----:B------:R-:W-:Y:S01]  /*54f0*/  USHF.R.S32.HI UR11, URZ, 0x1f, UR37 ;  /* 0x0000001f3f0b7899 */ /* 0x000fe20008011425 */
[----:B------:R1:W-:Y:S01]  /*5500*/  STS.128 [R0+0x1800], R36 ;  /* 0x0018002400007388 */ /* 0x0003e20000000c00 */
[----:B------:R-:W-:Y:S02]  /*5510*/  UIMAD.WIDE.U32 UR14, UR5, UR20, UR14 ;  /* 0x00000014050e72a5 */ /* 0x000fe4000f8e000e */
[----:B------:R-:W-:Y:S01]  /*5520*/  USEL UR11, UR11, URZ, !UP0 ;  /* 0x0000003f0b0b7287 */ /* 0x000fe2000c000000 */
[----:B------:R1:W-:Y:S01]  /*5530*/  STS.128 [R0+0x2000], R40 ;  /* 0x0020002800007388 */ /* 0x0003e20000000c00 */
[----:B------:R-:W-:Y:S01]  /*5540*/  ULDC.64 UR20, c[0x0][0x820] ;  /* 0x0002080000147ab9 */ /* 0x000fe20000000a00 */
[----:B------:R-:W-:-:S02]  /*5550*/  UIADD3 UR13, UR13, UR16, URZ ;  /* 0x000000100d0d7290 */ /* 0x000fc4000fffe03f */
[----:B------:R1:W-:Y:S01]  /*5560*/  STS.128 [R0+0x2800], R44 ;  /* 0x0028002c00007388 */ /* 0x0003e20000000c00 */
[----:B------:R-:W-:Y:S02]  /*5570*/  USEL UR37, UR37, URZ, !UP0 ;  /* 0x0000003f25257287 */ /* 0x000fe4000c000000 */
        /* <DEDUP_REMOVED lines=16> */
[----:B------:R-:W-:Y:S01]  /*5680*/  UIADD3 UR5, UR15, UR16, URZ ;  /* 0x000000100f057290 */ /* 0x000fe2000fffe03f */
[----:B------:R1:W-:Y:S01]  /*5690*/  STS.128 [R0+0x5800], R68 ;  /* 0x0058004400007388 */ /* 0x0003e20000000c00 */
[----:B------:R-:W-:-:S02]  /*56a0*/  ULEA UR18, UP0, UR12, UR18, 0x2 ;  /* 0x000000120c127291 */ /* 0x000fc4000f80103f */
[----:B------:R-:W-:Y:S01]  /*56b0*/  ULEA UR20, UP1, UR14, UR20, 0x2 ;  /* 0x000000140e147291 */ /* 0x000fe2000f82103f */
[----:B------:R1:W-:Y:S01]  /*56c0*/  STS.128 [R0+0x6000], R72 ;  /* 0x0060004800007388 */ /* 0x0003e20000000c00 */
[----:B------:R-:W-:Y:S02]  /*56d0*/  ULEA.HI.X UR19, UR12, UR19, UR11, 0x2, UP0 ;  /* 0x000000130c137291 */ /* 0x000fe400080f140b */
[----:B------:R-:W-:Y:S01]  /*56e0*/  ULEA.HI.X UR5, UR14, UR21, UR5, 0x2, UP1 ;  /* 0x000000150e057291 */ /* 0x000fe200088f1405 */
[----:B------:R1:W-:Y:S01]  /*56f0*/  STS.128 [R0+0x6800], R76 ;  /* 0x0068004c00007388 */ /* 0x0003e20000000c00 */
[----:B------:R-:W-:-:S03]  /*5700*/  UIMAD UR17, UR4, UR17, UR36 ;  /* 0x00000011041172a4 */ /* 0x000fc6000f8e0224 */
[----:B------:R1:W-:Y:S04]  /*5710*/  STS.128 [R0+0x7000], R80 ;  /* 0x0070005000007388 */ /* 0x0003e80000000c00 */
[----:B------:R1:W-:Y:S01]  /*5720*/  STS.128 [R0+0x7800], R84 ;  /* 0x0078005400007388 */ /* 0x0003e20000000c00 */
[----:B------:R-:W-:Y:S05]  /*5730*/  @P0 BRA `(.L_x_3513) ;  /* 0x0000000000140947 */ /* 0x000fea0003800000 */
.L_x_3514:
[----:B------:R-:W2:Y:S04]  /*5740*/  LDG.E.STRONG.GPU R4, desc[UR46][R2.64] ;  /* 0x0000002e02047981 */ /* 0x000ea8000c1ef900 */
[----:B--2---:R-:W-:Y:S01]  /*5750*/  CCTL.IVALL ;  /* 0x00000000ff00798f */ /* 0x004fe20002000000 */
[----:B------:R-:W-:Y:S05]  /*5760*/  YIELD ;  /* 0x0000000000007946 */ /* 0x000fea0003800000 */
[----:B------:R-:W-:-:S13]  /*5770*/  ISETP.NE.AND P0, PT, R4, UR17, PT ;  /* 0x0000001104007c0c */ /* 0x000fda000bf05270 */
[----:B------:R-:W-:Y:S05]  /*5780*/  @P0 BRA `(.L_x_3514) ;  /* 0xfffffffc00ec0947 */ /* 0x000fea000383ffff */
.L_x_3513:
[----:B------:R-:W-:Y:S05]  /*5790*/  BSYNC B0 ;  /* 0x0000000000007941 */ /* 0x000fea0003800000 */
.L_x_3512:
[----:B------:R-:W-:-:S03]  /*57a0*/  UMOV UR4, 0xffffffff ;  /* 0xffffffff00047882 */ /* 0x000fc60000000000 */
[----:B------:R-:W-:Y:S05]  /*57b0*/  BRA.DIV UR4, `(.L_x_3515) ;  /* 0x00000052041c7947 */ /* 0x000fea000b800000 */
[----:B------:R-:W-:Y:S01]  /*57c0*/  NOP ;  /* 0x0000000000007918 */ /* 0x000fe20000000000 */
.L_x_3616:
        /* <DEDUP_REMOVED lines=15> */
.L_x_3518:
[----:B------:R-:W-:Y:S01]  /*58c0*/  @P0 ELECT P2, URZ, PT ;  /* 0x00000000003f082f */ /* 0x000fe20003840000 */
[----:B------:R2:W-:-:S12]  /*58d0*/  UBLKRED.G.S.ADD.F32.RN [UR4], [UR8], UR9, desc[UR10] ;  /* 0x00000a04080073bb */ /* 0x0005d800080a1409 */
[----:B------:R-:W-:Y:S02]  /*58e0*/  @P2 PLOP3.LUT P0, PT, P2, PT, PT, 0x8, 0x0 ;  /* 0x000000000000281c */ /* 0x000fe4000170e170 */
[----:B------:R-:W-:-:S11]  /*58f0*/  PLOP3.LUT P2, PT, PT, PT, PT, 0x8, 0x0 ;  /* 0x000000000000781c */ /* 0x000fd60003f4e170 */
[----:B--2---:R-:W-:Y:S05]  /*5900*/  @P0 BRA.U.ANY `(.L_x_3518) ;  /* 0xfffffffd00ec0947 */ /* 0x004fea000393ffff */
[----:B------:R0:W-:Y:S01]  /*5910*/  UTMACMDFLUSH ;  /* 0x00000000000079b7 */ /* 0x0001e20000000000 */
[----:B------:R-:W-:-:S04]  /*5920*/  DEPBAR.LE SB0, 0x0 ;  /* 0x000080000000791a */ /* 0x000fc80000000000 */
.L_x_3517:
[----:B------:R-:W-:Y:S05]  /*5930*/  BSYNC B0 ;  /* 0x0000000000007941 */ /* 0x000fea0003800000 */
.L_x_3516:
        /* <DEDUP_REMOVED lines=14> */
.L_x_3520:
[----:B------:R-:W-:Y:S05]  /*5a20*/  BSYNC B0 ;  /* 0x0000000000007941 */ /* 0x000fea0003800000 */
.L_x_3519:
        /* <DEDUP_REMOVED lines=24> */
.L_x_3523:
[----:B-12---:R-:W2:Y:S04]  /*5bb0*/  LDG.E.STRONG.GPU R0, desc[UR46][R2.64] ;  /* 0x0000002e02007981 */ /* 0x006ea8000c1ef900 */
[----:B--2---:R-:W-:Y:S01]  /*5bc0*/  CCTL.IVALL ;  /* 0x00000000ff00798f */ /* 0x004fe20002000000 */
[----:B------:R-:W-:Y:S05]  /*5bd0*/  YIELD ;  /* 0x0000000000007946 */ /* 0x000fea0003800000 */
[----:B------:R-:W-:-:S13]  /*5be0*/  ISETP.NE.AND P0, PT, R0, UR17, PT ;  /* 0x0000001100007c0c */ /* 0x000fda000bf05270 */
[----:B------:R-:W-:Y:S05]  /*5bf0*/  @P0 BRA `(.L_x_3523) ;  /* 0xfffffffc00ec0947 */ /* 0x000fea000383ffff */
.L_x_3522:
[----:B------:R-:W-:Y:S05]  /*5c00*/  BSYNC B0 ;  /* 0x0000000000007941 */ /* 0x000fea0003800000 */
.L_x_3521:
[----:B------:R-:W-:-:S03]  /*5c10*/  UMOV UR4, 0xffffffff ;  /* 0xffffffff00047882 */ /* 0x000fc60000000000 */
[----:B------:R-:W-:Y:S05]  /*5c20*/  BRA.DIV UR4, `(.L_x_3524) ;  /* 0x0000004e041c7947 */ /* 0x000fea000b800000 */
[----:B------:R-:W-:Y:S01]  /*5c30*/  NOP ;  /* 0x0000000000007918 */ /* 0x000fe20000000000 */
.L_x_3619:
        /* <DEDUP_REMOVED lines=16> */
.L_x_3527:
[----:B------:R-:W-:Y:S01]  /*5d40*/  @P0 ELECT P2, URZ, PT ;  /* 0x00000000003f082f */ /* 0x000fe20003840000 */
[----:B------:R3:W-:-:S12]  /*5d50*/  UBLKRED.G.S.ADD.F32.RN [UR4], [UR8], UR6, desc[UR10] ;  /* 0x00000a04080073bb */ /* 0x0007d800080a1406 */
[----:B------:R-:W-:Y:S02]  /*5d60*/  @P2 PLOP3.LUT P0, PT, P2, PT, PT, 0x8, 0x0 ;  /* 0x000000000000281c */ /* 0x000fe4000170e170 */
[----:B------:R-:W-:-:S11]  /*5d70*/  PLOP3.LUT P2, PT, PT, PT, PT, 0x8, 0x0 ;  /* 0x000000000000781c */ /* 0x000fd60003f4e170 */
[----:B---3--:R-:W-:Y:S05]  /*5d80*/  @P0 BRA.U.ANY `(.L_x_3527) ;  /* 0xfffffffd00ec0947 */ /* 0x008fea000393ffff */
[----:B------:R0:W-:Y:S01]  /*5d90*/  UTMACMDFLUSH ;  /* 0x00000000000079b7 */ /* 0x0001e20000000000 */
[----:B------:R-:W-:-:S04]  /*5da0*/  DEPBAR.LE SB0, 0x0 ;  /* 0x000080000000791a */ /* 0x000fc80000000000 */
.L_x_3526:
[----:B------:R-:W-:Y:S05]  /*5db0*/  BSYNC B0 ;  /* 0x0000000000007941 */ /* 0x000fea0003800000 */
.L_x_3525:
        /* <DEDUP_REMOVED lines=14> */
.L_x_3481:
        /* <DEDUP_REMOVED lines=29> */
.L_x_3529:
[----:B------:R-:W-:Y:S01]  /*6070*/  ULDC UR9, c[0x0][0x8cc] ;  /* 0x0002330000097ab9 */ /* 0x000fe20000000800 */
[----:B------:R-:W-:Y:S01]  /*6080*/  UMOV UR7, UR8 ;  /* 0x0000000800077c82 */ /* 0x000fe20008000000 */
[----:B------:R-:W-:-:S11]  /*6090*/  UISETP.NE.AND UP0, UPT, UR9, 0x1, UPT ;  /* 0x000000010900788c */ /* 0x000fd6000bf05270 */
[----:B------:R-:W-:Y:S02]  /*60a0*/  @UP0 ULDC.64 UR10, c[0x0][0x8d0] ;  /* 0x00023400000a0ab9 */ /* 0x000fe40000000a00 */
[----:B------:R-:W-:-:S04]  /*60b0*/  UIMAD.WIDE.U32 UR4, UR8, UR10, URZ ;  /* 0x0000000a080472a5 */ /* 0x000fc8000f8e003f */
[----:B------:R-:W-:-:S04]  /*60c0*/  @UP0 USHF.R.U32.HI UR7, URZ, UR11, UR5 ;  /* 0x0000000b3f070299 */ /* 0x000fc80008011605 */
[----:B------:R-:W-:-:S12]  /*60d0*/  UIMAD UR4, UR7, UR9, URZ ;  /* 0x00000009070472a4 */ /* 0x000fd8000f8e023f */
.L_x_3530:
        /* <DEDUP_REMOVED lines=23> */
.L_x_3531:
        /* <DEDUP_REMOVED lines=13> */
.L_x_3533:
[----:B------:R-:W-:-:S05]  /*6320*/  ULDC UR4, c[0x0][0x8f4] ;  /* 0x00023d0000047ab9 */ /* 0x000fca0000000800 */
.L_x_3532:
        /* <DEDUP_REMOVED lines=48> */
.L_x_3534:
        /* <DEDUP_REMOVED lines=13> */
.L_x_3535:
        /* <DEDUP_REMOVED lines=12> */
.L_x_3536:
        /* <DEDUP_REMOVED lines=68> */
.L_x_3540:
[----:B------:R-:W2:Y:S04]  /*6c00*/  LDG.E.STRONG.GPU R4, desc[UR46][R2.64] ;  /* 0x0000002e02047981 */ /* 0x000ea8000c1ef900 */
[----:B--2---:R-:W-:Y:S01]  /*6c10*/  CCTL.IVALL ;  /* 0x00000000ff00798f */ /* 0x004fe20002000000 */
[----:B------:R-:W-:Y:S05]  /*6c20*/  YIELD ;  /* 0x0000000000007946 */ /* 0x000fea0003800000 */
[----:B------:R-:W-:-:S13]  /*6c30*/  ISETP.NE.AND P1, PT, R4, R5, PT ;  /* 0x000000050400720c */ /* 0x000fda0003f25270 */
[----:B------:R-:W-:Y:S05]  /*6c40*/  @P1 BRA `(.L_x_3540) ;  /* 0xfffffffc00ec1947 */ /* 0x000fea000383ffff */
.L_x_3539:
[----:B------:R-:W-:Y:S05]  /*6c50*/  BSYNC B0 ;  /* 0x0000000000007941 */ /* 0x000fea0003800000 */
.L_x_3538:
[----:B------:R-:W-:-:S03]  /*6c60*/  UMOV UR6, 0xffffffff ;  /* 0xffffffff00067882 */ /* 0x000fc60000000000 */
[----:B------:R-:W-:Y:S05]  /*6c70*/  BRA.DIV UR6, `(.L_x_3541) ;  /* 0x0000003e06247947 */ /* 0x000fea000b800000 */
[----:B------:R-:W-:Y:S01]  /*6c80*/  NOP ;  /* 0x0000000000007918 */ /* 0x000fe20000000000 */
.L_x_3622:
        /* <DEDUP_REMOVED lines=22> */
.L_x_3543:
[----:B------:R-:W-:Y:S05]  /*6df0*/  BSYNC B0 ;  /* 0x0000000000007941 */ /* 0x000fea0003800000 */
.L_x_3542:
        /* <DEDUP_REMOVED lines=20> */
.L_x_3545:
[----:B------:R-:W-:Y:S05]  /*6f40*/  BSYNC B0 ;  /* 0x0000000000007941 */ /* 0x000fea0003800000 */
.L_x_3544:
[----:B------:R-:W-:Y:S06]  /*6f50*/  BAR.ARV 0xa, 0xa0 ;  /* 0x0282800000007b1d */ /* 0x000fec0000002000 */
[----:B------:R-:W-:Y:S04]  /*6f60*/  BSSY B0, `(.L_x_3546) ;  /* 0x0000003000007945 */ /* 0x000fe80003800000 */
[----:B------:R-:W-:Y:S05]  /*6f70*/  @!P0 BRA `(.L_x_3547) ;  /* 0x0000000000048947 */ /* 0x000fea0003800000 */
[----:B------:R-:W-:-:S04]  /*6f80*/  DEPBAR.LE SB0, 0x0 ;  /* 0x000080000000791a */ /* 0x000fc80000000000 */
.L_x_3547:
[----:B------:R-:W-:Y:S05]  /*6f90*/  BSYNC B0 ;  /* 0x0000000000007941 */ /* 0x000fea0003800000 */
.L_x_3546:
        /* <DEDUP_REMOVED lines=19> */
.L_x_3549:
[----:B------:R-:W-:Y:S05]  /*70d0*/  BSYNC B0 ;  /* 0x0000000000007941 */ /* 0x000fea0003800000 */
.L_x_3548:
[----:B------:R-:W-:Y:S01]  /*70e0*/  UIADD3 UR7, UR13, 0x1, URZ ;  /* 0x000000010d077890 */ /* 0x000fe2000fffe03f */
[----:B------:R-:W-:Y:S11]  /*70f0*/  BRA `(.L_x_3550) ;  /* 0x0000000000047947 */ /* 0x000ff60003800000 */
.L_x_3537:
[----:B------:R-:W-:-:S05]  /*7100*/  UMOV UR7, UR13 ;  /* 0x0000000d00077c82 */ /* 0x000fca0008000000 */
.L_x_3550:
        /* <DEDUP_REMOVED lines=16> */
.L_x_3575:
        /* <DEDUP_REMOVED lines=18> */
.L_x_3553:
[----:B------:R-:W2:Y:S04]  /*7330*/  LDG.E.STRONG.GPU R4, desc[UR46][R2.64] ;  /* 0x0000002e02047981 */ /* 0x000ea8000c1ef900 */
[----:B--2---:R-:W-:Y:S01]  /*7340*/  CCTL.IVALL ;  /* 0x00000000ff00798f */ /* 0x004fe20002000000 */
[----:B------:R-:W-:Y:S05]  /*7350*/  YIELD ;  /* 0x0000000000007946 */ /* 0x000fea0003800000 */
[----:B------:R-:W-:-:S13]  /*7360*/  ISETP.NE.AND P1, PT, R4, R5, PT ;  /* 0x000000050400720c */ /* 0x000fda0003f25270 */
[----:B------:R-:W-:Y:S05]  /*7370*/  @P1 BRA `(.L_x_3553) ;  /* 0xfffffffc00ec1947 */ /* 0x000fea000383ffff */
.L_x_3552:
[----:B------:R-:W-:Y:S05]  /*7380*/  BSYNC B0 ;  /* 0x0000000000007941 */ /* 0x000fea0003800000 */
.L_x_3551:
[----:B------:R-:W-:-:S03]  /*7390*/  UMOV UR24, 0xffffffff ;  /* 0xffffffff00187882 */ /* 0x000fc60000000000 */
[----:B------:R-:W-:Y:S05]  /*73a0*/  BRA.DIV UR24, `(.L_x_3554) ;  /* 0x0000003618747947 */ /* 0x000fea000b800000 */
[----:B------:R-:W-:Y:S01]  /*73b0*/  NOP ;  /* 0x0000000000007918 */ /* 0x000fe20000000000 */
.L_x_3625:
        /* <DEDUP_REMOVED lines=19> */
.L_x_3556:
[----:B------:R-:W-:Y:S05]  /*74f0*/  BSYNC B0 ;  /* 0x0000000000007941 */ /* 0x000fea0003800000 */
.L_x_3555:
        /* <DEDUP_REMOVED lines=15> */
.L_x_3558:
[----:B------:R-:W-:Y:S05]  /*75f0*/  BSYNC B0 ;  /* 0x0000000000007941 */ /* 0x000fea0003800000 */
.L_x_3557:
[----:B------:R-:W-:Y:S06]  /*7600*/  BAR.ARV 0xa, 0xa0 ;  /* 0x0282800000007b1d */ /* 0x000fec0000002000 */
[----:B------:R-:W-:Y:S04]  /*7610*/  BSSY B0, `(.L_x_3559) ;  /* 0x0000003000007945 */ /* 0x000fe80003800000 */
[----:B------:R-:W-:Y:S05]  /*7620*/  @!P0 BRA `(.L_x_3560) ;  /* 0x0000000000048947 */ /* 0x000fea0003800000 */
[----:B------:R-:W-:-:S04]  /*7630*/  DEPBAR.LE SB0, 0x0 ;  /* 0x000080000000791a */ /* 0x000fc80000000000 */
.L_x_3560:
[----:B------:R-:W-:Y:S05]  /*7640*/  BSYNC B0 ;  /* 0x0000000000007941 */ /* 0x000fea0003800000 */
.L_x_3559:
        /* <DEDUP_REMOVED lines=19> */
.L_x_3562:
[----:B------:R-:W-:Y:S05]  /*7780*/  BSYNC B0 ;  /* 0x0000000000007941 */ /* 0x000fea0003800000 */
.L_x_3561:
        /* <DEDUP_REMOVED lines=17> */
.L_x_3565:
[----:B------:R-:W2:Y:S04]  /*78a0*/  LDG.E.STRONG.GPU R4, desc[UR46][R2.64] ;  /* 0x0000002e02047981 */ /* 0x000ea8000c1ef900 */
[----:B--2---:R-:W-:Y:S01]  /*78b0*/  CCTL.IVALL ;  /* 0x00000000ff00798f */ /* 0x004fe20002000000 */
[----:B------:R-:W-:Y:S05]  /*78c0*/  YIELD ;  /* 0x0000000000007946 */ /* 0x000fea0003800000 */
[----:B------:R-:W-:-:S13]  /*78d0*/  ISETP.NE.AND P1, PT, R4, R5, PT ;  /* 0x000000050400720c */ /* 0x000fda0003f25270 */
[----:B------:R-:W-:Y:S05]  /*78e0*/  @P1 BRA `(.L_x_3565) ;  /* 0xfffffffc00ec1947 */ /* 0x000fea000383ffff */
.L_x_3564:
[----:B------:R-:W-:Y:S05]  /*78f0*/  BSYNC B0 ;  /* 0x0000000000007941 */ /* 0x000fea0003800000 */
.L_x_3563:
[----:B------:R-:W-:-:S03]  /*7900*/  UMOV UR18, 0xffffffff ;  /* 0xffffffff00127882 */ /* 0x000fc60000000000 */
[----:B------:R-:W-:Y:S05]  /*7910*/  BRA.DIV UR18, `(.L_x_3566) ;  /* 0x0000003212347947 */ /* 0x000fea000b800000 */
[----:B------:R-:W-:Y:S01]  /*7920*/  NOP ;  /* 0x0000000000007918 */ /* 0x000fe20000000000 */
.L_x_3628:
        /* <DEDUP_REMOVED lines=15> */
.L_x_3568:
[----:B------:R-:W-:Y:S05]  /*7a20*/  BSYNC B0 ;  /* 0x0000000000007941 */ /* 0x000fea0003800000 */
.L_x_3567:
        /* <DEDUP_REMOVED lines=15> */
.L_x_3570:
[----:B------:R-:W-:Y:S05]  /*7b20*/  BSYNC B0 ;  /* 0x0000000000007941 */ /* 0x000fea0003800000 */
.L_x_3569:
[----:B------:R-:W-:Y:S06]  /*7b30*/  BAR.ARV 0xa, 0xa0 ;  /* 0x0282800000007b1d */ /* 0x000fec0000002000 */
[----:B------:R-:W-:Y:S04]  /*7b40*/  BSSY B0, `(.L_x_3571) ;  /* 0x0000003000007945 */ /* 0x000fe80003800000 */
[----:B------:R-:W-:Y:S05]  /*7b50*/  @!P0 BRA `(.L_x_3572) ;  /* 0x0000000000048947 */ /* 0x000fea0003800000 */
[----:B------:R-:W-:-:S04]  /*7b60*/  DEPBAR.LE SB0, 0x0 ;  /* 0x000080000000791a */ /* 0x000fc80000000000 */
.L_x_3572:
[----:B------:R-:W-:Y:S05]  /*7b70*/  BSYNC B0 ;  /* 0x0000000000007941 */ /* 0x000fea0003800000 */
.L_x_3571:
        /* <DEDUP_REMOVED lines=19> */
.L_x_3574:
[----:B------:R-:W-:Y:S05]  /*7cb0*/  BSYNC B0 ;  /* 0x0000000000007941 */ /* 0x000fea0003800000 */
.L_x_3573:
[----:B------:R-:W-:Y:S02]  /*7cc0*/  UIADD3 UR7, UR7, 0x2, URZ ;  /* 0x0000000207077890 */ /* 0x000fe4000fffe03f */
[----:B------:R-:W-:Y:S02]  /*7cd0*/  UIADD3 UR6, UR6, 0x4000, URZ ;  /* 0x0000400006067890 */ /* 0x000fe4000fffe03f */
[----:B------:R-:W-:-:S06]  /*7ce0*/  UISETP.GE.AND UP0, UPT, UR7, UR12, UPT ;  /* 0x0000000c0700728c */ /* 0x000fcc000bf06270 */
[----:B------:R-:W-:-:S13]  /*7cf0*/  PLOP3.LUT P1, PT, PT, PT, UP0, 0x80, 0x0 ;  /* 0x000000000000781c */ /* 0x000fda0003f2f008 */
[----:B------:R-:W-:Y:S05]  /*7d00*/  @!P1 BRA `(.L_x_3575) ;  /* 0xfffffff400409947 */ /* 0x000fea000383ffff */
[----:B------:R-:W-:Y:S05]  /*7d10*/  BRA `(.L_x_3488) ;  /* 0x0000002800587947 */ /* 0x000fea0003800000 */
.L_x_3528:
        /* <DEDUP_REMOVED lines=21> */
.L_x_3576:
[----:B------:R-:W1:Y:S01]  /*7e70*/  LDC R3, c[0x0][0x8cc] ;  /* 0x00023300ff037b82 */ /* 0x000e620000000800 */
[----:B------:R-:W-:Y:S01]  /*7e80*/  IMAD.MOV.U32 R0, RZ, RZ, R5 ;  /* 0x000000ffff007224 */ /* 0x000fe200078e0005 */
[----:B-1----:R-:W-:-:S13]  /*7e90*/  ISETP.NE.AND P0, PT, R3, 0x1, PT ;  /* 0x000000010300780c */ /* 0x002fda0003f05270 */
[----:B------:R-:W1:Y:S02]  /*7ea0*/  @P0 LDC.64 R6, c[0x0][0x8d0] ;  /* 0x00023400ff060b82 */ /* 0x000e640000000a00 */
[----:B-1----:R-:W-:-:S05]  /*7eb0*/  @P0 IMAD.HI.U32 R4, R5, R6, RZ ;  /* 0x0000000605040227 */ /* 0x002fca00078e00ff */
[----:B------:R-:W-:-:S05]  /*7ec0*/  @P0 SHF.R.U32.HI R0, RZ, R7, R4 ;  /* 0x00000007ff000219 */ /* 0x000fca0000011604 */
[----:B------:R-:W-:-:S07]  /*7ed0*/  IMAD R3, R0, R3, RZ ;  /* 0x0000000300037224 */ /* 0x000fce00078e02ff */
.L_x_3577:
        /* <DEDUP_REMOVED lines=23> */
.L_x_3578:
        /* <DEDUP_REMOVED lines=10> */
.L_x_3580:
[----:B------:R-:W2:Y:S02]  /*80f0*/  LDC R4, c[0x0][0x8f4] ;  /* 0x00023d00ff047b82 */ /* 0x000ea40000000800 */
.L_x_3579:
[----:B--2--5:R-:W-:Y:S01]  /*8100*/  VIADD R4, R4, 0x7f ;  /* 0x0000007f04047836 */ /* 0x024fe20000000000 */
[----:B------:R-:W-:Y:S01]  /*8110*/  LOP3.LUT R12, R0, 0x1ffffff, RZ, 0x3c, !PT ;  /* 0x01ffffff000c7812 */ /* 0x000fe200078e3cff */
[----:B------:R-:W-:Y:S02]  /*8120*/  IMAD.MOV.U32 R10, RZ, RZ, 0x1 ;  /* 0x00000001ff0a7424 */ /* 0x000fe400078e00ff */
[----:B-1----:R-:W-:Y:S01]  /*8130*/  IMAD.MOV.U32 R2, RZ, RZ, RZ ;  /* 0x000000ffff027224 */ /* 0x002fe200078e00ff */
        /* <DEDUP_REMOVED lines=38> */
.L_x_3582:
        /* <DEDUP_REMOVED lines=20> */
.L_x_3583:
[----:B------:R-:W-:Y:S05]  /*84e0*/  @!P0 BRA `(.L_x_3584) ;  /* 0x00000000000c8947 */ /* 0x000fea0003800000 */
[----:B------:R-:W2:Y:S04]  /*84f0*/  LDG.E R5, desc[UR46][R2.64] ;  /* 0x0000002e02057981 */ /* 0x000ea8000c1e1900 */
[----:B------:R-:W2:Y:S02]  /*8500*/  LDG.E R0, desc[UR46][R2.64+0x4] ;  /* 0x0000042e02007981 */ /* 0x000ea4000c1e1900 */
[----:B--2---:R-:W-:-:S07]  /*8510*/  IMAD.IADD R0, R0, 0x1, -R5 ;  /* 0x0000000100007824 */ /* 0x004fce00078e0a05 */
.L_x_3584:
        /* <DEDUP_REMOVED lines=66> */
.L_x_3629:
        /* <DEDUP_REMOVED lines=15> */
.L_x_3587:
        /* <DEDUP_REMOVED lines=92> */
.L_x_3598:
[----:B-123--:R-:W-:-:S04]  /*8ff0*/  SHF.L.U32 R18, R10, 0x1f, RZ ;  /* 0x0000001f0a127819 */ /* 0x00efc800000006ff */
[----:B------:R-:W2:Y:S02]  /*9000*/  SYNCS.PHASECHK.TRANS64.TRYWAIT P1, [R15+URZ+0x30840], R18 ;  /* 0x030840120f0075a7 */ /* 0x000ea4000802017f */
[----:B--2---:R-:W-:Y:S05]  /*9010*/  @!P1 BRA `(.L_x_3590) ;  /* 0x0000001800a49947 */ /* 0x004fea0003800000 */
.L_x_3630:
        /* <DEDUP_REMOVED lines=8> */
.L_x_3591:
        /* <DEDUP_REMOVED lines=37> */
.L_x_3631:
        /* <DEDUP_REMOVED lines=8> */
.L_x_3593:
        /* <DEDUP_REMOVED lines=37> */
.L_x_3632:
        /* <DEDUP_REMOVED lines=8> */
.L_x_3595:
        /* <DEDUP_REMOVED lines=31> */
.L_x_3634:
        /* <DEDUP_REMOVED lines=8> */
.L_x_3597:
        /* <DEDUP_REMOVED lines=37> */
.L_x_3589:
[----:B------:R-:W4:Y:S02]  /*9b00*/  LDL.LU R4, [R1+0x8] ;  /* 0x0000080001047983 */ /* 0x000f240000300800 */
[----:B----4-:R-:W-:Y:S02]  /*9b10*/  ISETP.NE.AND P1, PT, R4, RZ, PT ;  /* 0x000000ff0400720c */ /* 0x010fe40003f25270 */
[----:B------:R4:W5:Y:S11]  /*9b20*/  LDL R4, [R1+0x4] ;  /* 0x0000040001047983 */ /* 0x0009760000100800 */
[----:B----4-:R-:W-:Y:S05]  /*9b30*/  @!P1 BRA `(.L_x_3588) ;  /* 0x00000004005c9947 */ /* 0x010fea0003800000 */
[----:B------:R-:W-:-:S04]  /*9b40*/  SHF.L.U32 R12, R10, 0x1f, RZ ;  /* 0x0000001f0a0c7819 */ /* 0x000fc800000006ff */
[----:B------:R-:W4:Y:S02]  /*9b50*/  SYNCS.PHASECHK.TRANS64.TRYWAIT P1, [R15+URZ+0x30840], R12 ;  /* 0x0308400c0f0075a7 */ /* 0x000f24000802017f */
[----:B----4-:R-:W-:Y:S05]  /*9b60*/  @!P1 BRA `(.L_x_3599) ;  /* 0x0000001000249947 */ /* 0x010fea0003800000 */
.L_x_3635:
        /* <DEDUP_REMOVED lines=8> */
.L_x_3600:
        /* <DEDUP_REMOVED lines=34> */
.L_x_3636:
        /* <DEDUP_REMOVED lines=8> */
.L_x_3602:
        /* <DEDUP_REMOVED lines=34> */
.L_x_3588:
[----:B------:R-:W1:Y:S01]  /*a0b0*/  S2R R0, SR_TID.X ;  /* 0x0000000000007919 */ /* 0x000e620000002100 */
[----:B------:R-:W-:Y:S01]  /*a0c0*/  IMAD R3, R16, 0x8, R15 ;  /* 0x0000000810037824 */ /* 0x000fe200078e020f */
[----:B-1----:R-:W-:Y:S02]  /*a0d0*/  LOP3.LUT R2, R0, 0x7f, RZ, 0xc0, !PT ;  /* 0x0000007f00027812 */ /* 0x002fe400078ec0ff */
[----:B------:R-:W-:Y:S02]  /*a0e0*/  SHF.L.U32 R0, R10, 0x1f, RZ ;  /* 0x0000001f0a007819 */ /* 0x000fe400000006ff */
[----:B------:R-:W-:Y:S02]  /*a0f0*/  ISETP.NE.AND P1, PT, R2, RZ, PT ;  /* 0x000000ff0200720c */ /* 0x000fe40003f25270 */
[----:B------:R-:W1:Y:S02]  /*a100*/  SYNCS.PHASECHK.TRANS64.TRYWAIT P0, [R3+URZ+0x30840], R0 ;  /* 0x03084000030075a7 */ /* 0x000e64000800017f */
[----:B-1----:R-:W-:Y:S09]  /*a110*/  @!P0 BRA `(.L_x_3603) ;  /* 0x0000000800e08947 */ /* 0x002ff20003800000 */
.L_x_3637:
[----:B------:R-:W-:Y:S05]  /*a120*/  @P1 BRA `(.L_x_3604) ;  /* 0x0000000000181947 */ /* 0x000fea0003800000 */
[----:B------:R-:W1:Y:S01]  /*a130*/  S2R R2, SR_TID.X ;  /* 0x0000000000027919 */ /* 0x000e620000002100 */
[----:B------:R-:W-:-:S04]  /*a140*/  IMAD.MOV.U32 R0, RZ, RZ, 0x4100 ;  /* 0x00004100ff007424 */ /* 0x000fc800078e00ff */
[----:B------:R1:W-:Y:S02]  /*a150*/  SYNCS.ARRIVE.TRANS64 RZ, [R3+URZ+0x30830], R0 ;  /* 0x0308300003ff79a7 */ /* 0x0003e4000800003f */
[----:B-1----:R-:W-:-:S13]  /*a160*/  LOP3.LUT P0, RZ, R2, 0x1f, RZ, 0xc0, !PT ;  /* 0x0000001f02ff7812 */ /* 0x002fda000780c0ff */
[----:B------:R-:W-:Y:S05]  /*a170*/  @!P0 BRA `(.L_x_3604) ;  /* 0x0000000000048947 */ /* 0x000fea0003800000 */
[----:B------:R-:W-:Y:S01]  /*a180*/  BPT.TRAP 0x1 ;  /* 0x000000040000795c */ /* 0x000fe20000300000 */
.L_x_3604:
        /* <DEDUP_REMOVED lines=41> */
.L_x_3585:
[----:B------:R-:W-:Y:S05]  /*a420*/  BSYNC B0 ;  /* 0x0000000000007941 */ /* 0x000fea0003800000 */
.L_x_3581:
[----:B------:R-:W-:-:S03]  /*a430*/  UMOV UR7, 0xffffffff ;  /* 0xffffffff00077882 */ /* 0x000fc60000000000 */
[----:B------:R-:W-:Y:S05]  /*a440*/  BRA.DIV UR7, `(.L_x_3605) ;  /* 0x0000000a07287947 */ /* 0x000fea000b800000 */
[----:B------:R-:W-:-:S13]  /*a450*/  ELECT P6, URZ, PT ;  /* 0x00000000003f782f */ /* 0x000fda00038c0000 */
.L_x_3640:
[----:B------:R-:W-:Y:S05]  /*a460*/  @!P6 BRA `(.L_x_3488) ;  /* 0x000000000084e947 */ /* 0x000fea0003800000 */
[----:B------:R-:W-:-:S06]  /*a470*/  ULOP3.LUT UR7, UR38, 0x2, URZ, 0xfc, !UPT ;  /* 0x0000000226077892 */ /* 0x000fcc000f8efc3f */
[----:B------:R-:W-:-:S05]  /*a480*/  IMAD.U32 R0, RZ, RZ, UR7 ;  /* 0x00000007ff007e24 */ /* 0x000fca000f8e00ff */
[----:B------:R-:W-:-:S13]  /*a490*/  ISETP.NE.AND P2, PT, R0, 0x3, PT ;  /* 0x000000030000780c */ /* 0x000fda0003f45270 */
[----:B------:R-:W-:Y:S05]  /*a4a0*/  @!P2 BRA `(.L_x_3606) ;  /* 0x000000000004a947 */ /* 0x000fea0003800000 */
[----:B------:R-:W-:Y:S01]  /*a4b0*/  BPT.TRAP 0x1 ;  /* 0x000000040000795c */ /* 0x000fe20000300000 */
.L_x_3606:
        /* <DEDUP_REMOVED lines=15> */
.L_x_3641:
[----:B------:R-:W2:Y:S02]  /*a5b0*/  SYNCS.PHASECHK.TRANS64.TRYWAIT P0, [R3+URZ], R0 ;  /* 0x00000000030075a7 */ /* 0x000ea4000800017f */
[----:B--2---:R-:W-:Y:S05]  /*a5c0*/  @!P0 BRA `(.L_x_3608) ;  /* 0x0000000400fc8947 */ /* 0x004fea0003800000 */
.L_x_3642:
[----:B------:R-:W-:Y:S05]  /*a5d0*/  @!P2 BRA `(.L_x_3609) ;  /* 0x000000000004a947 */ /* 0x000fea0003800000 */
[----:B------:R-:W-:Y:S01]  /*a5e0*/  BPT.TRAP 0x1 ;  /* 0x000000040000795c */ /* 0x000fe20000300000 */
.L_x_3609:
[----:B--2---:R-:W-:-:S04]  /*a5f0*/  VIADD R3, R8, 0x30840 ;  /* 0x0003084008037836 */ /* 0x004fc80000000000 */
[----:B------:R-:W-:-:S04]  /*a600*/  IMAD R5, R2, 0x8, R3 ;  /* 0x0000000802057824 */ /* 0x000fc800078e0203 */
[----:B------:R-:W2:Y:S02]  /*a610*/  SYNCS.PHASECHK.TRANS64.TRYWAIT P0, [R5+URZ], R4 ;  /* 0x00000004050075a7 */ /* 0x000ea4000800017f */
[----:B--2---:R-:W-:Y:S05]  /*a620*/  @!P0 BRA `(.L_x_3610) ;  /* 0x0000000400f88947 */ /* 0x004fea0003800000 */
.L_x_3643:
[----:B------:R-:W-:-:S07]  /*a630*/  IMAD R3, R6, 0x8, R3 ;  /* 0x0000000806037824 */ /* 0x000fce00078e0203 */
.L_x_3611:
[----:B---3--:R3:W4:Y:S02]  /*a640*/  SYNCS.PHASECHK.TRANS64.TRYWAIT P0, [R3+URZ], R0 ;  /* 0x00000000030075a7 */ /* 0x008724000800017f */
[----:B----4-:R-:W-:Y:S05]  /*a650*/  @!P0 NANOSLEEP.SYNCS 0x989680 ;  /* 0x009896800000895d */ /* 0x010fea0003900000 */
[----:B------:R-:W4:Y:S02]  /*a660*/  @!P0 SYNCS.PHASECHK.TRANS64 P0, [R3+URZ], R0 ;  /* 0x00000000030085a7 */ /* 0x000f24000800007f */
[----:B----4-:R-:W-:Y:S05]  /*a670*/  @!P0 BRA `(.L_x_3611) ;  /* 0xfffffffc00f08947 */ /* 0x010fea000383ffff */
.L_x_3488:
[----:B------:R-:W-:Y:S05]  /*a680*/  BSYNC B6 ;  /* 0x0000000000067941 */ /* 0x000fea0003800000 */
.L_x_3480:
[----:B------:R-:W-:Y:S05]  /*a690*/  EXIT ;  /* 0x000000000000794d */ /* 0x000fea0003800000 */
.L_x_3498:
[----:B------:R-:W-:Y:S02]  /*a6a0*/  IMAD.MOV.U32 R12, RZ, RZ, RZ ;  /* 0x000000ffff0c7224 */ /* 0x000fe400078e00ff */
[----:B------:R-:W-:Y:S02]  /*a6b0*/  IMAD.MOV.U32 R11, RZ, RZ, 0x1f ;  /* 0x0000001fff0b7424 */ /* 0x000fe400078e00ff */
[----:B------:R-:W-:-:S07]  /*a6c0*/  IMAD.MOV.U32 R15, RZ, RZ, -0x1 ;  /* 0xffffffffff0f7424 */ /* 0x000fce00078e00ff */
[----:B------:R-:W-:Y:S05]  /*a6d0*/  WARPSYNC.COLLECTIVE R15, `(.L_x_3612) ;  /* 0x000000000f087348 */ /* 0x000fea0003c00000 */
[----:B------:R1:W2:Y:S02]  /*a6e0*/  SHFL.IDX P6, R14, R13, R12, R11 ;  /* 0x0000000c0d0e7389 */ /* 0x0002a400000c000b */
[----:B-12---:R-:W-:Y:S01]  /*a6f0*/  ENDCOLLECTIVE ;  /* 0x000000000000791b */ /* 0x006fe20003800000 */
.L_x_3612:
[----:B------:R-:W-:Y:S05]  /*a700*/  BRA `(.L_x_3613) ;  /* 0xffffff7000547947 */ /* 0x000fea000383ffff */
.L_x_3500:
        /* <DEDUP_REMOVED lines=8> */
.L_x_3504:
[----:B---3--:R3:W4:Y:S02]  /*a790*/  SYNCS.PHASECHK.TRANS64.TRYWAIT P1, [R0+URZ+0x30810], R209 ;  /* 0x030810d1000075a7 */ /* 0x008724000802017f */
[----:B----4-:R-:W-:Y:S05]  /*a7a0*/  @!P1 NANOSLEEP.SYNCS 0x989680 ;  /* 0x009896800000995d */ /* 0x010fea0003900000 */
[----:B------:R-:W4:Y:S02]  /*a7b0*/  @!P1 SYNCS.PHASECHK.TRANS64 P1, [R0+URZ+0x30810], R209 ;  /* 0x030810d1000095a7 */ /* 0x000f24000802007f */
[----:B----4-:R-:W-:Y:S05]  /*a7c0*/  @!P1 BRA `(.L_x_3504) ;  /* 0xfffffffc00f09947 */ /* 0x010fea000383ffff */
[----:B------:R-:W-:Y:S05]  /*a7d0*/  BRA `(.L_x_3503) ;  /* 0xffffff78003c7947 */ /* 0x000fea000383ffff */
.L_x_3508:
[----:B------:R1:W1:Y:S02]  /*a7e0*/  SYNCS.PHASECHK.TRANS64.TRYWAIT P1, [R0+URZ+0x30830], R209 ;  /* 0x030830d1000075a7 */ /* 0x000264000802017f */
[----:B-1----:R-:W-:Y:S05]  /*a7f0*/  @!P1 NANOSLEEP.SYNCS 0x989680 ;  /* 0x009896800000995d */ /* 0x002fea0003900000 */
[----:B------:R-:W1:Y:S02]  /*a800*/  @!P1 SYNCS.PHASECHK.TRANS64 P1, [R0+URZ+0x30830], R209 ;  /* 0x030830d1000095a7 */ /* 0x000e64000802007f */
[----:B-1----:R-:W-:Y:S05]  /*a810*/  @!P1 BRA `(.L_x_3508) ;  /* 0xfffffffc00f09947 */ /* 0x002fea000383ffff */
[----:B------:R-:W-:Y:S05]  /*a820*/  BRA `(.L_x_3507) ;  /* 0xffffff80005c7947 */ /* 0x000fea000383ffff */
.L_x_3515:
[----:B------:R-:W-:Y:S01]  /*a830*/  BSSY B0, `(.L_x_3614) ;  /* 0x0000005000007945 */ /* 0x000fe20003800000 */
[----:B------:R-:W-:-:S07]  /*a840*/  IMAD.MOV.U32 R15, RZ, RZ, -0x1 ;  /* 0xffffffffff0f7424 */ /* 0x000fce00078e00ff */
[----:B-1----:R-:W-:Y:S05]  /*a850*/  WARPSYNC.COLLECTIVE R15, `(.L_x_3615) ;  /* 0x000000000f087348 */ /* 0x002fea0003c00000 */
[----:B------:R-:W-:Y:S01]  /*a860*/  NOP ;  /* 0x0000000000007918 */ /* 0x000fe20000000000 */
[----:B-1----:R-:W-:Y:S01]  /*a870*/  ENDCOLLECTIVE ;  /* 0x000000000000791b */ /* 0x002fe20003800000 */
.L_x_3615:
[----:B------:R-:W-:Y:S05]  /*a880*/  BSYNC B0 ;  /* 0x0000000000007941 */ /* 0x000fea0003800000 */
.L_x_3614:
[----:B------:R-:W-:Y:S05]  /*a890*/  BRA `(.L_x_3616) ;  /* 0xffffffac00cc7947 */ /* 0x000fea000383ffff */
.L_x_3524:
[----:B------:R-:W-:Y:S01]  /*a8a0*/  BSSY B0, `(.L_x_3617) ;  /* 0x0000005000007945 */ /* 0x000fe20003800000 */
[----:B------:R-:W-:-:S07]  /*a8b0*/  IMAD.MOV.U32 R15, RZ, RZ, -0x1 ;  /* 0xffffffffff0f7424 */ /* 0x000fce00078e00ff */
[----:B-12---:R-:W-:Y:S05]  /*a8c0*/  WARPSYNC.COLLECTIVE R15, `(.L_x_3618) ;  /* 0x000000000f087348 */ /* 0x006fea0003c00000 */
[----:B------:R-:W-:Y:S01]  /*a8d0*/  NOP ;  /* 0x0000000000007918 */ /* 0x000fe20000000000 */
[----:B-12---:R-:W-:Y:S01]  /*a8e0*/  ENDCOLLECTIVE ;  /* 0x000000000000791b */ /* 0x006fe20003800000 */
.L_x_3618:
[----:B------:R-:W-:Y:S05]  /*a8f0*/  BSYNC B0 ;  /* 0x0000000000007941 */ /* 0x000fea0003800000 */
.L_x_3617:
[----:B------:R-:W-:Y:S05]  /*a900*/  BRA `(.L_x_3619) ;  /* 0xffffffb000cc7947 */ /* 0x000fea000383ffff */
.L_x_3541:
[----:B------:R-:W-:Y:S01]  /*a910*/  BSSY B0, `(.L_x_3620) ;  /* 0x0000005000007945 */ /* 0x000fe20003800000 */
[----:B------:R-:W-:-:S07]  /*a920*/  IMAD.MOV.U32 R15, RZ, RZ, -0x1 ;  /* 0xffffffffff0f7424 */ /* 0x000fce00078e00ff */
[----:B------:R-:W-:Y:S05]  /*a930*/  WARPSYNC.COLLECTIVE R15, `(.L_x_3621) ;  /* 0x000000000f087348 */ /* 0x000fea0003c00000 */
[----:B------:R-:W-:Y:S01]  /*a940*/  NOP ;  /* 0x0000000000007918 */ /* 0x000fe20000000000 */
[----:B------:R-:W-:Y:S01]  /*a950*/  ENDCOLLECTIVE ;  /* 0x000000000000791b */ /* 0x000fe20003800000 */
.L_x_3621:
[----:B------:R-:W-:Y:S05]  /*a960*/  BSYNC B0 ;  /* 0x0000000000007941 */ /* 0x000fea0003800000 */
.L_x_3620:
[----:B------:R-:W-:Y:S05]  /*a970*/  BRA `(.L_x_3622) ;  /* 0xffffffc000c47947 */ /* 0x000fea000383ffff */
.L_x_3554:
[----:B------:R-:W-:Y:S01]  /*a980*/  BSSY B0, `(.L_x_3623) ;  /* 0x0000005000007945 */ /* 0x000fe20003800000 */
[----:B------:R-:W-:-:S07]  /*a990*/  IMAD.MOV.U32 R15, RZ, RZ, -0x1 ;  /* 0xffffffffff0f7424 */ /* 0x000fce00078e00ff */
[----:B------:R-:W-:Y:S05]  /*a9a0*/  WARPSYNC.COLLECTIVE R15, `(.L_x_3624) ;  /* 0x000000000f087348 */ /* 0x000fea0003c00000 */
[----:B------:R-:W-:Y:S01]  /*a9b0*/  NOP ;  /* 0x0000000000007918 */ /* 0x000fe20000000000 */
[----:B------:R-:W-:Y:S01]  /*a9c0*/  ENDCOLLECTIVE ;  /* 0x000000000000791b */ /* 0x000fe20003800000 */
.L_x_3624:
[----:B------:R-:W-:Y:S05]  /*a9d0*/  BSYNC B0 ;  /* 0x0000000000007941 */ /* 0x000fea0003800000 */
.L_x_3623:
[----:B------:R-:W-:Y:S05]  /*a9e0*/  BRA `(.L_x_3625) ;  /* 0xffffffc800747947 */ /* 0x000fea000383ffff */
.L_x_3566:
[----:B------:R-:W-:Y:S01]  /*a9f0*/  BSSY B0, `(.L_x_3626) ;  /* 0x0000005000007945 */ /* 0x000fe20003800000 */
[----:B------:R-:W-:-:S07]  /*aa00*/  IMAD.MOV.U32 R15, RZ, RZ, -0x1 ;  /* 0xffffffffff0f7424 */ /* 0x000fce00078e00ff */
[----:B------:R-:W-:Y:S05]  /*aa10*/  WARPSYNC.COLLECTIVE R15, `(.L_x_3627) ;  /* 0x000000000f087348 */ /* 0x000fea0003c00000 */
[----:B------:R-:W-:Y:S01]  /*aa20*/  NOP ;  /* 0x0000000000007918 */ /* 0x000fe20000000000 */
[----:B------:R-:W-:Y:S01]  /*aa30*/  ENDCOLLECTIVE ;  /* 0x000000000000791b */ /* 0x000fe20003800000 */
.L_x_3627:
[----:B------:R-:W-:Y:S05]  /*aa40*/  BSYNC B0 ;  /* 0x0000000000007941 */ /* 0x000fea0003800000 */
.L_x_3626:
[----:B------:R-:W-:Y:S05]  /*aa50*/  BRA `(.L_x_3628) ;  /* 0xffffffcc00b47947 */ /* 0x000fea000383ffff */
.L_x_3586:
[----:B-1----:R1:W2:Y:S02]  /*aa60*/  SYNCS.PHASECHK.TRANS64.TRYWAIT P0, [R15+URZ+0x30820], R2 ;  /* 0x030820020f0075a7 */ /* 0x0022a4000800017f */
[----:B--2---:R-:W-:Y:S05]  /*aa70*/  @!P0 NANOSLEEP.SYNCS 0x989680 ;  /* 0x009896800000895d */ /* 0x004fea0003900000 */
[----:B------:R-:W2:Y:S02]  /*aa80*/  @!P0 SYNCS.PHASECHK.TRANS64 P0, [R15+URZ+0x30820], R2 ;  /* 0x030820020f0085a7 */ /* 0x000ea4000800007f */
[----:B--2---:R-:W-:Y:S05]  /*aa90*/  @!P0 BRA `(.L_x_3586) ;  /* 0xfffffffc00f08947 */ /* 0x004fea000383ffff */
[----:B------:R-:W-:Y:S05]  /*aaa0*/  BRA `(.L_x_3629) ;  /* 0xffffffdc00a47947 */ /* 0x000fea000383ffff */
.L_x_3590:
[----:B--2---:R2:W3:Y:S02]  /*aab0*/  SYNCS.PHASECHK.TRANS64.TRYWAIT P1, [R15+URZ+0x30840], R18 ;  /* 0x030840120f0075a7 */ /* 0x0044e4000802017f */
[----:B---3--:R-:W-:Y:S05]  /*aac0*/  @!P1 NANOSLEEP.SYNCS 0x989680 ;  /* 0x009896800000995d */ /* 0x008fea0003900000 */
[----:B------:R-:W3:Y:S02]  /*aad0*/  @!P1 SYNCS.PHASECHK.TRANS64 P1, [R15+URZ+0x30840], R18 ;  /* 0x030840120f0095a7 */ /* 0x000ee4000802007f */
[----:B---3--:R-:W-:Y:S05]  /*aae0*/  @!P1 BRA `(.L_x_3590) ;  /* 0xfffffffc00f09947 */ /* 0x008fea000383ffff */
[----:B------:R-:W-:Y:S05]  /*aaf0*/  BRA `(.L_x_3630) ;  /* 0xffffffe400487947 */ /* 0x000fea000383ffff */
.L_x_3592:
[----:B-1----:R1:W3:Y:S02]  /*ab00*/  SYNCS.PHASECHK.TRANS64.TRYWAIT P1, [R15+URZ+0x30828], R18 ;  /* 0x030828120f0075a7 */ /* 0x0022e4000802017f */
[----:B---3--:R-:W-:Y:S05]  /*ab10*/  @!P1 NANOSLEEP.SYNCS 0x989680 ;  /* 0x009896800000995d */ /* 0x008fea0003900000 */
[----:B------:R-:W3:Y:S02]  /*ab20*/  @!P1 SYNCS.PHASECHK.TRANS64 P1, [R15+URZ+0x30828], R18 ;  /* 0x030828120f0095a7 */ /* 0x000ee4000802007f */
[----:B---3--:R-:W-:Y:S05]  /*ab30*/  @!P1 BRA `(.L_x_3592) ;  /* 0xfffffffc00f09947 */ /* 0x008fea000383ffff */
[----:B------:R-:W-:Y:S05]  /*ab40*/  BRA `(.L_x_3631) ;  /* 0xffffffe400e87947 */ /* 0x000fea000383ffff */
.L_x_3594:
[----:B---3--:R3:W4:Y:S02]  /*ab50*/  SYNCS.PHASECHK.TRANS64.TRYWAIT P1, [R15+URZ+0x30848], R18 ;  /* 0x030848120f0075a7 */ /* 0x008724000802017f */
[----:B----4-:R-:W-:Y:S05]  /*ab60*/  @!P1 NANOSLEEP.SYNCS 0x989680 ;  /* 0x009896800000995d */ /* 0x010fea0003900000 */
[----:B------:R-:W4:Y:S02]  /*ab70*/  @!P1 SYNCS.PHASECHK.TRANS64 P1, [R15+URZ+0x30848], R18 ;  /* 0x030848120f0095a7 */ /* 0x000f24000802007f */
[----:B----4-:R-:W-:Y:S05]  /*ab80*/  @!P1 BRA `(.L_x_3594) ;  /* 0xfffffffc00f09947 */ /* 0x010fea000383ffff */
[----:B------:R-:W-:Y:S05]  /*ab90*/  BRA `(.L_x_3632) ;  /* 0xffffffe800887947 */ /* 0x000fea000383ffff */
.L_x_3596:
[----:B------:R-:W-:-:S07]  /*aba0*/  SHF.L.U32 R4, R10, 0x1f, RZ ;  /* 0x0000001f0a047819 */ /* 0x000fce00000006ff */
.L_x_3633:
[----:B----4-:R4:W1:Y:S02]  /*abb0*/  SYNCS.PHASECHK.TRANS64.TRYWAIT P1, [R15+URZ+0x30820], R4 ;  /* 0x030820040f0075a7 */ /* 0x010864000802017f */
[----:B-1----:R-:W-:Y:S05]  /*abc0*/  @!P1 NANOSLEEP.SYNCS 0x989680 ;  /* 0x009896800000995d */ /* 0x002fea0003900000 */
[----:B------:R-:W1:Y:S02]  /*abd0*/  @!P1 SYNCS.PHASECHK.TRANS64 P1, [R15+URZ+0x30820], R4 ;  /* 0x030820040f0095a7 */ /* 0x000e64000802007f */
[----:B-1----:R-:W-:Y:S05]  /*abe0*/  @!P1 BRA `(.L_x_3633) ;  /* 0xfffffffc00f09947 */ /* 0x002fea000383ffff */
[----:B------:R-:W-:Y:S05]  /*abf0*/  BRA `(.L_x_3634) ;  /* 0xffffffec000c7947 */ /* 0x000fea000383ffff */
.L_x_3599:
[----:B----4-:R4:W1:Y:S02]  /*ac00*/  SYNCS.PHASECHK.TRANS64.TRYWAIT P1, [R15+URZ+0x30840], R12 ;  /* 0x0308400c0f0075a7 */ /* 0x010864000802017f */
[----:B-1----:R-:W-:Y:S05]  /*ac10*/  @!P1 NANOSLEEP.SYNCS 0x989680 ;  /* 0x009896800000995d */ /* 0x002fea0003900000 */
[----:B------:R-:W1:Y:S02]  /*ac20*/  @!P1 SYNCS.PHASECHK.TRANS64 P1, [R15+URZ+0x30840], R12 ;  /* 0x0308400c0f0095a7 */ /* 0x000e64000802007f */
[----:B-1----:R-:W-:Y:S05]  /*ac30*/  @!P1 BRA `(.L_x_3599) ;  /* 0xfffffffc00f09947 */ /* 0x002fea000383ffff */
[----:B------:R-:W-:Y:S05]  /*ac40*/  BRA `(.L_x_3635) ;  /* 0xffffffec00c87947 */ /* 0x000fea000383ffff */
.L_x_3601:
[----:B-1----:R1:W2:Y:S02]  /*ac50*/  SYNCS.PHASECHK.TRANS64.TRYWAIT P1, [R15+URZ+0x30828], R12 ;  /* 0x0308280c0f0075a7 */ /* 0x0022a4000802017f */
[----:B--2---:R-:W-:Y:S05]  /*ac60*/  @!P1 NANOSLEEP.SYNCS 0x989680 ;  /* 0x009896800000995d */ /* 0x004fea0003900000 */
[----:B------:R-:W2:Y:S02]  /*ac70*/  @!P1 SYNCS.PHASECHK.TRANS64 P1, [R15+URZ+0x30828], R12 ;  /* 0x0308280c0f0095a7 */ /* 0x000ea4000802007f */
[----:B--2---:R-:W-:Y:S05]  /*ac80*/  @!P1 BRA `(.L_x_3601) ;  /* 0xfffffffc00f09947 */ /* 0x004fea000383ffff */
[----:B------:R-:W-:Y:S05]  /*ac90*/  BRA `(.L_x_3636) ;  /* 0xfffffff0005c7947 */ /* 0x000fea000383ffff */
.L_x_3603:
[----:B------:R1:W1:Y:S02]  /*aca0*/  SYNCS.PHASECHK.TRANS64.TRYWAIT P0, [R3+URZ+0x30840], R0 ;  /* 0x03084000030075a7 */ /* 0x000264000800017f */
[----:B-1----:R-:W-:Y:S05]  /*acb0*/  @!P0 NANOSLEEP.SYNCS 0x989680 ;  /* 0x009896800000895d */ /* 0x002fea0003900000 */
[----:B------:R-:W1:Y:S02]  /*acc0*/  @!P0 SYNCS.PHASECHK.TRANS64 P0, [R3+URZ+0x30840], R0 ;  /* 0x03084000030085a7 */ /* 0x000e64000800007f */
[----:B-1----:R-:W-:Y:S05]  /*acd0*/  @!P0 BRA `(.L_x_3603) ;  /* 0xfffffffc00f08947 */ /* 0x002fea000383ffff */
[----:B------:R-:W-:Y:S05]  /*ace0*/  BRA `(.L_x_3637) ;  /* 0xfffffff4000c7947 */ /* 0x000fea000383ffff */
.L_x_3605:
[----:B------:R-:W-:Y:S01]  /*acf0*/  BSSY B0, `(.L_x_3638) ;  /* 0x0000006000007945 */ /* 0x000fe20003800000 */
[----:B------:R-:W-:-:S07]  /*ad00*/  IMAD.MOV.U32 R15, RZ, RZ, -0x1 ;  /* 0xffffffffff0f7424 */ /* 0x000fce00078e00ff */
[----:B------:R-:W-:Y:S05]  /*ad10*/  WARPSYNC.COLLECTIVE R15, `(.L_x_3639) ;  /* 0x000000000f0c7348 */ /* 0x000fea0003c00000 */
[----:B------:R-:W-:Y:S02]  /*ad20*/  ELECT P6, UR62, PT ;  /* 0x00000000003e782f */ /* 0x000fe400038c0000 */
[----:B------:R-:W-:Y:S01]  /*ad30*/  MOV R14, UR62 ;  /* 0x0000003e000e7c02 */ /* 0x000fe20008000f00 */
[----:B------:R-:W-:Y:S10]  /*ad40*/  ENDCOLLECTIVE ;  /* 0x000000000000791b */ /* 0x000ff40003800000 */
.L_x_3639:
[----:B------:R-:W-:Y:S05]  /*ad50*/  BSYNC B0 ;  /* 0x0000000000007941 */ /* 0x000fea0003800000 */
.L_x_3638:
[----:B------:R-:W-:Y:S05]  /*ad60*/  BRA `(.L_x_3640) ;  /* 0xfffffff400bc7947 */ /* 0x000fea000383ffff */
.L_x_3607:
[----:B-1----:R1:W2:Y:S02]  /*ad70*/  SYNCS.PHASECHK.TRANS64.TRYWAIT P0, [R7+URZ], R4 ;  /* 0x00000004070075a7 */ /* 0x0022a4000800017f */
[----:B--2---:R-:W-:Y:S05]  /*ad80*/  @!P0 NANOSLEEP.SYNCS 0x989680 ;  /* 0x009896800000895d */ /* 0x004fea0003900000 */
[----:B------:R-:W2:Y:S02]  /*ad90*/  @!P0 SYNCS.PHASECHK.TRANS64 P0, [R7+URZ], R4 ;  /* 0x00000004070085a7 */ /* 0x000ea4000800007f */
[----:B--2---:R-:W-:Y:S05]  /*ada0*/  @!P0 BRA `(.L_x_3607) ;  /* 0xfffffffc00f08947 */ /* 0x004fea000383ffff */
[----:B------:R-:W-:Y:S05]  /*adb0*/  BRA `(.L_x_3641) ;  /* 0xfffffff400fc7947 */ /* 0x000fea000383ffff */
.L_x_3608:
[----:B--2---:R2:W3:Y:S02]  /*adc0*/  SYNCS.PHASECHK.TRANS64.TRYWAIT P0, [R3+URZ], R0 ;  /* 0x00000000030075a7 */ /* 0x0044e4000800017f */
[----:B---3--:R-:W-:Y:S05]  /*add0*/  @!P0 NANOSLEEP.SYNCS 0x989680 ;  /* 0x009896800000895d */ /* 0x008fea0003900000 */
[----:B------:R-:W3:Y:S02]  /*ade0*/  @!P0 SYNCS.PHASECHK.TRANS64 P0, [R3+URZ], R0 ;  /* 0x00000000030085a7 */ /* 0x000ee4000800007f */
[----:B---3--:R-:W-:Y:S05]  /*adf0*/  @!P0 BRA `(.L_x_3608) ;  /* 0xfffffffc00f08947 */ /* 0x008fea000383ffff */
[----:B------:R-:W-:Y:S05]  /*ae00*/  BRA `(.L_x_3642) ;  /* 0xfffffff400f07947 */ /* 0x000fea000383ffff */
.L_x_3610:
[----:B--2---:R2:W3:Y:S02]  /*ae10*/  SYNCS.PHASECHK.TRANS64.TRYWAIT P0, [R5+URZ], R4 ;  /* 0x00000004050075a7 */ /* 0x0044e4000800017f */
[----:B---3--:R-:W-:Y:S05]  /*ae20*/  @!P0 NANOSLEEP.SYNCS 0x989680 ;  /* 0x009896800000895d */ /* 0x008fea0003900000 */
[----:B------:R-:W3:Y:S02]  /*ae30*/  @!P0 SYNCS.PHASECHK.TRANS64 P0, [R5+URZ], R4 ;  /* 0x00000004050085a7 */ /* 0x000ee4000800007f */
[----:B---3--:R-:W-:Y:S05]  /*ae40*/  @!P0 BRA `(.L_x_3610) ;  /* 0xfffffffc00f08947 */ /* 0x008fea000383ffff */
[----:B------:R-:W-:Y:S05]  /*ae50*/  BRA `(.L_x_3643) ;  /* 0xfffffff400f47947 */ /* 0x000fea000383ffff */
.L_x_3644:
        /* <DEDUP_REMOVED lines=10> */
.L_x_3679:


//--------------------- .text._ZN7cutlass13device_kernelIN5flash22FlashAttnBwdPreprocessIN4cute5tupleIJNS3_1CILi64EEENS5_ILi128EEEEEENS_6half_tEfNS_4arch4Sm90ELb1ELb1EEEEEvNT_6ParamsE --------------------------
	.section	.text._ZN7cutlass13device_kernelIN5flash22FlashAttnBwdPreprocessIN4cute5tupleIJNS3_1CILi64EEENS5_ILi128EEEEEENS_6half_tEfNS_4arch4Sm90ELb1ELb1EEEEEvNT_6ParamsE,"ax",@progbits
	.align	128
.text._ZN7cutlass13device_kernelIN5flash22FlashAttnBwdPreprocessIN4cute5tupleIJNS3_1CILi64EEENS5_ILi128EEEEEENS_6half_tEfNS_4arch4Sm90ELb1ELb1EEEEEvNT_6ParamsE:
        .type           _ZN7cutlass13device_kernelIN5flash22FlashAttnBwdPreprocessIN4cute5tupleIJNS3_1CILi64EEENS5_ILi128EEEEEENS_6half_tEfNS_4arch4Sm90ELb1ELb1EEEEEvNT_6ParamsE,@function
        .size           _ZN7cutlass13device_kernelIN5flash22FlashAttnBwdPreprocessIN4cute5tupleIJNS3_1CILi64EEENS5_ILi128EEEEEENS_6half_tEfNS_4arch4Sm90ELb1ELb1EEEEEvNT_6ParamsE,(.L_x_3680 - _ZN7cutlass13device_kernelIN5flash22FlashAttnBwdPreprocessIN4cute5tupleIJNS3_1CILi64EEENS5_ILi128EEEEEENS_6half_tEfNS_4arch4Sm90ELb1ELb1EEEEEvNT_6ParamsE)
        .other          _ZN7cutlass13device_kernelIN5flash22FlashAttnBwdPreprocessIN4cute5tupleIJNS3_1CILi64EEENS5_ILi128EEEEEENS_6half_tEfNS_4arch4Sm90ELb1ELb1EEEEEvNT_6ParamsE,@"STO_CUDA_ENTRY STV_DEFAULT"
_ZN7cutlass13device_kernelIN5flash22FlashAttnBwdPreprocessIN4cute5tupleIJNS3_1CILi64EEENS5_ILi128EEEEEENS_6half_tEfNS_4arch4Sm90ELb1ELb1EEEEEvNT_6ParamsE:
        /* <DEDUP_REMOVED lines=11> */
[----:B------:R-:W-:Y:S01]  /*00b0*/  ISETP.NE.U32.AND P2, PT, R4, RZ, PT ;  /* 0x000000ff0400720c */ /* 0x000fe20003f45070 */
[----:B-1----:R-:W-:-:S04]  /*00c0*/  IMAD.WIDE R6, R0, 0x4, R6 ;  /* 0x0000000400067825 */ /* 0x002fc800078e0206 */
[----:B------:R-:W0:Y:S01]  /*00d0*/  @P1 LDC.64 R8, c[0x0][0x2f8] ;  /* 0x0000be00ff081b82 */ /* 0x000e220000000a00 */
[----:B------:R-:W-:-:S05]  /*00e0*/  MOV R4, UR6 ;  /* 0x0000000600047c02 */ /* 0x000fca0008000f00 */
[----:B------:R1:W5:Y:S01]  /*00f0*/  @P0 LDG.E R48, desc[UR4][R6.64] ;  /* 0x0000000406300981 */ /* 0x000362000c1e1900 */
[----:B------:R-:W-:Y:S01]  /*0100*/  ISETP.NE.AND.EX P2, PT, R5, RZ, PT, P2 ;  /* 0x000000ff0500720c */ /* 0x000fe20003f45320 */
[----:B------:R-:W2:Y:S01]  /*0110*/  S2R R2, SR_CTAID.X ;  /* 0x0000000000027919 */ /* 0x000ea20000002500 */
[----:B------:R-:W3:Y:S01]  /*0120*/  S2R R3, SR_TID.X ;  /* 0x0000000000037919 */ /* 0x000ee20000002100 */
[----:B0-----:R-:W-:-:S05]  /*0130*/  @P1 IMAD.WIDE R8, R0, 0x4, R8 ;  /* 0x0000000400081825 */ /* 0x001fca00078e0208 */
[----:B------:R1:W5:Y:S01]  /*0140*/  @P1 LDG.E R4, desc[UR4][R8.64] ;  /* 0x0000000408041981 */ /* 0x000362000c1e1900 */
[----:B--2---:R-:W-:Y:S01]  /*0150*/  SHF.L.U32 R5, R2, 0x6, RZ ;  /* 0x0000000602057819 */ /* 0x004fe200000006ff */
[----:B---3--:R-:W-:Y:S06]  /*0160*/  @P1 BRA `(.L_x_3645) ;  /* 0x0000000000101947 */ /* 0x008fec0003800000 */
[----:B------:R-:W-:Y:S05]  /*0170*/  @!P0 BRA `(.L_x_3645) ;  /* 0x00000000000c8947 */ /* 0x000fea0003800000 */
[----:B-1----:R-:W2:Y:S04]  /*0180*/  LDG.E R9, desc[UR4][R6.64] ;  /* 0x0000000406097981 */ /* 0x002ea8000c1e1900 */
[----:B-----5:R-:W2:Y:S02]  /*0190*/  LDG.E R4, desc[UR4][R6.64+0x4] ;  /* 0x0000040406047981 */ /* 0x020ea4000c1e1900 */
[----:B--2---:R-:W-:-:S07]  /*01a0*/  IADD3 R4, -R9, R4, RZ ;  /* 0x0000000409047210 */ /* 0x004fce0007ffe1ff */
.L_x_3645:
[----:B-----5:R-:W-:-:S13]  /*01b0*/  ISETP.LE.AND P1, PT, R4, R5, PT ;  /* 0x000000050400720c */ /* 0x020fda0003f23270 */
[----:B------:R-:W-:Y:S05]  /*01c0*/  @P2 EXIT P1 ;  /* 0x000000000000294d */ /* 0x000fea0000800000 */
[----:B------:R-:W0:Y:S01]  /*01d0*/  S2UR UR6, SR_CTAID.Y ;  /* 0x00000000000679c3 */ /* 0x000e220000002600 */
[----:B------:R-:W-:Y:S01]  /*01e0*/  ISETP.GT.AND P1, PT, R3, 0x3f, PT ;  /* 0x0000003f0300780c */ /* 0x000fe20003f24270 */
[----:B------:R-:W-:Y:S01]  /*01f0*/  BSSY B0, `(.L_x_3646) ;  /* 0x0000026000007945 */ /* 0x000fe20003800000 */
[----:B------:R-:W-:Y:S02]  /*0200*/  IADD3 R47, -R5, R4, RZ ;  /* 0x00000004052f7210 */ /* 0x000fe40007ffe1ff */
[----:B------:R-:W-:Y:S02]  /*0210*/  CS2R R14, SRZ ;  /* 0x00000000000e7805 */ /* 0x000fe4000001ff00 */
[----:B-1----:R-:W-:Y:S02]  /*0220*/  SHF.R.S32.HI R6, RZ, 0x1f, R3 ;  /* 0x0000001fff067819 */ /* 0x002fe40000011403 */
[----:B------:R-:W-:Y:S01]  /*0230*/  ISETP.GE.OR P4, PT, R3, R47, P1 ;  /* 0x0000002f0300720c */ /* 0x000fe20000f86670 */
[----:B------:R-:W1:Y:S01]  /*0240*/  LDC.64 R10, c[0x0][0x230] ;  /* 0x00008c00ff0a7b82 */ /* 0x000e620000000a00 */
[----:B------:R-:W-:-:S02]  /*0250*/  LEA.HI R7, R6, R3, RZ, 0x4 ;  /* 0x0000000306077211 */ /* 0x000fc400078f20ff */
[----:B------:R-:W-:Y:S02]  /*0260*/  SHF.R.S32.HI R41, RZ, 0x1f, R0 ;  /* 0x0000001fff297819 */ /* 0x000fe40000011400 */
[----:B------:R-:W-:Y:S02]  /*0270*/  LOP3.LUT R8, R7, 0xfffffff0, RZ, 0xc0, !PT ;  /* 0xfffffff007087812 */ /* 0x000fe400078ec0ff */
[----:B------:R-:W-:Y:S02]  /*0280*/  SHF.R.S32.HI R6, RZ, 0x4, R7 ;  /* 0x00000004ff067819 */ /* 0x000fe40000011407 */
[----:B------:R-:W-:Y:S02]  /*0290*/  IADD3 R45, -R8, R3, RZ ;  /* 0x00000003082d7210 */ /* 0x000fe40007ffe1ff */
[----:B------:R-:W-:Y:S02]  /*02a0*/  @P0 SHF.R.S32.HI R15, RZ, 0x1f, R48 ;  /* 0x0000001fff0f0819 */ /* 0x000fe40000011430 */
[----:B------:R-:W-:-:S02]  /*02b0*/  @P0 MOV R14, R48 ;  /* 0x00000030000e0202 */ /* 0x000fc40000000f00 */
[----:B------:R-:W-:Y:S01]  /*02c0*/  ISETP.GE.AND P3, PT, R6, R47, PT ;  /* 0x0000002f0600720c */ /* 0x000fe20003f66270 */
[----:B0-----:R-:W-:Y:S01]  /*02d0*/  USHF.R.S32.HI UR7, URZ, 0x1f, UR6 ;  /* 0x0000001f3f077899 */ /* 0x001fe20008011406 */
[----:B------:R-:W-:Y:S02]  /*02e0*/  SEL R7, R0, RZ, !P2 ;  /* 0x000000ff00077207 */ /* 0x000fe40005000000 */
[----:B------:R-:W-:Y:S02]  /*02f0*/  MOV R40, 0x7f800000 ;  /* 0x7f80000000287802 */ /* 0x000fe40000000f00 */
[----:B------:R-:W-:Y:S02]  /*0300*/  SHF.L.U32 R8, R45, 0x3, RZ ;  /* 0x000000032d087819 */ /* 0x000fe400000006ff */
[----:B------:R-:W-:Y:S01]  /*0310*/  SEL R41, R41, RZ, !P2 ;  /* 0x000000ff29297207 */ /* 0x000fe20005000000 */
[----:B------:R-:W-:Y:S06]  /*0320*/  @P4 BRA `(.L_x_3647) ;  /* 0x0000000000484947 */ /* 0x000fec0003800000 */
[----:B------:R-:W0:Y:S01]  /*0330*/  LDC.64 R18, c[0x0][0x290] ;  /* 0x0000a400ff127b82 */ /* 0x000e220000000a00 */
[----:B------:R-:W-:Y:S01]  /*0340*/  SHF.R.S32.HI R13, RZ, 0x1f, R5 ;  /* 0x0000001fff0d7819 */ /* 0x000fe20000011405 */
[----:B------:R-:W-:Y:S01]  /*0350*/  ULDC.64 UR8, c[0x0][0x298] ;  /* 0x0000a60000087ab9 */ /* 0x000fe20000000a00 */
[--C-:B------:R-:W-:Y:S02]  /*0360*/  SHF.R.S32.HI R16, RZ, 0x1f, R3.reuse ;  /* 0x0000001fff107819 */ /* 0x100fe40000011403 */
[----:B------:R-:W-:-:S04]  /*0370*/  IADD3 R12, P2, P4, R14, R5, R3 ;  /* 0x000000050e0c7210 */ /* 0x000fc80007c5e003 */
[----:B------:R-:W-:Y:S01]  /*0380*/  IADD3.X R13, R15, R13, R16, P2, P4 ;  /* 0x0000000d0f0d7210 */ /* 0x000fe200017e8410 */
[C---:B0-----:R-:W-:Y:S02]  /*0390*/  IMAD R16, R18.reuse, UR7, RZ ;  /* 0x0000000712107c24 */ /* 0x041fe4000f8e02ff */
[----:B------:R-:W-:-:S04]  /*03a0*/  IMAD.WIDE.U32 R12, R18, UR6, R12 ;  /* 0x00000006120c7c25 */ /* 0x000fc8000f8e000c */
[----:B------:R-:W-:Y:S02]  /*03b0*/  IMAD R17, R19, UR6, R16 ;  /* 0x0000000613117c24 */ /* 0x000fe4000f8e0210 */
[----:B------:R-:W-:-:S03]  /*03c0*/  IMAD R16, R41, UR8, RZ ;  /* 0x0000000829107c24 */ /* 0x000fc6000f8e02ff */
[----:B------:R-:W-:Y:S01]  /*03d0*/  IADD3 R13, R13, R17, RZ ;  /* 0x000000110d0d7210 */ /* 0x000fe20007ffe0ff */
[C---:B------:R-:W-:Y:S02]  /*03e0*/  IMAD R17, R7.reuse, UR9, R16 ;  /* 0x0000000907117c24 */ /* 0x040fe4000f8e0210 */
[----:B------:R-:W-:Y:S01]  /*03f0*/  IMAD.WIDE.U32 R12, R7, UR8, R12 ;  /* 0x00000008070c7c25 */ /* 0x000fe2000f8e000c */
[----:B------:R-:W-:-:S04]  /*0400*/  ULDC.64 UR8, c[0x0][0x288] ;  /* 0x0000a20000087ab9 */ /* 0x000fc80000000a00 */
[----:B------:R-:W-:Y:S02]  /*0410*/  IADD3 R13, R13, R17, RZ ;  /* 0x000000110d0d7210 */ /* 0x000fe40007ffe0ff */
[----:B------:R-:W-:-:S04]  /*0420*/  LEA R16, P2, R12, UR8, 0x2 ;  /* 0x000000080c107c11 */ /* 0x000fc8000f8410ff */
[----:B------:R-:W-:-:S05]  /*0430*/  LEA.HI.X R17, R12, UR9, R13, 0x2, P2 ;  /* 0x000000090c117c11 */ /* 0x000fca00090f140d */
[----:B------:R0:W5:Y:S04]  /*0440*/  LDG.E R40, desc[UR4][R16.64] ;  /* 0x0000000410287981 */ /* 0x000168000c1e1900 */
.L_x_3647:
[----:B------:R-:W-:Y:S05]  /*0450*/  BSYNC B0 ;  /* 0x0000000000007941 */ /* 0x000fea0003800000 */
.L_x_3646:
[----:B------:R-:W-:Y:S01]  /*0460*/  ULDC UR8, c[0x0][0x21c] ;  /* 0x0000870000087ab9 */ /* 0x000fe20000000800 */
[----:B0-----:R-:W0:Y:S01]  /*0470*/  LDC.64 R16, c[0x0][0x250] ;  /* 0x00009400ff107b82 */ /* 0x001e220000000a00 */
[----:B------:R-:W-:Y:S02]  /*0480*/  ISETP.LT.AND P6, PT, R8, UR8, !P3 ;  /* 0x0000000808007c0c */ /* 0x000fe4000dfc1270 */
[----:B------:R-:W-:Y:S02]  /*0490*/  SHF.R.S32.HI R42, RZ, 0x1f, R6 ;  /* 0x0000001fff2a7819 */ /* 0x000fe40000011406 */
[----:B------:R-:W-:Y:S01]  /*04a0*/  IADD3 R36, P2, R6, R14, RZ ;  /* 0x0000000e06247210 */ /* 0x000fe20007f5e0ff */
[----:B-1----:R-:W-:Y:S01]  /*04b0*/  IMAD R14, R10, UR7, RZ ;  /* 0x000000070a0e7c24 */ /* 0x002fe2000f8e02ff */
[----:B------:R-:W-:Y:S02]  /*04c0*/  SHF.R.S32.HI R9, RZ, 0x1f, R8 ;  /* 0x0000001fff097819 */ /* 0x000fe40000011408 */
[----:B------:R-:W-:Y:S01]  /*04d0*/  IADD3.X R37, R42, R15, RZ, P2, !PT ;  /* 0x0000000f2a257210 */ /* 0x000fe200017fe4ff */
[----:B------:R-:W-:Y:S01]  /*04e0*/  IMAD R11, R11, UR6, R14 ;  /* 0x000000060b0b7c24 */ /* 0x000fe2000f8e020e */
[----:B------:R-:W-:Y:S01]  /*04f0*/  ISETP.GE.AND P2, PT, R8, UR8, PT ;  /* 0x0000000808007c0c */ /* 0x000fe2000bf46270 */
[----:B------:R-:W-:Y:S01]  /*0500*/  IMAD.WIDE.U32 R14, R10, UR6, R8 ;  /* 0x000000060a0e7c25 */ /* 0x000fe2000f8e0008 */
[----:B------:R-:W-:Y:S01]  /*0510*/  IADD3 R44, R6, 0x10, RZ ;  /* 0x00000010062c7810 */ /* 0x000fe20007ffe0ff */
[----:B------:R-:W1:Y:S01]  /*0520*/  @P6 LDC.64 R12, c[0x0][0x228] ;  /* 0x00008a00ff0c6b82 */ /* 0x000e620000000a00 */
[----:B------:R-:W-:Y:S01]  /*0530*/  ULDC.64 UR8, c[0x0][0x238] ;  /* 0x00008e0000087ab9 */ /* 0x000fe20000000a00 */
[----:B------:R-:W-:Y:S01]  /*0540*/  IMAD.WIDE R36, R2, 0x40, R36 ;  /* 0x0000004002247825 */ /* 0x000fe200078e0224 */
[----:B------:R-:W-:-:S02]  /*0550*/  ISETP.LT.AND P4, PT, R44, R47, !P2 ;  /* 0x0000002f2c00720c */ /* 0x000fc40005781270 */
[----:B------:R-:W-:Y:S01]  /*0560*/  IADD3 R15, R15, R11, RZ ;  /* 0x0000000b0f0f7210 */ /* 0x000fe20007ffe0ff */
[----:B------:R-:W-:Y:S01]  /*0570*/  IMAD R18, R41, UR8, RZ ;  /* 0x0000000829127c24 */ /* 0x000fe2000f8e02ff */
[----:B------:R-:W-:Y:S01]  /*0580*/  IADD3 R43, R6, 0x20, RZ ;  /* 0x00000020062b7810 */ /* 0x000fe20007ffe0ff */
[----:B------:R-:W2:Y:S02]  /*0590*/  @P6 LDC.64 R20, c[0x0][0x210] ;  /* 0x00008400ff146b82 */ /* 0x000ea40000000a00 */
[C---:B------:R-:W-:Y:S02]  /*05a0*/  IMAD R19, R7.reuse, UR9, R18 ;  /* 0x0000000907137c24 */ /* 0x040fe4000f8e0212 */
[C---:B0-----:R-:W-:Y:S02]  /*05b0*/  IMAD R22, R16.reuse, UR7, RZ ;  /* 0x0000000710167c24 */ /* 0x041fe4000f8e02ff */
[----:B------:R-:W-:Y:S01]  /*05c0*/  IMAD.WIDE.U32 R38, R7, UR8, R14 ;  /* 0x0000000807267c25 */ /* 0x000fe2000f8e000e */
[----:B------:R-:W-:Y:S01]  /*05d0*/  ULDC.64 UR8, c[0x0][0x258] ;  /* 0x0000960000087ab9 */ /* 0x000fe20000000a00 */
[----:B------:R-:W0:Y:S02]  /*05e0*/  @P6 LDC.64 R10, c[0x0][0x248] ;  /* 0x00009200ff0a6b82 */ /* 0x000e240000000a00 */
[----:B------:R-:W-:Y:S01]  /*05f0*/  IMAD R17, R17, UR6, R22 ;  /* 0x0000000611117c24 */ /* 0x000fe2000f8e0216 */
[----:B------:R-:W-:Y:S01]  /*0600*/  IADD3 R39, R39, R19, RZ ;  /* 0x0000001327277210 */ /* 0x000fe20007ffe0ff */
[----:B------:R-:W-:Y:S01]  /*0610*/  IMAD.WIDE.U32 R8, R16, UR6, R8 ;  /* 0x0000000610087c25 */ /* 0x000fe2000f8e0008 */
[----:B------:R-:W-:-:S02]  /*0620*/  @P4 MOV R24, R38 ;  /* 0x0000002600184202 */ /* 0x000fc40000000f00 */
[----:B------:R-:W-:Y:S01]  /*0630*/  @P4 MOV R25, R39 ;  /* 0x0000002700194202 */ /* 0x000fe20000000f00 */
[-C--:B-1----:R-:W-:Y:S01]  /*0640*/  @P6 IMAD R18, R37, R12.reuse, RZ ;  /* 0x0000000c25126224 */ /* 0x082fe200078e02ff */
[----:B------:R-:W1:Y:S01]  /*0650*/  @P6 LDC.64 R22, c[0x0][0x240] ;  /* 0x00009000ff166b82 */ /* 0x000e620000000a00 */
[----:B------:R-:W-:Y:S01]  /*0660*/  IADD3 R9, R9, R17, RZ ;  /* 0x0000001109097210 */ /* 0x000fe20007ffe0ff */
[----:B------:R-:W-:Y:S02]  /*0670*/  IMAD R14, R41, UR8, RZ ;  /* 0x00000008290e7c24 */ /* 0x000fe4000f8e02ff */
[C---:B------:R-:W-:Y:S02]  /*0680*/  @P6 IMAD R15, R36.reuse, R13, R18 ;  /* 0x0000000d240f6224 */ /* 0x040fe400078e0212 */
[----:B------:R-:W-:Y:S02]  /*0690*/  @P6 IMAD.WIDE.U32 R12, R36, R12, R38 ;  /* 0x0000000c240c6225 */ /* 0x000fe400078e0026 */
[----:B------:R-:W3:Y:S02]  /*06a0*/  @P4 LDC.64 R18, c[0x0][0x228] ;  /* 0x00008a00ff124b82 */ /* 0x000ee40000000a00 */
[C---:B------:R-:W-:Y:S01]  /*06b0*/  IMAD R53, R7.reuse, UR9, R14 ;  /* 0x0000000907357c24 */ /* 0x040fe2000f8e020e */
[----:B--2---:R-:W-:Y:S01]  /*06c0*/  @P6 LEA R20, P5, R12, R20, 0x1 ;  /* 0x000000140c146211 */ /* 0x004fe200078a08ff */
[----:B------:R-:W-:Y:S01]  /*06d0*/  IMAD.WIDE.U32 R58, R7, UR8, R8 ;  /* 0x00000008073a7c25 */ /* 0x000fe2000f8e0008 */
[----:B------:R-:W-:-:S02]  /*06e0*/  @P6 IADD3 R8, R13, R15, RZ ;  /* 0x0000000f0d086210 */ /* 0x000fc40007ffe0ff */
[----:B------:R-:W-:Y:S01]  /*06f0*/  CS2R R14, SRZ ;  /* 0x00000000000e7805 */ /* 0x000fe2000001ff00 */
[----:B------:R-:W2:Y:S01]  /*0700*/  @P4 LDC.64 R60, c[0x0][0x210] ;  /* 0x00008400ff3c4b82 */ /* 0x000ea20000000a00 */
[----:B0-----:R-:W-:Y:S01]  /*0710*/  @P6 IMAD R9, R37, R10, RZ ;  /* 0x0000000a25096224 */ /* 0x001fe200078e02ff */
[----:B------:R-:W-:Y:S02]  /*0720*/  IADD3 R53, R59, R53, RZ ;  /* 0x000000353b357210 */ /* 0x000fe40007ffe0ff */
[----:B------:R-:W-:Y:S01]  /*0730*/  @P6 LEA.HI.X R21, R12, R21, R8, 0x1, P5 ;  /* 0x000000150c156211 */ /* 0x000fe200028f0c08 */
[C---:B------:R-:W-:Y:S01]  /*0740*/  @P6 IMAD R13, R36.reuse, R11, R9 ;  /* 0x0000000b240d6224 */ /* 0x040fe200078e0209 */
[----:B------:R-:W-:Y:S02]  /*0750*/  @P6 MOV R52, R58 ;  /* 0x0000003a00346202 */ /* 0x000fe40000000f00 */
[C---:B------:R-:W-:Y:S01]  /*0760*/  @P4 IADD3 R27, P5, R36.reuse, 0x10, RZ ;  /* 0x00000010241b4810 */ /* 0x040fe20007fbe0ff */
[----:B------:R-:W0:Y:S02]  /*0770*/  @P4 LDC.64 R16, c[0x0][0x248] ;  /* 0x00009200ff104b82 */ /* 0x000e240000000a00 */
[----:B------:R-:W-:Y:S01]  /*0780*/  @P6 IMAD.WIDE.U32 R10, R36, R10, R52 ;  /* 0x0000000a240a6225 */ /* 0x000fe200078e0034 */
[----:B------:R-:W-:-:S04]  /*0790*/  @P4 IADD3.X R9, RZ, R37, RZ, P5, !PT ;  /* 0x00000025ff094210 */ /* 0x000fc80002ffe4ff */
[----:B------:R-:W-:Y:S01]  /*07a0*/  @P6 IADD3 R8, R11, R13, RZ ;  /* 0x0000000d0b086210 */ /* 0x000fe20007ffe0ff */
[----:B---3--:R-:W-:Y:S01]  /*07b0*/  @P4 IMAD R12, R9, R18, RZ ;  /* 0x00000012090c4224 */ /* 0x008fe200078e02ff */
[C---:B-1----:R-:W-:Y:S01]  /*07c0*/  @P6 LEA R22, P5, R10.reuse, R22, 0x1 ;  /* 0x000000160a166211 */ /* 0x042fe200078a08ff */
[----:B------:R-:W1:Y:S02]  /*07d0*/  @P4 LDC.64 R32, c[0x0][0x240] ;  /* 0x00009000ff204b82 */ /* 0x000e640000000a00 */
[----:B------:R-:W-:Y:S01]  /*07e0*/  @P4 IMAD R29, R27, R19, R12 ;  /* 0x000000131b1d4224 */ /* 0x000fe200078e020c */
[----:B------:R-:W-:Y:S02]  /*07f0*/  @P6 LEA.HI.X R23, R10, R23, R8, 0x1, P5 ;  /* 0x000000170a176211 */ /* 0x000fe400028f0c08 */
[----:B------:R-:W-:Y:S02]  /*0800*/  CS2R R8, SRZ ;  /* 0x0000000000087805 */ /* 0x000fe4000001ff00 */
[----:B------:R-:W-:-:S02]  /*0810*/  CS2R R10, SRZ ;  /* 0x00000000000a7805 */ /* 0x000fc4000001ff00 */
[----:B------:R-:W-:Y:S01]  /*0820*/  CS2R R12, SRZ ;  /* 0x00000000000c7805 */ /* 0x000fe2000001ff00 */
[----:B------:R-:W-:Y:S01]  /*0830*/  @P4 IMAD.WIDE.U32 R18, R27, R18, R24 ;  /* 0x000000121b124225 */ /* 0x000fe200078e0018 */
[----:B------:R-:W-:Y:S02]  /*0840*/  ISETP.LT.AND P5, PT, R43, R47, !P2 ;  /* 0x0000002f2b00720c */ /* 0x000fe400057a1270 */
[----:B------:R-:W-:Y:S01]  /*0850*/  IADD3 R46, R6, 0x30, RZ ;  /* 0x00000030062e7810 */ /* 0x000fe20007ffe0ff */
[----:B------:R3:W4:Y:S01]  /*0860*/  @P6 LDG.E.128 R8, desc[UR4][R20.64] ;  /* 0x0000000414086981 */ /* 0x000722000c1e1d00 */
[----:B------:R-:W-:-:S03]  /*0870*/  @P4 IADD3 R19, R19, R29, RZ ;  /* 0x0000001d13134210 */ /* 0x000fc60007ffe0ff */
[----:B------:R0:W4:Y:S01]  /*0880*/  @P6 LDG.E.128 R12, desc[UR4][R22.64] ;  /* 0x00000004160c6981 */ /* 0x000122000c1e1d00 */
[----:B--2---:R-:W-:Y:S02]  /*0890*/  @P4 LEA R60, P6, R18, R60, 0x1 ;  /* 0x0000003c123c4211 */ /* 0x004fe400078c08ff */
[----:B------:R-:W-:Y:S02]  /*08a0*/  ISETP.LT.AND P2, PT, R46, R47, !P2 ;  /* 0x0000002f2e00720c */ /* 0x000fe40005741270 */
[----:B------:R-:W-:Y:S01]  /*08b0*/  @P4 LEA.HI.X R61, R18, R61, R19, 0x1, P6 ;  /* 0x0000003d123d4211 */ /* 0x000fe200030f0c13 */
[----:B------:R-:W2:Y:S01]  /*08c0*/  @P5 LDC.64 R56, c[0x0][0x228] ;  /* 0x00008a00ff385b82 */ /* 0x000ea20000000a00 */
[----:B------:R-:W-:Y:S02]  /*08d0*/  @P4 IADD3 R27, P6, R36, 0x10, RZ ;  /* 0x00000010241b4810 */ /* 0x000fe40007fde0ff */
[----:B---3--:R-:W-:Y:S02]  /*08e0*/  @P4 MOV R20, R58 ;  /* 0x0000003a00144202 */ /* 0x008fe40000000f00 */
[----:B------:R-:W-:-:S02]  /*08f0*/  @P4 IADD3.X R19, RZ, R37, RZ, P6, !PT ;  /* 0x00000025ff134210 */ /* 0x000fc400037fe4ff */
[----:B------:R-:W-:Y:S01]  /*0900*/  @P4 MOV R21, R53 ;  /* 0x0000003500154202 */ /* 0x000fe20000000f00 */
[----:B------:R-:W3:Y:S01]  /*0910*/  @P5 LDC.64 R50, c[0x0][0x248] ;  /* 0x00009200ff325b82 */ /* 0x000ee20000000a00 */
[----:B------:R-:W-:Y:S01]  /*0920*/  @P5 MOV R54, R38 ;  /* 0x0000002600365202 */ /* 0x000fe20000000f00 */
[-C--:B0-----:R-:W-:Y:S01]  /*0930*/  @P4 IMAD R18, R19, R16.reuse, RZ ;  /* 0x0000001013124224 */ /* 0x081fe200078e02ff */
[C---:B------:R-:W-:Y:S02]  /*0940*/  @P5 IADD3 R19, P6, R36.reuse, 0x20, RZ ;  /* 0x0000002024135810 */ /* 0x040fe40007fde0ff */
[----:B------:R-:W-:Y:S01]  /*0950*/  @P5 MOV R55, R39 ;  /* 0x0000002700375202 */ /* 0x000fe20000000f00 */
[C---:B------:R-:W-:Y:S01]  /*0960*/  @P4 IMAD R25, R27.reuse, R17, R18 ;  /* 0x000000111b194224 */ /* 0x040fe200078e0212 */
[----:B------:R-:W-:Y:S01]  /*0970*/  @P5 IADD3.X R23, RZ, R37, RZ, P6, !PT ;  /* 0x00000025ff175210 */ /* 0x000fe200037fe4ff */
[----:B------:R-:W0:Y:S01]  /*0980*/  @P2 LDC.64 R34, c[0x0][0x228] ;  /* 0x00008a00ff222b82 */ /* 0x000e220000000a00 */
[----:B------:R-:W-:Y:S01]  /*0990*/  @P5 IADD3 R18, P6, R36, 0x20, RZ ;  /* 0x0000002024125810 */ /* 0x000fe20007fde0ff */
[----:B------:R-:W-:-:S03]  /*09a0*/  @P4 IMAD.WIDE.U32 R16, R27, R16, R20 ;  /* 0x000000101b104225 */ /* 0x000fc600078e0014 */
[----:B------:R-:W-:Y:S02]  /*09b0*/  @P5 IADD3.X R49, RZ, R37, RZ, P6, !PT ;  /* 0x00000025ff315210 */ /* 0x000fe400037fe4ff */
[----:B------:R-:W-:Y:S01]  /*09c0*/  @P4 IADD3 R17, R17, R25, RZ ;  /* 0x0000001911114210 */ /* 0x000fe20007ffe0ff */
[----:B------:R-:W0:Y:S01]  /*09d0*/  @P5 LDC.64 R30, c[0x0][0x210] ;  /* 0x00008400ff1e5b82 */ /* 0x000e220000000a00 */
[C---:B-1----:R-:W-:Y:S01]  /*09e0*/  @P4 LEA R32, P6, R16.reuse, R32, 0x1 ;  /* 0x0000002010204211 */ /* 0x042fe200078c08ff */
[-C--:B--2---:R-:W-:Y:S01]  /*09f0*/  @P5 IMAD R20, R23, R56.reuse, RZ ;  /* 0x0000003817145224 */ /* 0x084fe200078e02ff */
[----:B------:R-:W-:Y:S01]  /*0a00*/  CS2R R22, SRZ ;  /* 0x0000000000167805 */ /* 0x000fe2000001ff00 */
[C---:B------:R-:W-:Y:S01]  /*0a10*/  @P5 IMAD.WIDE.U32 R54, R19.reuse, R56, R54 ;  /* 0x0000003813365225 */ /* 0x040fe200078e0036 */
[----:B------:R-:W-:Y:S02]  /*0a20*/  @P4 LEA.HI.X R33, R16, R33, R17, 0x1, P6 ;  /* 0x0000002110214211 */ /* 0x000fe400030f0c11 */
[----:B------:R-:W-:Y:S01]  /*0a30*/  @P2 IADD3 R52, P6, R36, 0x30, RZ ;  /* 0x0000003024342810 */ /* 0x000fe20007fde0ff */
[----:B------:R-:W1:Y:S01]  /*0a40*/  @P2 LDC.64 R24, c[0x0][0x248] ;  /* 0x00009200ff182b82 */ /* 0x000e620000000a00 */
[----:B------:R-:W-:Y:S01]  /*0a50*/  @P5 IMAD R57, R19, R57, R20 ;  /* 0x0000003913395224 */ /* 0x000fe200078e0214 */
[----:B------:R-:W-:Y:S01]  /*0a60*/  @P5 MOV R16, R58 ;  /* 0x0000003a00105202 */ /* 0x000fe20000000f00 */
[----:B---3--:R-:W-:Y:S01]  /*0a70*/  @P5 IMAD R49, R49, R50, RZ ;  /* 0x0000003231315224 */ /* 0x008fe200078e02ff */
[----:B------:R-:W-:-:S02]  /*0a80*/  @P2 IADD3.X R21, RZ, R37, RZ, P6, !PT ;  /* 0x00000025ff152210 */ /* 0x000fc400037fe4ff */
[----:B------:R-:W-:Y:S01]  /*0a90*/  @P5 MOV R17, R53 ;  /* 0x0000003500115202 */ /* 0x000fe20000000f00 */
[C---:B------:R-:W-:Y:S01]  /*0aa0*/  @P5 IMAD R49, R18.reuse, R51, R49 ;  /* 0x0000003312315224 */ /* 0x040fe200078e0231 */
[----:B------:R-:W2:Y:S01]  /*0ab0*/  @P2 LDC.64 R28, c[0x0][0x210] ;  /* 0x00008400ff1c2b82 */ /* 0x000ea20000000a00 */
[----:B0-----:R-:W-:Y:S01]  /*0ac0*/  @P2 IMAD R56, R21, R34, RZ ;  /* 0x0000002215382224 */ /* 0x001fe200078e02ff */
[----:B------:R-:W-:Y:S01]  /*0ad0*/  CS2R R20, SRZ ;  /* 0x0000000000147805 */ /* 0x000fe2000001ff00 */
[----:B------:R-:W-:Y:S01]  /*0ae0*/  @P5 IMAD.WIDE.U32 R50, R18, R50, R16 ;  /* 0x0000003212325225 */ /* 0x000fe200078e0010 */
[----:B------:R-:W-:Y:S02]  /*0af0*/  CS2R R16, SRZ ;  /* 0x0000000000107805 */ /* 0x000fe4000001ff00 */
[----:B------:R-:W-:Y:S01]  /*0b00*/  CS2R R18, SRZ ;  /* 0x0000000000127805 */ /* 0x000fe2000001ff00 */
[----:B------:R-:W-:Y:S01]  /*0b10*/  @P2 IMAD R35, R52, R35, R56 ;  /* 0x0000002334232224 */ /* 0x000fe200078e0238 */
[----:B------:R-:W0:Y:S01]  /*0b20*/  @P5 LDC.64 R26, c[0x0][0x240] ;  /* 0x00009000ff1a5b82 */ /* 0x000e220000000a00 */
[----:B------:R3:W4:Y:S01]  /*0b30*/  @P4 LDG.E.128 R20, desc[UR4][R32.64] ;  /* 0x0000000420144981 */ /* 0x000722000c1e1d00 */
[----:B------:R-:W-:-:S03]  /*0b40*/  @P2 IADD3 R56, P6, R36, 0x30, RZ ;  /* 0x0000003024382810 */ /* 0x000fc60007fde0ff */
[----:B------:R-:W4:Y:S03]  /*0b50*/  @P4 LDG.E.128 R16, desc[UR4][R60.64] ;  /* 0x000000043c104981 */ /* 0x000f26000c1e1d00 */
[----:B---3--:R-:W3:Y:S01]  /*0b60*/  @P2 LDC.64 R32, c[0x0][0x240] ;  /* 0x00009000ff202b82 */ /* 0x008ee20000000a00 */
[----:B------:R-:W-:Y:S02]  /*0b70*/  @P5 LEA R36, P4, R54, R30, 0x1 ;  /* 0x0000001e36245211 */ /* 0x000fe400078808ff */
[----:B------:R-:W-:Y:S01]  /*0b80*/  @P2 IADD3.X R30, RZ, R37, RZ, P6, !PT ;  /* 0x00000025ff1e2210 */ /* 0x000fe200037fe4ff */
[----:B------:R-:W-:Y:S01]  /*0b90*/  @P2 IMAD.WIDE.U32 R38, R52, R34, R38 ;  /* 0x0000002234262225 */ /* 0x000fe200078e0026 */
[----:B------:R-:W-:Y:S02]  /*0ba0*/  @P5 IADD3 R55, R55, R57, RZ ;  /* 0x0000003937375210 */ /* 0x000fe40007ffe0ff */
[----:B------:R-:W-:Y:S01]  /*0bb0*/  @P2 MOV R59, R53 ;  /* 0x00000035003b2202 */ /* 0x000fe20000000f00 */
[----:B-1----:R-:W-:Y:S01]  /*0bc0*/  @P2 IMAD R30, R30, R24, RZ ;  /* 0x000000181e1e2224 */ /* 0x002fe200078e02ff */
[----:B------:R-:W-:-:S02]  /*0bd0*/  @P5 LEA.HI.X R37, R54, R31, R55, 0x1, P4 ;  /* 0x0000001f36255211 */ /* 0x000fc400020f0c37 */
[----:B------:R-:W-:Y:S01]  /*0be0*/  @P2 IADD3 R35, R39, R35, RZ ;  /* 0x0000002327232210 */ /* 0x000fe20007ffe0ff */
[----:B------:R-:W-:Y:S01]  /*0bf0*/  @P2 IMAD R31, R56, R25, R30 ;  /* 0x00000019381f2224 */ /* 0x000fe200078e021e */
[----:B--2---:R-:W-:Y:S01]  /*0c00*/  @P2 LEA R52, P4, R38, R28, 0x1 ;  /* 0x0000001c26342211 */ /* 0x004fe200078808ff */
[----:B------:R-:W-:Y:S01]  /*0c10*/  @P2 IMAD.WIDE.U32 R58, R56, R24, R58 ;  /* 0x00000018383a2225 */ /* 0x000fe200078e003a */
[----:B------:R-:W-:Y:S02]  /*0c20*/  @P5 IADD3 R49, R51, R49, RZ ;  /* 0x0000003133315210 */ /* 0x000fe40007ffe0ff */
[----:B0-----:R-:W-:Y:S02]  /*0c30*/  @P5 LEA R34, P6, R50, R26, 0x1 ;  /* 0x0000001a32225211 */ /* 0x001fe400078c08ff */
[----:B------:R-:W-:Y:S02]  /*0c40*/  @P2 LEA.HI.X R53, R38, R29, R35, 0x1, P4 ;  /* 0x0000001d26352211 */ /* 0x000fe400020f0c23 */
[----:B------:R-:W-:-:S02]  /*0c50*/  CS2R R24, SRZ ;  /* 0x0000000000187805 */ /* 0x000fc4000001ff00 */
[----:B------:R-:W-:Y:S02]  /*0c60*/  @P5 LEA.HI.X R35, R50, R27, R49, 0x1, P6 ;  /* 0x0000001b32235211 */ /* 0x000fe400030f0c31 */
[----:B------:R-:W-:Y:S02]  /*0c70*/  CS2R R26, SRZ ;  /* 0x00000000001a7805 */ /* 0x000fe4000001ff00 */
[----:B------:R-:W-:Y:S02]  /*0c80*/  @P2 IADD3 R38, R59, R31, RZ ;  /* 0x0000001f3b262210 */ /* 0x000fe40007ffe0ff */
[----:B------:R-:W-:Y:S02]  /*0c90*/  CS2R R28, SRZ ;  /* 0x00000000001c7805 */ /* 0x000fe4000001ff00 */
[----:B------:R-:W-:Y:S02]  /*0ca0*/  CS2R R30, SRZ ;  /* 0x00000000001e7805 */ /* 0x000fe4000001ff00 */
[C---:B---3--:R-:W-:Y:S01]  /*0cb0*/  @P2 LEA R50, P4, R58.reuse, R32, 0x1 ;  /* 0x000000203a322211 */ /* 0x048fe200078808ff */
[----:B------:R0:W2:Y:S03]  /*0cc0*/  @P5 LDG.E.128 R24, desc[UR4][R36.64] ;  /* 0x0000000424185981 */ /* 0x0000a6000c1e1d00 */
[----:B------:R-:W-:-:S02]  /*0cd0*/  @P2 LEA.HI.X R51, R58, R33, R38, 0x1, P4 ;  /* 0x000000213a332211 */ /* 0x000fc400020f0c26 */
[----:B------:R-:W-:Y:S01]  /*0ce0*/  CS2R R32, SRZ ;  /* 0x0000000000207805 */ /* 0x000fe2000001ff00 */
[----:B------:R1:W3:Y:S01]  /*0cf0*/  @P5 LDG.E.128 R28, desc[UR4][R34.64] ;  /* 0x00000004221c5981 */ /* 0x0002e2000c1e1d00 */
[----:B------:R-:W-:Y:S02]  /*0d00*/  CS2R R38, SRZ ;  /* 0x0000000000267805 */ /* 0x000fe4000001ff00 */
[----:B0-----:R-:W-:Y:S02]  /*0d10*/  CS2R R36, SRZ ;  /* 0x0000000000247805 */ /* 0x001fe4000001ff00 */
[----:B-1----:R-:W-:-:S04]  /*0d20*/  CS2R R34, SRZ ;  /* 0x0000000000227805 */ /* 0x002fc8000001ff00 */
[----:B------:R0:W3:Y:S04]  /*0d30*/  @P2 LDG.E.128 R36, desc[UR4][R50.64] ;  /* 0x0000000432242981 */ /* 0x0000e8000c1e1d00 */
[----:B------:R1:W3:Y:S01]  /*0d40*/  @P2 LDG.E.128 R32, desc[UR4][R52.64] ;  /* 0x0000000434202981 */ /* 0x0002e2000c1e1d00 */
[----:B------:R-:W-:Y:S02]  /*0d50*/  ISETP.NE.AND P5, PT, R45, RZ, PT ;  /* 0x000000ff2d00720c */ /* 0x000fe40003fa5270 */
[----:B------:R-:W-:Y:S01]  /*0d60*/  @P0 LEA R48, R0, R48, 0x6 ;  /* 0x0000003000300211 */ /* 0x000fe200078e30ff */
[----:B------:R-:W-:Y:S01]  /*0d70*/  BSSY B0, `(.L_x_3648) ;  /* 0x00000a3000007945 */ /* 0x000fe20003800000 */
[----:B------:R-:W-:Y:S01]  /*0d80*/  ISETP.GE.AND P4, PT, R44, R47, PT ;  /* 0x0000002f2c00720c */ /* 0x000fe20003f86270 */
[----:B----4-:R-:W-:-:S02]  /*0d90*/  HADD2.F32 R49, -RZ, R8.H0_H0 ;  /* 0x20000008ff317230 */ /* 0x010fc40000004100 */
[----:B------:R-:W-:Y:S02]  /*0da0*/  HADD2.F32 R8, -RZ, R8.H1_H1 ;  /* 0x30000008ff087230 */ /* 0x000fe40000004100 */
[----:B------:R-:W-:Y:S02]  /*0db0*/  HADD2.F32 R59, -RZ, R12.H1_H1 ;  /* 0x3000000cff3b7230 */ /* 0x000fe40000004100 */
[--C-:B------:R-:W-:Y:S02]  /*0dc0*/  HADD2.F32 R54, -RZ, R9.reuse.H0_H0 ;  /* 0x20000009ff367230 */ /* 0x100fe40000004100 */
[----:B------:R-:W-:Y:S02]  /*0dd0*/  HADD2.F32 R55, -RZ, R9.H1_H1 ;  /* 0x30000009ff377230 */ /* 0x000fe40000004100 */
[----:B------:R-:W-:Y:S01]  /*0de0*/  FMUL.FTZ R8, R8, R59 ;  /* 0x0000003b08087220 */ /* 0x000fe20000410000 */
[--C-:B------:R-:W-:Y:S02]  /*0df0*/  HADD2.F32 R9, -RZ, R10.reuse.H0_H0 ;  /* 0x2000000aff097230 */ /* 0x100fe40000004100 */
[----:B------:R-:W-:-:S02]  /*0e00*/  HADD2.F32 R57, -RZ, R10.H1_H1 ;  /* 0x3000000aff397230 */ /* 0x000fc40000004100 */
[----:B------:R-:W-:Y:S02]  /*0e10*/  HADD2.F32 R58, -RZ, R12.H0_H0 ;  /* 0x2000000cff3a7230 */ /* 0x000fe40000004100 */
[--C-:B0-----:R-:W-:Y:S02]  /*0e20*/  HADD2.F32 R51, -RZ, R13.reuse.H0_H0 ;  /* 0x2000000dff337230 */ /* 0x101fe40000004100 */
[----:B------:R-:W-:Y:S02]  /*0e30*/  HADD2.F32 R50, -RZ, R13.H1_H1 ;  /* 0x3000000dff327230 */ /* 0x000fe40000004100 */
[--C-:B------:R-:W-:Y:S02]  /*0e40*/  HADD2.F32 R13, -RZ, R15.reuse.H0_H0 ;  /* 0x2000000fff0d7230 */ /* 0x100fe40000004100 */
[----:B------:R-:W-:Y:S02]  /*0e50*/  HADD2.F32 R10, -RZ, R15.H1_H1 ;  /* 0x3000000fff0a7230 */ /* 0x000fe40000004100 */
[----:B------:R-:W-:-:S02]  /*0e60*/  HADD2.F32 R12, -RZ, R14.H0_H0 ;  /* 0x2000000eff0c7230 */ /* 0x000fc40000004100 */
[----:B------:R-:W-:Y:S02]  /*0e70*/  HADD2.F32 R14, -RZ, R14.H1_H1 ;  /* 0x3000000eff0e7230 */ /* 0x000fe40000004100 */
[----:B-1----:R-:W-:Y:S02]  /*0e80*/  HADD2.F32 R52, -RZ, R20.H1_H1 ;  /* 0x30000014ff347230 */ /* 0x002fe40000004100 */
[--C-:B------:R-:W-:Y:S02]  /*0e90*/  HADD2.F32 R53, -RZ, R16.reuse.H1_H1 ;  /* 0x30000010ff357230 */ /* 0x100fe40000004100 */
[----:B------:R-:W-:Y:S02]  /*0ea0*/  HADD2.F32 R16, -RZ, R16.H0_H0 ;  /* 0x20000010ff107230 */ /* 0x000fe40000004100 */
[----:B------:R-:W-:Y:S02]  /*0eb0*/  HADD2.F32 R15, -RZ, R20.H0_H0 ;  /* 0x20000014ff0f7230 */ /* 0x000fe40000004100 */
[----:B------:R-:W-:Y:S01]  /*0ec0*/  FMUL.FTZ R59, R53, R52 ;  /* 0x00000034353b7220 */ /* 0x000fe20000410000 */
[----:B------:R-:W-:Y:S01]  /*0ed0*/  FFMA.FTZ R53, R49, R58, R8 ;  /* 0x0000003a31357223 */ /* 0x000fe20000010008 */
[----:B------:R-:W-:-:S02]  /*0ee0*/  HADD2.F32 R8, -RZ, R17.H0_H0 ;  /* 0x20000011ff087230 */ /* 0x000fc40000004100 */
[----:B------:R-:W-:Y:S02]  /*0ef0*/  HADD2.F32 R49, -RZ, R21.H0_H0 ;  /* 0x20000015ff317230 */ /* 0x000fe40000004100 */
[----:B------:R-:W-:Y:S01]  /*0f00*/  FFMA.FTZ R15, R16, R15, R59 ;  /* 0x0000000f100f7223 */ /* 0x000fe2000001003b */
[----:B------:R-:W-:Y:S02]  /*0f10*/  HADD2.F32 R17, -RZ, R17.H1_H1 ;  /* 0x30000011ff117230 */ /* 0x000fe40000004100 */
[----:B------:R-:W-:Y:S02]  /*0f20*/  HADD2.F32 R16, -RZ, R21.H1_H1 ;  /* 0x30000015ff107230 */ /* 0x000fe40000004100 */
[----:B------:R-:W-:Y:S01]  /*0f30*/  FFMA.FTZ R20, R8, R49, R15 ;  /* 0x0000003108147223 */ /* 0x000fe2000001000f */
[----:B------:R-:W-:Y:S01]  /*0f40*/  FFMA.FTZ R54, R54, R51, R53 ;  /* 0x0000003336367223 */ /* 0x000fe20000010035 */
[----:B------:R-:W-:Y:S02]  /*0f50*/  HADD2.F32 R8, -RZ, R18.H0_H0 ;  /* 0x20000012ff087230 */ /* 0x000fe40000004100 */
[----:B------:R-:W-:-:S02]  /*0f60*/  HADD2.F32 R15, -RZ, R22.H0_H0 ;  /* 0x20000016ff0f7230 */ /* 0x000fc40000004100 */
[----:B------:R-:W-:Y:S01]  /*0f70*/  FFMA.FTZ R17, R17, R16, R20 ;  /* 0x0000001011117223 */ /* 0x000fe20000010014 */
[----:B------:R-:W-:-:S03]  /*0f80*/  FFMA.FTZ R50, R55, R50, R54 ;  /* 0x0000003237327223 */ /* 0x000fc60000010036 */
[----:B------:R-:W-:Y:S01]  /*0f90*/  FFMA.FTZ R17, R8, R15, R17 ;  /* 0x0000000f08117223 */ /* 0x000fe20000010011 */
[----:B------:R-:W-:Y:S01]  /*0fa0*/  FFMA.FTZ R12, R9, R12, R50 ;  /* 0x0000000c090c7223 */ /* 0x000fe20000010032 */
[--C-:B------:R-:W-:Y:S02]  /*0fb0*/  HADD2.F32 R15, -RZ, R23.reuse.H0_H0 ;  /* 0x20000017ff0f7230 */ /* 0x100fe40000004100 */
[----:B------:R-:W-:Y:S02]  /*0fc0*/  HADD2.F32 R8, -RZ, R23.H1_H1 ;  /* 0x30000017ff087230 */ /* 0x000fe40000004100 */
[----:B------:R-:W-:Y:S02]  /*0fd0*/  HADD2.F32 R9, -RZ, R22.H1_H1 ;  /* 0x30000016ff097230 */ /* 0x000fe40000004100 */
[----:B------:R-:W-:Y:S02]  /*0fe0*/  HADD2.F32 R18, -RZ, R18.H1_H1 ;  /* 0x30000012ff127230 */ /* 0x000fe40000004100 */
[----:B--2---:R-:W-:-:S02]  /*0ff0*/  HADD2.F32 R21, -RZ, R24.H0_H0 ;  /* 0x20000018ff157230 */ /* 0x004fc40000004100 */
[----:B------:R-:W-:Y:S02]  /*1000*/  HADD2.F32 R24, -RZ, R24.H1_H1 ;  /* 0x30000018ff187230 */ /* 0x000fe40000004100 */
[--C-:B---3--:R-:W-:Y:S02]  /*1010*/  HADD2.F32 R50, -RZ, R28.reuse.H0_H0 ;  /* 0x2000001cff327230 */ /* 0x108fe40000004100 */
[----:B------:R-:W-:Y:S02]  /*1020*/  HADD2.F32 R23, -RZ, R28.H1_H1 ;  /* 0x3000001cff177230 */ /* 0x000fe40000004100 */
[--C-:B------:R-:W-:Y:S02]  /*1030*/  HADD2.F32 R28, -RZ, R29.reuse.H0_H0 ;  /* 0x2000001dff1c7230 */ /* 0x100fe40000004100 */
[----:B------:R-:W-:Y:S02]  /*1040*/  HADD2.F32 R20, -RZ, R29.H1_H1 ;  /* 0x3000001dff147230 */ /* 0x000fe40000004100 */
[----:B------:R-:W-:Y:S01]  /*1050*/  FMUL.FTZ R24, R24, R23 ;  /* 0x0000001718187220 */ /* 0x000fe20000410000 */
[----:B------:R-:W-:-:S02]  /*1060*/  HADD2.F32 R29, -RZ, R36.H1_H1 ;  /* 0x30000024ff1d7230 */ /* 0x000fc40000004100 */
[--C-:B------:R-:W-:Y:S02]  /*1070*/  HADD2.F32 R22, -RZ, R32.reuse.H1_H1 ;  /* 0x30000020ff167230 */ /* 0x100fe40000004100 */
[----:B------:R-:W-:Y:S01]  /*1080*/  FFMA.FTZ R9, R18, R9, R17 ;  /* 0x0000000912097223 */ /* 0x000fe20000010011 */
[----:B------:R-:W-:Y:S02]  /*1090*/  HADD2.F32 R32, -RZ, R32.H0_H0 ;  /* 0x20000020ff207230 */ /* 0x000fe40000004100 */
[----:B------:R-:W-:Y:S02]  /*10a0*/  HADD2.F32 R23, -RZ, R36.H0_H0 ;  /* 0x20000024ff177230 */ /* 0x000fe40000004100 */
[----:B------:R-:W-:Y:S01]  /*10b0*/  FMUL.FTZ R29, R22, R29 ;  /* 0x0000001d161d7220 */ /* 0x000fe20000410000 */
[----:B------:R-:W-:Y:S02]  /*10c0*/  HADD2.F32 R17, -RZ, R25.H0_H0 ;  /* 0x20000019ff117230 */ /* 0x000fe40000004100 */
[----:B------:R-:W-:Y:S01]  /*10d0*/  FFMA.FTZ R24, R21, R50, R24 ;  /* 0x0000003215187223 */ /* 0x000fe20000010018 */
[----:B------:R-:W-:-:S02]  /*10e0*/  HADD2.F32 R56, -RZ, R11.H0_H0 ;  /* 0x2000000bff387230 */ /* 0x000fc40000004100 */
[----:B------:R-:W-:Y:S01]  /*10f0*/  FFMA.FTZ R57, R57, R14, R12 ;  /* 0x0000000e39397223 */ /* 0x000fe2000001000c */
[----:B------:R-:W-:Y:S02]  /*1100*/  HADD2.F32 R21, -RZ, R33.H0_H0 ;  /* 0x20000021ff157230 */ /* 0x000fe40000004100 */
[----:B------:R-:W-:Y:S01]  /*1110*/  FFMA.FTZ R32, R32, R23, R29 ;  /* 0x0000001720207223 */ /* 0x000fe2000001001d */
[----:B------:R-:W-:Y:S02]  /*1120*/  HADD2.F32 R22, -RZ, R37.H0_H0 ;  /* 0x20000025ff167230 */ /* 0x000fe40000004100 */
[----:B------:R-:W-:Y:S01]  /*1130*/  FFMA.FTZ R28, R17, R28, R24 ;  /* 0x0000001c111c7223 */ /* 0x000fe20000010018 */
[----:B------:R-:W-:Y:S02]  /*1140*/  HADD2.F32 R25, -RZ, R25.H1_H1 ;  /* 0x30000019ff197230 */ /* 0x000fe40000004100 */
[----:B------:R-:W-:Y:S01]  /*1150*/  FFMA.FTZ R56, R56, R13, R57 ;  /* 0x0000000d38387223 */ /* 0x000fe20000010039 */
[----:B------:R-:W-:-:S02]  /*1160*/  HADD2.F32 R12, -RZ, R19.H0_H0 ;  /* 0x20000013ff0c7230 */ /* 0x000fc40000004100 */
[----:B------:R-:W-:Y:S01]  /*1170*/  FFMA.FTZ R22, R21, R22, R32 ;  /* 0x0000001615167223 */ /* 0x000fe20000010020 */
[----:B------:R-:W-:Y:S02]  /*1180*/  HADD2.F32 R33, -RZ, R33.H1_H1 ;  /* 0x30000021ff217230 */ /* 0x000fe40000004100 */
[----:B------:R-:W-:Y:S02]  /*1190*/  HADD2.F32 R24, -RZ, R37.H1_H1 ;  /* 0x30000025ff187230 */ /* 0x000fe40000004100 */
[----:B------:R-:W-:Y:S01]  /*11a0*/  FFMA.FTZ R28, R25, R20, R28 ;  /* 0x00000014191c7223 */ /* 0x000fe2000001001c */
[----:B------:R-:W-:Y:S02]  /*11b0*/  HADD2.F32 R13, -RZ, R26.H0_H0 ;  /* 0x2000001aff0d7230 */ /* 0x000fe40000004100 */
[----:B------:R-:W-:Y:S02]  /*11c0*/  HADD2.F32 R18, -RZ, R30.H0_H0 ;  /* 0x2000001eff127230 */ /* 0x000fe40000004100 */
[----:B------:R-:W-:Y:S01]  /*11d0*/  FFMA.FTZ R12, R12, R15, R9 ;  /* 0x0000000f0c0c7223 */ /* 0x000fe20000010009 */
[----:B------:R-:W-:-:S02]  /*11e0*/  HADD2.F32 R17, -RZ, R34.H0_H0 ;  /* 0x20000022ff117230 */ /* 0x000fc40000004100 */
[----:B------:R-:W-:Y:S01]  /*11f0*/  FFMA.FTZ R22, R33, R24, R22 ;  /* 0x0000001821167223 */ /* 0x000fe20000010016 */
[----:B------:R-:W-:Y:S02]  /*1200*/  HADD2.F32 R20, -RZ, R38.H0_H0 ;  /* 0x20000026ff147230 */ /* 0x000fe40000004100 */
[----:B------:R-:W-:Y:S01]  /*1210*/  FFMA.FTZ R13, R13, R18, R28 ;  /* 0x000000120d0d7223 */ /* 0x000fe2000001001c */
[----:B------:R-:W-:Y:S02]  /*1220*/  HADD2.F32 R26, -RZ, R26.H1_H1 ;  /* 0x3000001aff1a7230 */ /* 0x000fe40000004100 */
[----:B------:R-:W-:Y:S02]  /*1230*/  HADD2.F32 R15, -RZ, R30.H1_H1 ;  /* 0x3000001eff0f7230 */ /* 0x000fe40000004100 */
[----:B------:R-:W-:Y:S01]  /*1240*/  FFMA.FTZ R17, R17, R20, R22 ;  /* 0x0000001411117223 */ /* 0x000fe20000010016 */
[----:B------:R-:W-:Y:S02]  /*1250*/  HADD2.F32 R34, -RZ, R34.H1_H1 ;  /* 0x30000022ff227230 */ /* 0x000fe40000004100 */
        /* <DEDUP_REMOVED lines=13> */
[----:B------:R-:W-:Y:S02]  /*1330*/  HADD2.F32 R35, -RZ, R35.H1_H1 ;  /* 0x30000023ff237230 */ /* 0x000fe40000004100 */
[----:B------:R-:W-:Y:S02]  /*1340*/  HADD2.F32 R16, -RZ, R39.H1_H1 ;  /* 0x30000027ff107230 */ /* 0x000fe40000004100 */
[----:B------:R-:W-:Y:S01]  /*1350*/  FFMA.FTZ R10, R11, R10, R56 ;  /* 0x0000000a0b0a7223 */ /* 0x000fe20000010038 */
[----:B------:R-:W-:Y:S01]  /*1360*/  FFMA.FTZ R12, R19, R8, R12 ;  /* 0x00000008130c7223 */ /* 0x000fe2000001000c */
[----:B------:R-:W-:Y:S01]  /*1370*/  FFMA.FTZ R26, R27, R14, R26 ;  /* 0x0000000e1b1a7223 */ /* 0x000fe2000001001a */
[----:B------:R-:W-:-:S02]  /*1380*/  FFMA.FTZ R18, R35, R16, R18 ;  /* 0x0000001023127223 */ /* 0x000fc40000010012 */
        /* <DEDUP_REMOVED lines=27> */
[----:B------:R-:W3:Y:S04]  /*1540*/  SHFL.BFLY PT, R18, R17, 0x1, 0x1f ;  /* 0x0c201f0011127f89 */ /* 0x000ee800000e0000 */
[----:B------:R-:W4:Y:S01]  /*1550*/  SHFL.BFLY PT, R22, R19, 0x1, 0x1f ;  /* 0x0c201f0013167f89 */ /* 0x000f2200000e0000 */
[----:B------:R-:W-:Y:S01]  /*1560*/  @P0 SHF.R.S32.HI R11, RZ, 0x1f, R48 ;  /* 0x0000001fff0b0819 */ /* 0x000fe20000011430 */
[----:B------:R-:W-:-:S03]  /*1570*/  HFMA2.MMA R10, -RZ, RZ, 0, 0 ;  /* 0x00000000ff0a7435 */ /* 0x000fc600000001ff */
[----:B------:R-:W-:Y:S02]  /*1580*/  @P0 LEA.HI R11, R11, R48, RZ, 0x6 ;  /* 0x000000300b0b0211 */ /* 0x000fe400078f30ff */
[-C--:B------:R-:W-:Y:S02]  /*1590*/  ISETP.GE.AND P2, PT, R43, R47.reuse, PT ;  /* 0x0000002f2b00720c */ /* 0x080fe40003f46270 */
[----:B------:R-:W-:Y:S02]  /*15a0*/  @P0 LOP3.LUT R10, R11, 0xffffffc0, RZ, 0xc0, !PT ;  /* 0xffffffc00b0a0812 */ /* 0x000fe400078ec0ff */
[----:B------:R-:W-:Y:S01]  /*15b0*/  ISETP.GE.AND P0, PT, R46, R47, PT ;  /* 0x0000002f2e00720c */ /* 0x000fe20003f06270 */
[----:B0-----:R-:W-:Y:S01]  /*15c0*/  FADD.FTZ R20, R12, R13 ;  /* 0x0000000d0c147221 */ /* 0x001fe20000010000 */
[----:B--2---:R-:W-:Y:S01]  /*15d0*/  FADD.FTZ R15, R15, R16 ;  /* 0x000000100f0f7221 */ /* 0x004fe20000010000 */
[----:B---3--:R-:W-:Y:S01]  /*15e0*/  FADD.FTZ R18, R17, R18 ;  /* 0x0000001211127221 */ /* 0x008fe20000010000 */
[----:B----4-:R-:W-:Y:S01]  /*15f0*/  FADD.FTZ R19, R19, R22 ;  /* 0x0000001613137221 */ /* 0x010fe20000010000 */
[----:B------:R-:W-:Y:S08]  /*1600*/  @P5 BRA `(.L_x_3649) ;  /* 0x0000000000645947 */ /* 0x000ff00003800000 */
[----:B------:R-:W0:Y:S01]  /*1610*/  LDC.64 R16, c[0x0][0x278] ;  /* 0x00009e00ff107b82 */ /* 0x000e220000000a00 */
[----:B------:R-:W-:Y:S01]  /*1620*/  SHF.R.S32.HI R14, RZ, 0x1f, R10 ;  /* 0x0000001fff0e7819 */ /* 0x000fe2000001140a */
[----:B------:R-:W-:Y:S01]  /*1630*/  ULDC.64 UR8, c[0x0][0x280] ;  /* 0x0000a00000087ab9 */ /* 0x000fe20000000a00 */
[----:B------:R-:W-:Y:S02]  /*1640*/  IADD3 R12, P5, R5, R10, RZ ;  /* 0x0000000a050c7210 */ /* 0x000fe40007fbe0ff */
[----:B------:R-:W-:Y:S02]  /*1650*/  FSEL R15, R15, RZ, !P4 ;  /* 0x000000ff0f0f7208 */ /* 0x000fe40006000000 */
[----:B------:R-:W-:Y:S02]  /*1660*/  LEA.HI.X.SX32 R13, R5, R14, 0x1, P5 ;  /* 0x0000000e050d7211 */ /* 0x000fe400028f0eff */
[----:B------:R-:W-:Y:S01]  /*1670*/  FSEL R19, R19, RZ, !P0 ;  /* 0x000000ff13137208 */ /* 0x000fe20004000000 */
[----:B0-----:R-:W-:-:S02]  /*1680*/  IMAD R14, R16, UR7, RZ ;  /* 0x00000007100e7c24 */ /* 0x001fc4000f8e02ff */
[----:B------:R-:W-:-:S04]  /*1690*/  IMAD.WIDE.U32 R12, R16, UR6, R12 ;  /* 0x00000006100c7c25 */ /* 0x000fc8000f8e000c */
[----:B------:R-:W-:Y:S01]  /*16a0*/  IMAD R11, R17, UR6, R14 ;  /* 0x00000006110b7c24 */ /* 0x000fe2000f8e020e */
[----:B------:R-:W-:Y:S01]  /*16b0*/  FSEL R17, R18, RZ, !P2 ;  /* 0x000000ff12117208 */ /* 0x000fe20005000000 */
[----:B------:R-:W-:-:S03]  /*16c0*/  IMAD R14, R41, UR8, RZ ;  /* 0x00000008290e7c24 */ /* 0x000fc6000f8e02ff */
[----:B------:R-:W-:Y:S01]  /*16d0*/  IADD3 R13, R13, R11, RZ ;  /* 0x0000000b0d0d7210 */ /* 0x000fe20007ffe0ff */
[C---:B------:R-:W-:Y:S02]  /*16e0*/  IMAD R11, R7.reuse, UR9, R14 ;  /* 0x00000009070b7c24 */ /* 0x040fe4000f8e020e */
[----:B------:R-:W-:Y:S01]  /*16f0*/  IMAD.WIDE.U32 R12, R7, UR8, R12 ;  /* 0x00000008070c7c25 */ /* 0x000fe2000f8e000c */
[----:B------:R-:W-:Y:S02]  /*1700*/  ULDC.64 UR8, c[0x0][0x260] ;  /* 0x0000980000087ab9 */ /* 0x000fe40000000a00 */
[----:B------:R-:W-:-:S04]  /*1710*/  IADD3 R6, P5, R6, R12, RZ ;  /* 0x0000000c06067210 */ /* 0x000fc80007fbe0ff */
[----:B------:R-:W-:Y:S02]  /*1720*/  IADD3.X R13, R42, R13, R11, P5, !PT ;  /* 0x0000000d2a0d7210 */ /* 0x000fe40002ffe40b */
[----:B------:R-:W-:Y:S02]  /*1730*/  LEA R12, P5, R6, UR8, 0x2 ;  /* 0x00000008060c7c11 */ /* 0x000fe4000f8a10ff */
[----:B------:R-:W-:Y:S02]  /*1740*/  FSEL R11, R20, RZ, !P3 ;  /* 0x000000ff140b7208 */ /* 0x000fe40005800000 */
[----:B------:R-:W-:-:S05]  /*1750*/  LEA.HI.X R13, R6, UR9, R13, 0x2, P5 ;  /* 0x00000009060d7c11 */ /* 0x000fca000a8f140d */
[----:B------:R0:W-:Y:S04]  /*1760*/  STG.E desc[UR4][R12.64], R11 ;  /* 0x0000000b0c007986 */ /* 0x0001e8000c101904 */
[----:B------:R0:W-:Y:S04]  /*1770*/  STG.E desc[UR4][R12.64+0x40], R15 ;  /* 0x0000400f0c007986 */ /* 0x0001e8000c101904 */
[----:B------:R0:W-:Y:S04]  /*1780*/  STG.E desc[UR4][R12.64+0x80], R17 ;  /* 0x000080110c007986 */ /* 0x0001e8000c101904 */
[----:B------:R0:W-:Y:S02]  /*1790*/  STG.E desc[UR4][R12.64+0xc0], R19 ;  /* 0x0000c0130c007986 */ /* 0x0001e4000c101904 */
.L_x_3649:
[----:B------:R-:W-:Y:S05]  /*17a0*/  BSYNC B0 ;  /* 0x0000000000007941 */ /* 0x000fea0003800000 */
.L_x_3648:
[----:B------:R-:W-:Y:S01]  /*17b0*/  IADD3 R4, R4, 0x3f, RZ ;  /* 0x0000003f04047810 */ /* 0x000fe20007ffe0ff */
[----:B------:R-:W-:Y:S01]  /*17c0*/  BSSY B0, `(.L_x_3650) ;  /* 0x0000029000007945 */ /* 0x000fe20003800000 */
[----:B0-----:R-:W-:Y:S02]  /*17d0*/  SHF.L.U32 R12, R10, 0x7, RZ ;  /* 0x000000070a0c7819 */ /* 0x001fe400000006ff */
[----:B------:R-:W-:Y:S02]  /*17e0*/  SHF.R.S32.HI R11, RZ, 0x1f, R4 ;  /* 0x0000001fff0b7819 */ /* 0x000fe40000011404 */
[----:B------:R-:W-:Y:S02]  /*17f0*/  SHF.L.U32 R13, R2, 0xd, RZ ;  /* 0x0000000d020d7819 */ /* 0x000fe400000006ff */
[----:B------:R-:W-:Y:S02]  /*1800*/  LEA.HI R11, R11, R4, RZ, 0x6 ;  /* 0x000000040b0b7211 */ /* 0x000fe400078f30ff */
[----:B------:R-:W-:-:S02]  /*1810*/  SHF.L.U32 R6, R3, 0x2, RZ ;  /* 0x0000000203067819 */ /* 0x000fc400000006ff */
[----:B------:R-:W-:Y:S02]  /*1820*/  LOP3.LUT R4, R11, 0xffffffc0, RZ, 0xc0, !PT ;  /* 0xffffffc00b047812 */ /* 0x000fe400078ec0ff */
[----:B------:R-:W-:Y:S02]  /*1830*/  SHF.R.S32.HI R14, RZ, 0x1f, R12 ;  /* 0x0000001fff0e7819 */ /* 0x000fe4000001140c */
[----:B------:R-:W-:Y:S02]  /*1840*/  IADD3 R4, -R5, R4, RZ ;  /* 0x0000000405047210 */ /* 0x000fe40007ffe1ff */
[--C-:B------:R-:W-:Y:S02]  /*1850*/  IADD3 R12, P0, P2, R12, R6, R13.reuse ;  /* 0x000000060c0c7210 */ /* 0x100fe40007a1e00d */
[----:B------:R-:W-:Y:S02]  /*1860*/  ISETP.GE.OR P1, PT, R3, R4, P1 ;  /* 0x000000040300720c */ /* 0x000fe40000f26670 */
[----:B------:R-:W-:-:S02]  /*1870*/  SHF.R.S32.HI R13, RZ, 0x1f, R13 ;  /* 0x0000001fff0d7819 */ /* 0x000fc4000001140d */
[----:B------:R-:W-:-:S04]  /*1880*/  SHF.R.S32.HI R6, RZ, 0x1f, R6 ;  /* 0x0000001fff067819 */ /* 0x000fc80000011406 */
[----:B------:R-:W-:Y:S01]  /*1890*/  IADD3.X R13, R14, R6, R13, P0, P2 ;  /* 0x000000060e0d7210 */ /* 0x000fe200007e440d */
[----:B-1----:R-:W-:-:S04]  /*18a0*/  IMAD R6, R8, UR7, RZ ;  /* 0x0000000708067c24 */ /* 0x002fc8000f8e02ff */
[----:B------:R-:W-:Y:S02]  /*18b0*/  IMAD R9, R9, UR6, R6 ;  /* 0x0000000609097c24 */ /* 0x000fe4000f8e0206 */
[----:B------:R-:W-:-:S05]  /*18c0*/  IMAD.WIDE.U32 R12, R8, UR6, R12 ;  /* 0x00000006080c7c25 */ /* 0x000fca000f8e000c */
[----:B------:R-:W-:Y:S01]  /*18d0*/  IADD3 R11, R13, R9, RZ ;  /* 0x000000090d0b7210 */ /* 0x000fe20007ffe0ff */
[----:B------:R-:W-:Y:S06]  /*18e0*/  @P1 BRA `(.L_x_3651) ;  /* 0x0000000000581947 */ /* 0x000fec0003800000 */
[----:B------:R-:W0:Y:S01]  /*18f0*/  LDC.64 R8, c[0x0][0x2a8] ;  /* 0x0000aa00ff087b82 */ /* 0x000e220000000a00 */
[----:B------:R-:W-:Y:S01]  /*1900*/  SHF.R.S32.HI R6, RZ, 0x1f, R5 ;  /* 0x0000001fff067819 */ /* 0x000fe20000011405 */
[----:B------:R-:W-:Y:S01]  /*1910*/  ULDC.64 UR8, c[0x0][0x2b0] ;  /* 0x0000ac0000087ab9 */ /* 0x000fe20000000a00 */
[--C-:B------:R-:W-:Y:S02]  /*1920*/  IADD3 R4, P0, P1, R10, R5, R3.reuse ;  /* 0x000000050a047210 */ /* 0x100fe4000791e003 */
[----:B------:R-:W-:Y:S02]  /*1930*/  SHF.R.S32.HI R14, RZ, 0x1f, R10 ;  /* 0x0000001fff0e7819 */ /* 0x000fe4000001140a */
[----:B------:R-:W-:-:S04]  /*1940*/  SHF.R.S32.HI R5, RZ, 0x1f, R3 ;  /* 0x0000001fff057819 */ /* 0x000fc80000011403 */
[----:B------:R-:W-:Y:S02]  /*1950*/  IADD3.X R5, R14, R6, R5, P0, P1 ;  /* 0x000000060e057210 */ /* 0x000fe400007e2405 */
[----:B-----5:R-:W-:Y:S01]  /*1960*/  FSETP.NEU.FTZ.AND P0, PT, R40, -INF , PT ;  /* 0xff8000002800780b */ /* 0x020fe20003f1d000 */
[C---:B0-----:R-:W-:Y:S02]  /*1970*/  IMAD R6, R8.reuse, UR7, RZ ;  /* 0x0000000708067c24 */ /* 0x041fe4000f8e02ff */
[----:B------:R-:W-:-:S04]  /*1980*/  IMAD.WIDE.U32 R4, R8, UR6, R4 ;  /* 0x0000000608047c25 */ /* 0x000fc8000f8e0004 */
[----:B------:R-:W-:Y:S02]  /*1990*/  IMAD R9, R9, UR6, R6 ;  /* 0x0000000609097c24 */ /* 0x000fe4000f8e0206 */
[----:B------:R-:W-:-:S03]  /*19a0*/  IMAD R6, R41, UR8, RZ ;  /* 0x0000000829067c24 */ /* 0x000fc6000f8e02ff */
[----:B------:R-:W-:Y:S01]  /*19b0*/  IADD3 R5, R5, R9, RZ ;  /* 0x0000000905057210 */ /* 0x000fe20007ffe0ff */
[C---:B------:R-:W-:Y:S02]  /*19c0*/  IMAD R9, R7.reuse, UR9, R6 ;  /* 0x0000000907097c24 */ /* 0x040fe4000f8e0206 */
[----:B------:R-:W-:Y:S01]  /*19d0*/  FMUL.FTZ R6, R40, 1.4426950216293334961 ;  /* 0x3fb8aa3b28067820 */ /* 0x000fe20000410000 */
[----:B------:R-:W-:Y:S01]  /*19e0*/  IMAD.WIDE.U32 R4, R7, UR8, R4 ;  /* 0x0000000807047c25 */ /* 0x000fe2000f8e0004 */
[----:B------:R-:W-:-:S04]  /*19f0*/  ULDC.64 UR8, c[0x0][0x2a0] ;  /* 0x0000a80000087ab9 */ /* 0x000fc80000000a00 */
[----:B------:R-:W-:Y:S02]  /*1a00*/  IADD3 R5, R5, R9, RZ ;  /* 0x0000000905057210 */ /* 0x000fe40007ffe0ff */
[----:B------:R-:W-:-:S04]  /*1a10*/  LEA R8, P1, R4, UR8, 0x2 ;  /* 0x0000000804087c11 */ /* 0x000fc8000f8210ff */
[----:B------:R-:W-:Y:S02]  /*1a20*/  LEA.HI.X R9, R4, UR9, R5, 0x2, P1 ;  /* 0x0000000904097c11 */ /* 0x000fe400088f1405 */
[----:B------:R-:W-:-:S05]  /*1a30*/  FSEL R5, R6, RZ, P0 ;  /* 0x000000ff06057208 */ /* 0x000fca0000000000 */
[----:B------:R0:W-:Y:S02]  /*1a40*/  STG.E desc[UR4][R8.64], R5 ;  /* 0x0000000508007986 */ /* 0x0001e4000c101904 */
.L_x_3651:
[----:B------:R-:W-:Y:S05]  /*1a50*/  BSYNC B0 ;  /* 0x0000000000007941 */ /* 0x000fea0003800000 */
.L_x_3650:
[----:B------:R-:W-:Y:S01]  /*1a60*/  ULDC.64 UR10, c[0x0][0x2e8] ;  /* 0x0000ba00000a7ab9 */ /* 0x000fe20000000a00 */
[----:B------:R-:W-:Y:S01]  /*1a70*/  ULDC.64 UR8, c[0x0][0x2d8] ;  /* 0x0000b60000087ab9 */ /* 0x000fe20000000a00 */
[----:B------:R-:W-:Y:S01]  /*1a80*/  MOV R10, R12 ;  /* 0x0000000c000a7202 */ /* 0x000fe20000000f00 */
[----:B------:R-:W-:Y:S01]  /*1a90*/  IMAD R6, R41, UR8, RZ ;  /* 0x0000000829067c24 */ /* 0x000fe2000f8e02ff */
[----:B------:R-:W-:-:S03]  /*1aa0*/  ISETP.NE.U32.AND P0, PT, RZ, UR10, PT ;  /* 0x0000000aff007c0c */ /* 0x000fc6000bf05070 */
[----:B0-----:R-:W-:Y:S01]  /*1ab0*/  IMAD.WIDE.U32 R4, R7, UR8, R10 ;  /* 0x0000000807047c25 */ /* 0x001fe2000f8e000a */
[----:B------:R-:W-:-:S03]  /*1ac0*/  ISETP.NE.AND.EX P0, PT, RZ, UR11, PT, P0 ;  /* 0x0000000bff007c0c */ /* 0x000fc6000bf05300 */
[----:B------:R-:W-:Y:S01]  /*1ad0*/  IMAD R7, R7, UR9, R6 ;  /* 0x0000000907077c24 */ /* 0x000fe2000f8e0206 */
[----:B------:R-:W-:Y:S01]  /*1ae0*/  ISETP.NE.OR P0, PT, R3, RZ, !P0 ;  /* 0x000000ff0300720c */ /* 0x000fe20004705670 */
[----:B------:R-:W-:Y:S02]  /*1af0*/  ULDC.64 UR8, c[0x0][0x2b8] ;  /* 0x0000ae0000087ab9 */ /* 0x000fe40000000a00 */
[----:B------:R-:W-:Y:S02]  /*1b00*/  LEA R6, P1, R4, UR8, 0x2 ;  /* 0x0000000804067c11 */ /* 0x000fe4000f8210ff */
[----:B------:R-:W-:-:S04]  /*1b10*/  IADD3 R5, R5, R7, RZ ;  /* 0x0000000705057210 */ /* 0x000fc80007ffe0ff */
[----:B------:R-:W-:-:S05]  /*1b20*/  LEA.HI.X R7, R4, UR9, R5, 0x2, P1 ;  /* 0x0000000904077c11 */ /* 0x000fca00088f1405 */
        /* <DEDUP_REMOVED lines=9> */
[----:B------:R-:W1:Y:S08]  /*1bc0*/  LDC R3, c[0x0][0x2e0] ;  /* 0x0000b800ff037b82 */ /* 0x000e700000000800 */
[----:B0-----:R-:W0:Y:S08]  /*1bd0*/  LDC R7, c[0x0][0x220] ;  /* 0x00008800ff077b82 */ /* 0x001e300000000800 */
[----:B------:R-:W2:Y:S01]  /*1be0*/  LDC.64 R4, c[0x0][0x2e8] ;  /* 0x0000ba00ff047b82 */ /* 0x000ea20000000a00 */
[----:B-1----:R-:W-:-:S04]  /*1bf0*/  IMAD R0, R2, R3, R0 ;  /* 0x0000000302007224 */ /* 0x002fc800078e0200 */
[----:B0-----:R-:W-:-:S04]  /*1c00*/  IMAD R3, R0, R7, UR6 ;  /* 0x0000000600037e24 */ /* 0x001fc8000f8e0207 */
[----:B--2---:R-:W-:-:S05]  /*1c10*/  IMAD.WIDE R2, R3, 0x4, R4 ;  /* 0x0000000403027825 */ /* 0x004fca00078e0204 */
[----:B------:R-:W-:Y:S01]  /*1c20*/  STG.E desc[UR4][R2.64], RZ ;  /* 0x000000ff02007986 */ /* 0x000fe2000c101904 */
[----:B------:R-:W-:Y:S05]  /*1c30*/  EXIT ;  /* 0x000000000000794d */ /* 0x000fea0003800000 */
.L_x_3652:
        /* <DEDUP_REMOVED lines=12> */
.L_x_3680:


//--------------------- .nv.global.init           --------------------------
	.section	.nv.global.init,"aw",@progbits
.nv.global.init:
	.type		$str$23,@object
	.size		$str$23,($str$24 - $str$23)
$str$23:
        /*0000*/ 	.byte	0x28, 0x61, 0x64, 0x64, 0x72, 0x65, 0x73, 0x73, 0x20, 0x26, 0x20, 0x6d, 0x61, 0x73, 0x6b, 0x29
        /*0010*/ 	.byte	0x20, 0x3d, 0x3d, 0x20, 0x30, 0x00
	.type		$str$24,@object
	.size		$str$24,(__unnamed_4 - $str$24)
$str$24:
        /*0016*/ 	.byte	0x2f, 0x74, 0x6d, 0x70, 0x2f, 0x6f, 0x73, 0x73, 0x5f, 0x6b, 0x65, 0x72, 0x6e, 0x65, 0x6c, 0x73
        /*0026*/ 	.byte	0x5f, 0x73, 0x72, 0x63, 0x2f, 0x66, 0x6c, 0x61, 0x73, 0x68, 0x5f, 0x61, 0x74, 0x74, 0x65, 0x6e
        /*0036*/ 	.byte	0x74, 0x69, 0x6f, 0x6e, 0x2f, 0x63, 0x73, 0x72, 0x63, 0x2f, 0x63, 0x75, 0x74, 0x6c, 0x61, 0x73
        /*0046*/ 	.byte	0x73, 0x2f, 0x69, 0x6e, 0x63, 0x6c, 0x75, 0x64, 0x65, 0x2f, 0x63, 0x75, 0x74, 0x65, 0x2f, 0x70
        /*0056*/ 	.byte	0x6f, 0x69, 0x6e, 0x74, 0x65, 0x72, 0x5f, 0x66, 0x6c, 0x61, 0x67, 0x67, 0x65, 0x64, 0x2e, 0x68
        /*0066*/ 	.byte	0x70, 0x70, 0x00
	.type		__unnamed_4,@object
	.size		__unnamed_4,(__unnamed_2 - __unnamed_4)
__unnamed_4:
        /*0069*/ 	.byte	0x61, 0x75, 0x74, 0x6f, 0x20, 0x63, 0x75, 0x74, 0x65, 0x3a, 0x3a, 0x61, 0x73, 0x5f, 0x70, 0x6f
        /* <DEDUP_REMOVED lines=19> */
        /*01a9*/ 	.byte	0x3a, 0x43, 0x3c, 0x36, 0x34, 0x3e, 0x3e, 0x3e, 0x3e, 0x5d, 0x00
	.type		__unnamed_2,@object
	.size		__unnamed_2,(__unnamed_3 - __unnamed_2)
__unnamed_2:
        /* <DEDUP_REMOVED lines=22> */
        /*0314*/ 	.byte	0x3e, 0x3e, 0x3e, 0x20, 0x26, 0x5d, 0x00
	.type		__unnamed_3,@object
	.size		__unnamed_3,(__unnamed_1 - __unnamed_3)
__unnamed_3:
        /* <DEDUP_REMOVED lines=23> */
        /*048b*/ 	.byte	0x3a, 0x43, 0x3c, 0x38, 0x31, 0x39, 0x32, 0x3e, 0x3e, 0x3e, 0x3e, 0x3e, 0x5d, 0x00
	.type		__unnamed_1,@object
	.size		__unnamed_1,(.L_0 - __unnamed_1)
__unnamed_1:
        /* <DEDUP_REMOVED lines=28> */
        /*0659*/ 	.byte	0x31, 0x39, 0x32, 0x3e, 0x3e, 0x3e, 0x3e, 0x3e, 0x20, 0x26, 0x5d, 0x00
.L_0:


//--------------------- .nv.shared._ZN7cutlass13device_kernelIN5flash11enable_sm90INS1_16FlashAttnBwdSm90INS1_25CollectiveMainloopBwdSm90ILi2ELi2ELi2EN4cute5tupleIJNS5_1CILi1EEES8_S8_EEENS6_IJNS7_ILi64EEENS7_ILi128EEESB_EEENS_6half_tEfNS_4arch4Sm90ELb0ELb0ELb1ELb0ELb0ELb1ELb0ELb0ELi2ELi1ELi2ELi1ELb0EEENS1_21CollectiveEpilogueBwdISC_SD_SF_Li256ELb0ELb0ELi1EEENS1_19SingleTileSchedulerILb0ELb0ELb0ELi128EEEEEEEEEvNT_6ParamsE --------------------------
	.section	.nv.shared._ZN7cutlass13device_kernelIN5flash11enable_sm90INS1_16FlashAttnBwdSm90INS1_25CollectiveMainloopBwdSm90ILi2ELi2ELi2EN4cute5tupleIJNS5_1CILi1EEES8_S8_EEENS6_IJNS7_ILi64EEENS7_ILi128EEESB_EEENS_6half_tEfNS_4arch4Sm90ELb0ELb0ELb1ELb0ELb0ELb1ELb0ELb0ELi2ELi1ELi2ELi1ELb0EEENS1_21CollectiveEpilogueBwdISC_SD_SF_Li256ELb0ELb0ELi1EEENS1_19SingleTileSchedulerILb0ELb0ELb0ELi128EEEEEEEEEvNT_6ParamsE,"aw",@nobits
	.sectionflags	@""
	.align	16
	.zero		1024


//--------------------- .nv.shared.reserved.0     --------------------------
	.section	.nv.shared.reserved.0,"aw",@nobits
	.weak		__nv_reservedSMEM_offset_0_alias
	.size		__nv_reservedSMEM_offset_0_alias, 0, 0
	.other		__nv_reservedSMEM_offset_0_alias,@"STO_CUDA_RESERVED_SHARED STV_DEFAULT"
__nv_reservedSMEM_offset_0_alias:
	.zero		0


//--------------------- .nv.global                --------------------------
	.section	.nv.global,"aw",@nobits
.nv.global:
	.type		_ZN74_INTERNAL_9fa27cf8_38_flash_bwd_hdim128_fp16_softcap_sm90_cu_3fbc093a_31074cute1_E,@object
	.size		_ZN74_INTERNAL_9fa27cf8_38_flash_bwd_hdim128_fp16_softcap_sm90_cu_3fbc093a_31074cute1_E,(_ZN74_INTERNAL_9fa27cf8_38_flash_bwd_hdim128_fp16_softcap_sm90_cu_3fbc093a_31074cuda3std3__45__cpo6cbeginE - _ZN74_INTERNAL_9fa27cf8_38_flash_bwd_hdim128_fp16_softcap_sm90_cu_3fbc093a_31074cute1_E)
_ZN74_INTERNAL_9fa27cf8_38_flash_bwd_hdim128_fp16_softcap_sm90_cu_3fbc093a_31074cute1_E:
	.zero		1
	.type		_ZN74_INTERNAL_9fa27cf8_38_flash_bwd_hdim128_fp16_softcap_sm90_cu_3fbc093a_31074cuda3std3__45__cpo6cbeginE,@object
	.size		_ZN74_INTERNAL_9fa27cf8_38_flash_bwd_hdim128_fp16_softcap_sm90_cu_3fbc093a_31074cuda3std3__45__cpo6cbeginE,(_ZN74_INTERNAL_9fa27cf8_38_flash_bwd_hdim128_fp16_softcap_sm90_cu_3fbc093a_31074cuda3std3__48in_placeE - _ZN74_INTERNAL_9fa27cf8_38_flash_bwd_hdim128_fp16_softcap_sm90_cu_3fbc093a_31074cuda3std3__45__cpo6cbeginE)
_ZN74_INTERNAL_9fa27cf8_38_flash_bwd_hdim128_fp16_softcap_sm90_cu_3fbc093a_31074cuda3std3__45__cpo6cbeginE:
	.zero		1
	.type		_ZN74_INTERNAL_9fa27cf8_38_flash_bwd_hdim128_fp16_softcap_sm90_cu_3fbc093a_31074cuda3std3__48in_placeE,@object
	.size		_ZN74_INTERNAL_9fa27cf8_38_flash_bwd_hdim128_fp16_softcap_sm90_cu_3fbc093a_31074cuda3std3__48in_placeE,(_ZN74_INTERNAL_9fa27cf8_38_flash_bwd_hdim128_fp16_softcap_sm90_cu_3fbc093a_31074cuda3std6ranges3__45__cpo9iter_moveE - _ZN74_INTERNAL_9fa27cf8_38_flash_bwd_hdim128_fp16_softcap_sm90_cu_3fbc093a_31074cuda3std3__48in_placeE)
_ZN74_INTERNAL_9fa27cf8_38_flash_bwd_hdim128_fp16_softcap_sm90_cu_3fbc093a_31074cuda3std3__48in_placeE:
	.zero		1
	.type		_ZN74_INTERNAL_9fa27cf8_38_flash_bwd_hdim128_fp16_softcap_sm90_cu_3fbc093a_31074cuda3std6ranges3__45__cpo9iter_moveE,@object
	.size		_ZN74_INTERNAL_9fa27cf8_38_flash_bwd_hdim128_fp16_softcap_sm90_cu_3fbc093a_31074cuda3std6ranges3__45__cpo9iter_moveE,(_ZN74_INTERNAL_9fa27cf8_38_flash_bwd_hdim128_fp16_softcap_sm90_cu_3fbc093a_31074cuda3std3__45__cpo5beginE - _ZN74_INTERNAL_9fa27cf8_38_flash_bwd_hdim128_fp16_softcap_sm90_cu_3fbc093a_31074cuda3std6ranges3__45__cpo9iter_moveE)
_ZN74_INTERNAL_9fa27cf8_38_flash_bwd_hdim128_fp16_softcap_sm90_cu_3fbc093a_31074cuda3std6ranges3__45__cpo9iter_moveE:
	.zero		1
	.type		_ZN74_INTERNAL_9fa27cf8_38_flash_bwd_hdim128_fp16_softcap_sm90_cu_3fbc093a_31074cuda3std3__45__cpo5beginE,@object
	.size		_ZN74_INTERNAL_9fa27cf8_38_flash_bwd_hdim128_fp16_softcap_sm90_cu_3fbc093a_31074cuda3std3__45__cpo5beginE,(_ZN74_INTERNAL_9fa27cf8_38_flash_bwd_hdim128_fp16_softcap_sm90_cu_3fbc093a_31074cuda3std3__476_GLOBAL__N__9fa27cf8_38_flash_bwd_hdim128_fp16_softcap_sm90_cu_3fbc093a_31076ignoreE - _ZN74_INTERNAL_9fa27cf8_38_flash_bwd_hdim128_fp16_softcap_sm90_cu_3fbc093a_31074cuda3std3__45__cpo5beginE)
_ZN74_INTERNAL_9fa27cf8_38_flash_bwd_hdim128_fp16_softcap_sm90_cu_3fbc093a_31074cuda3std3__45__cpo5beginE:
	.zero		1
	.type		_ZN74_INTERNAL_9fa27cf8_38_flash_bwd_hdim128_fp16_softcap_sm90_cu_3fbc093a_31074cuda3std3__476_GLOBAL__N__9fa27cf8_38_flash_bwd_hdim128_fp16_softcap_sm90_cu_3fbc093a_31076ignoreE,@object
	.size		_ZN74_INTERNAL_9fa27cf8_38_flash_bwd_hdim128_fp16_softcap_sm90_cu_3fbc093a_31074cuda3std3__476_GLOBAL__N__9fa27cf8_38_flash_bwd_hdim128_fp16_softcap_sm90_cu_3fbc093a_31076ignoreE,(_ZN74_INTERNAL_9fa27cf8_38_flash_bwd_hdim128_fp16_softcap_sm90_cu_3fbc093a_31074cute7productE - _ZN74_INTERNAL_9fa27cf8_38_flash_bwd_hdim128_fp16_softcap_sm90_cu_3fbc093a_31074cuda3std3__476_GLOBAL__N__9fa27cf8_38_flash_bwd_hdim128_fp16_softcap_sm90_cu_3fbc093a_31076ignoreE)
_ZN74_INTERNAL_9fa27cf8_38_flash_bwd_hdim128_fp16_softcap_sm90_cu_3fbc093a_31074cuda3std3__476_GLOBAL__N__9fa27cf8_38_flash_bwd_hdim128_fp16_softcap_sm90_cu_3fbc093a_31076ignoreE:
	.zero		1
	.type		_ZN74_INTERNAL_9fa27cf8_38_flash_bwd_hdim128_fp16_softcap_sm90_cu_3fbc093a_31074cute7productE,@object
	.size		_ZN74_INTERNAL_9fa27cf8_38_flash_bwd_hdim128_fp16_softcap_sm90_cu_3fbc093a_31074cute7productE,(_ZN74_INTERNAL_9fa27cf8_38_flash_bwd_hdim128_fp16_softcap_sm90_cu_3fbc093a_31074cuda3std3__45__cpo3endE - _ZN74_INTERNAL_9fa27cf8_38_flash_bwd_hdim128_fp16_softcap_sm90_cu_3fbc093a_31074cute7productE)
_ZN74_INTERNAL_9fa27cf8_38_flash_bwd_hdim128_fp16_softcap_sm90_cu_3fbc093a_31074cute7productE:
	.zero		1
	.type		_ZN74_INTERNAL_9fa27cf8_38_flash_bwd_hdim128_fp16_softcap_sm90_cu_3fbc093a_31074cuda3std3__45__cpo3endE,@object
	.size		_ZN74_INTERNAL_9fa27cf8_38_flash_bwd_hdim128_fp16_softcap_sm90_cu_3fbc093a_31074cuda3std3__45__cpo3endE,(_ZN74_INTERNAL_9fa27cf8_38_flash_bwd_hdim128_fp16_softcap_sm90_cu_3fbc093a_31074cuda3std3__419piecewise_constructE - _ZN74_INTERNAL_9fa27cf8_38_flash_bwd_hdim128_fp16_softcap_sm90_cu_3fbc093a_31074cuda3std3__45__cpo3endE)
_ZN74_INTERNAL_9fa27cf8_38_flash_bwd_hdim128_fp16_softcap_sm90_cu_3fbc093a_31074cuda3std3__45__cpo3endE:
	.zero		1
	.type		_ZN74_INTERNAL_9fa27cf8_38_flash_bwd_hdim128_fp16_softcap_sm90_cu_3fbc093a_31074cuda3std3__419piecewise_constructE,@object
	.size		_ZN74_INTERNAL_9fa27cf8_38_flash_bwd_hdim128_fp16_softcap_sm90_cu_3fbc093a_31074cuda3std3__419piecewise_constructE,(_ZN74_INTERNAL_9fa27cf8_38_flash_bwd_hdim128_fp16_softcap_sm90_cu_3fbc093a_31074cuda3std3__45__cpo4cendE - _ZN74_INTERNAL_9fa27cf8_38_flash_bwd_hdim128_fp16_softcap_sm90_cu_3fbc093a_31074cuda3std3__419piecewise_constructE)
_ZN74_INTERNAL_9fa27cf8_38_flash_bwd_hdim128_fp16_softcap_sm90_cu_3fbc093a_31074cuda3std3__419piecewise_constructE:
	.zero		1
	.type		_ZN74_INTERNAL_9fa27cf8_38_flash_bwd_hdim128_fp16_softcap_sm90_cu_3fbc093a_31074cuda3std3__45__cpo4cendE,@object
	.size		_ZN74_INTERNAL_9fa27cf8_38_flash_bwd_hdim128_fp16_softcap_sm90_cu_3fbc093a_31074cuda3std3__45__cpo4cendE,(_ZN74_INTERNAL_9fa27cf8_38_flash_bwd_hdim128_fp16_softcap_sm90_cu_3fbc093a_31074cuda3std6ranges3__45__cpo4swapE - _ZN74_INTERNAL_9fa27cf8_38_flash_bwd_hdim128_fp16_softcap_sm90_cu_3fbc093a_31074cuda3std3__45__cpo4cendE)
_ZN74_INTERNAL_9fa27cf8_38_flash_bwd_hdim128_fp16_softcap_sm90_cu_3fbc093a_31074cuda3std3__45__cpo4cendE:
	.zero		1
	.type		_ZN74_INTERNAL_9fa27cf8_38_flash_bwd_hdim128_fp16_softcap_sm90_cu_3fbc093a_31074cuda3std6ranges3__45__cpo4swapE,@object
	.size		_ZN74_INTERNAL_9fa27cf8_38_flash_bwd_hdim128_fp16_softcap_sm90_cu_3fbc093a_31074cuda3std6ranges3__45__cpo4swapE,(.L_11 - _ZN74_INTERNAL_9fa27cf8_38_flash_bwd_hdim128_fp16_softcap_sm90_cu_3fbc093a_31074cuda3std6ranges3__45__cpo4swapE)
_ZN74_INTERNAL_9fa27cf8_38_flash_bwd_hdim128_fp16_softcap_sm90_cu_3fbc093a_31074cuda3std6ranges3__45__cpo4swapE:
	.zero		1
.L_11:


//--------------------- .nv.shared._ZN7cutlass13device_kernelIN5flash11enable_sm90INS1_16FlashAttnBwdSm90INS1_25CollectiveMainloopBwdSm90ILi2ELi2ELi2EN4cute5tupleIJNS5_1CILi1EEES8_S8_EEENS6_IJNS7_ILi64EEENS7_ILi128EEESB_EEENS_6half_tEfNS_4arch4Sm90ELb0ELb0ELb1ELb0ELb1ELb1ELb0ELb0ELi2ELi1ELi2ELi1ELb0EEENS1_21CollectiveEpilogueBwdISC_SD_SF_Li256ELb0ELb0ELi1EEENS1_19SingleTileSchedulerILb0ELb0ELb0ELi128EEEEEEEEEvNT_6ParamsE --------------------------
	.section	.nv.shared._ZN7cutlass13device_kernelIN5flash11enable_sm90INS1_16FlashAttnBwdSm90INS1_25CollectiveMainloopBwdSm90ILi2ELi2ELi2EN4cute5tupleIJNS5_1CILi1EEES8_S8_EEENS6_IJNS7_ILi64EEENS7_ILi128EEESB_EEENS_6half_tEfNS_4arch4Sm90ELb0ELb0ELb1ELb0ELb1ELb1ELb0ELb0ELi2ELi1ELi2ELi1ELb0EEENS1_21CollectiveEpilogueBwdISC_SD_SF_Li256ELb0ELb0ELi1EEENS1_19SingleTileSchedulerILb0ELb0ELb0ELi128EEEEEEEEEvNT_6ParamsE,"aw",@nobits
	.sectionflags	@""
	.align	16
	.zero		1024


//--------------------- .nv.shared._ZN7cutlass13device_kernelIN5flash11enable_sm90INS1_16FlashAttnBwdSm90INS1_25CollectiveMainloopBwdSm90ILi2ELi2ELi2EN4cute5tupleIJNS5_1CILi1EEES8_S8_EEENS6_IJNS7_ILi64EEENS7_ILi128EEESB_EEENS_6half_tEfNS_4arch4Sm90ELb0ELb0ELb1ELb0ELb0ELb1ELb0ELb0ELi2ELi1ELi2ELi1ELb0EEENS1_24CollectiveEpilogueBwdGQAISC_fSF_Li256ELb0ELb0EEENS1_19SingleTileSchedulerILb0ELb0ELb0ELi128EEEEEEEEEvNT_6ParamsE --------------------------
	.section	.nv.shared._ZN7cutlass13device_kernelIN5flash11enable_sm90INS1_16FlashAttnBwdSm90INS1_25CollectiveMainloopBwdSm90ILi2ELi2ELi2EN4cute5tupleIJNS5_1CILi1EEES8_S8_EEENS6_IJNS7_ILi64EEENS7_ILi128EEESB_EEENS_6half_tEfNS_4arch4Sm90ELb0ELb0ELb1ELb0ELb0ELb1ELb0ELb0ELi2ELi1ELi2ELi1ELb0EEENS1_24CollectiveEpilogueBwdGQAISC_fSF_Li256ELb0ELb0EEENS1_19SingleTileSchedulerILb0ELb0ELb0ELi128EEEEEEEEEvNT_6ParamsE,"aw",@nobits
	.sectionflags	@""
	.align	16
	.zero		1024


//--------------------- .nv.shared._ZN7cutlass13device_kernelIN5flash11enable_sm90INS1_16FlashAttnBwdSm90INS1_25CollectiveMainloopBwdSm90ILi2ELi2ELi2EN4cute5tupleIJNS5_1CILi1EEES8_S8_EEENS6_IJNS7_ILi64EEENS7_ILi128EEESB_EEENS_6half_tEfNS_4arch4Sm90ELb0ELb0ELb1ELb0ELb1ELb1ELb0ELb0ELi2ELi1ELi2ELi1ELb0EEENS1_24CollectiveEpilogueBwdGQAISC_fSF_Li256ELb0ELb1EEENS1_19SingleTileSchedulerILb0ELb0ELb0ELi128EEEEEEEEEvNT_6ParamsE --------------------------
	.section	.nv.shared._ZN7cutlass13device_kernelIN5flash11enable_sm90INS1_16FlashAttnBwdSm90INS1_25CollectiveMainloopBwdSm90ILi2ELi2ELi2EN4cute5tupleIJNS5_1CILi1EEES8_S8_EEENS6_IJNS7_ILi64EEENS7_ILi128EEESB_EEENS_6half_tEfNS_4arch4Sm90ELb0ELb0ELb1ELb0ELb1ELb1ELb0ELb0ELi2ELi1ELi2ELi1ELb0EEENS1_24CollectiveEpilogueBwdGQAISC_fSF_Li256ELb0ELb1EEENS1_19SingleTileSchedulerILb0ELb0ELb0ELi128EEEEEEEEEvNT_6ParamsE,"aw",@nobits
	.sectionflags	@""
	.align	16
	.zero		1024


//--------------------- .nv.shared._ZN7cutlass13device_kernelIN5flash11enable_sm90INS1_16FlashAttnBwdSm90INS1_25CollectiveMainloopBwdSm90ILi2ELi2ELi2EN4cute5tupleIJNS5_1CILi1EEES8_S8_EEENS6_IJNS7_ILi64EEENS7_ILi128EEESB_EEENS_6half_tEfNS_4arch4Sm90ELb0ELb0ELb1ELb1ELb0ELb1ELb0ELb0ELi2ELi1ELi2ELi1ELb0EEENS1_21CollectiveEpilogueBwdISC_SD_SF_Li256ELb1ELb0ELi1EEENS1_19SingleTileSchedulerILb1ELb0ELb0ELi128EEEEEEEEEvNT_6ParamsE --------------------------
	.section	.nv.shared._ZN7cutlass13device_kernelIN5flash11enable_sm90INS1_16FlashAttnBwdSm90INS1_25CollectiveMainloopBwdSm90ILi2ELi2ELi2EN4cute5tupleIJNS5_1CILi1EEES8_S8_EEENS6_IJNS7_ILi64EEENS7_ILi128EEESB_EEENS_6half_tEfNS_4arch4Sm90ELb0ELb0ELb1ELb1ELb0ELb1ELb0ELb0ELi2ELi1ELi2ELi1ELb0EEENS1_21CollectiveEpilogueBwdISC_SD_SF_Li256ELb1ELb0ELi1EEENS1_19SingleTileSchedulerILb1ELb0ELb0ELi128EEEEEEEEEvNT_6ParamsE,"aw",@nobits
	.sectionflags	@""
	.align	16
	.zero		1024


//--------------------- .nv.shared._ZN7cutlass13device_kernelIN5flash11enable_sm90INS1_16FlashAttnBwdSm90INS1_25CollectiveMainloopBwdSm90ILi2ELi2ELi2EN4cute5tupleIJNS5_1CILi1EEES8_S8_EEENS6_IJNS7_ILi64EEENS7_ILi128EEESB_EEENS_6half_tEfNS_4arch4Sm90ELb0ELb0ELb1ELb1ELb1ELb1ELb0ELb0ELi2ELi1ELi2ELi1ELb0EEENS1_21CollectiveEpilogueBwdISC_SD_SF_Li256ELb1ELb0ELi1EEENS1_19SingleTileSchedulerILb1ELb0ELb0ELi128EEEEEEEEEvNT_6ParamsE --------------------------
	.section	.nv.shared._ZN7cutlass13device_kernelIN5flash11enable_sm90INS1_16FlashAttnBwdSm90INS1_25CollectiveMainloopBwdSm90ILi2ELi2ELi2EN4cute5tupleIJNS5_1CILi1EEES8_S8_EEENS6_IJNS7_ILi64EEENS7_ILi128EEESB_EEENS_6half_tEfNS_4arch4Sm90ELb0ELb0ELb1ELb1ELb1ELb1ELb0ELb0ELi2ELi1ELi2ELi1ELb0EEENS1_21CollectiveEpilogueBwdISC_SD_SF_Li256ELb1ELb0ELi1EEENS1_19SingleTileSchedulerILb1ELb0ELb0ELi128EEEEEEEEEvNT_6ParamsE,"aw",@nobits
	.sectionflags	@""
	.align	16
	.zero		1024


//--------------------- .nv.shared._ZN7cutlass13device_kernelIN5flash11enable_sm90INS1_16FlashAttnBwdSm90INS1_25CollectiveMainloopBwdSm90ILi2ELi2ELi2EN4cute5tupleIJNS5_1CILi1EEES8_S8_EEENS6_IJNS7_ILi64EEENS7_ILi128EEESB_EEENS_6half_tEfNS_4arch4Sm90ELb0ELb0ELb1ELb1ELb0ELb1ELb0ELb0ELi2ELi1ELi2ELi1ELb0EEENS1_24CollectiveEpilogueBwdGQAISC_fSF_Li256ELb1ELb0EEENS1_19SingleTileSchedulerILb1ELb0ELb0ELi128EEEEEEEEEvNT_6ParamsE --------------------------
	.section	.nv.shared._ZN7cutlass13device_kernelIN5flash11enable_sm90INS1_16FlashAttnBwdSm90INS1_25CollectiveMainloopBwdSm90ILi2ELi2ELi2EN4cute5tupleIJNS5_1CILi1EEES8_S8_EEENS6_IJNS7_ILi64EEENS7_ILi128EEESB_EEENS_6half_tEfNS_4arch4Sm90ELb0ELb0ELb1ELb1ELb0ELb1ELb0ELb0ELi2ELi1ELi2ELi1ELb0EEENS1_24CollectiveEpilogueBwdGQAISC_fSF_Li256ELb1ELb0EEENS1_19SingleTileSchedulerILb1ELb0ELb0ELi128EEEEEEEEEvNT_6ParamsE,"aw",@nobits
	.sectionflags	@""
	.align	16
	.zero		1024


//--------------------- .nv.shared._ZN7cutlass13device_kernelIN5flash11enable_sm90INS1_16FlashAttnBwdSm90INS1_25CollectiveMainloopBwdSm90ILi2ELi2ELi2EN4cute5tupleIJNS5_1CILi1EEES8_S8_EEENS6_IJNS7_ILi64EEENS7_ILi128EEESB_EEENS_6half_tEfNS_4arch4Sm90ELb0ELb0ELb1ELb1ELb1ELb1ELb0ELb0ELi2ELi1ELi2ELi1ELb0EEENS1_24CollectiveEpilogueBwdGQAISC_fSF_Li256ELb1ELb1EEENS1_19SingleTileSchedulerILb1ELb0ELb0ELi128EEEEEEEEEvNT_6ParamsE --------------------------
	.section	.nv.shared._ZN7cutlass13device_kernelIN5flash11enable_sm90INS1_16FlashAttnBwdSm90INS1_25CollectiveMainloopBwdSm90ILi2ELi2ELi2EN4cute5tupleIJNS5_1CILi1EEES8_S8_EEENS6_IJNS7_ILi64EEENS7_ILi128EEESB_EEENS_6half_tEfNS_4arch4Sm90ELb0ELb0ELb1ELb1ELb1ELb1ELb0ELb0ELi2ELi1ELi2ELi1ELb0EEENS1_24CollectiveEpilogueBwdGQAISC_fSF_Li256ELb1ELb1EEENS1_19SingleTileSchedulerILb1ELb0ELb0ELi128EEEEEEEEEvNT_6ParamsE,"aw",@nobits
	.sectionflags	@""
	.align	16
	.zero		1024


//--------------------- .nv.shared._ZN7cutlass13device_kernelIN5flash11enable_sm90INS1_16FlashAttnBwdSm90INS1_25CollectiveMainloopBwdSm90ILi2ELi2ELi2EN4cute5tupleIJNS5_1CILi1EEES8_S8_EEENS6_IJNS7_ILi64EEENS7_ILi128EEESB_EEENS_6half_tEfNS_4arch4Sm90ELb0ELb1ELb1ELb0ELb0ELb1ELb0ELb0ELi2ELi1ELi2ELi1ELb0EEENS1_21CollectiveEpilogueBwdISC_SD_SF_Li256ELb0ELb0ELi1EEENS1_19SingleTileSchedulerILb0ELb0ELb0ELi128EEEEEEEEEvNT_6ParamsE --------------------------
	.section	.nv.shared._ZN7cutlass13device_kernelIN5flash11enable_sm90INS1_16FlashAttnBwdSm90INS1_25CollectiveMainloopBwdSm90ILi2ELi2ELi2EN4cute5tupleIJNS5_1CILi1EEES8_S8_EEENS6_IJNS7_ILi64EEENS7_ILi128EEESB_EEENS_6half_tEfNS_4arch4Sm90ELb0ELb1ELb1ELb0ELb0ELb1ELb0ELb0ELi2ELi1ELi2ELi1ELb0EEENS1_21CollectiveEpilogueBwdISC_SD_SF_Li256ELb0ELb0ELi1EEENS1_19SingleTileSchedulerILb0ELb0ELb0ELi128EEEEEEEEEvNT_6ParamsE,"aw",@nobits
	.sectionflags	@""
	.align	16
	.zero		1024


//--------------------- .nv.shared._ZN7cutlass13device_kernelIN5flash11enable_sm90INS1_16FlashAttnBwdSm90INS1_25CollectiveMainloopBwdSm90ILi2ELi2ELi2EN4cute5tupleIJNS5_1CILi1EEES8_S8_EEENS6_IJNS7_ILi64EEENS7_ILi128EEESB_EEENS_6half_tEfNS_4arch4Sm90ELb0ELb1ELb1ELb0ELb1ELb1ELb0ELb0ELi2ELi1ELi2ELi1ELb0EEENS1_21CollectiveEpilogueBwdISC_SD_SF_Li256ELb0ELb0ELi1EEENS1_19SingleTileSchedulerILb0ELb0ELb0ELi128EEEEEEEEEvNT_6ParamsE --------------------------
	.section	.nv.shared._ZN7cutlass13device_kernelIN5flash11enable_sm90INS1_16FlashAttnBwdSm90INS1_25CollectiveMainloopBwdSm90ILi2ELi2ELi2EN4cute5tupleIJNS5_1CILi1EEES8_S8_EEENS6_IJNS7_ILi64EEENS7_ILi128EEESB_EEENS_6half_tEfNS_4arch4Sm90ELb0ELb1ELb1ELb0ELb1ELb1ELb0ELb0ELi2ELi1ELi2ELi1ELb0EEENS1_21CollectiveEpilogueBwdISC_SD_SF_Li256ELb0ELb0ELi1EEENS1_19SingleTileSchedulerILb0ELb0ELb0ELi128EEEEEEEEEvNT_6ParamsE,"aw",@nobits
	.sectionflags	@""
	.align	16
	.zero		1024


//--------------------- .nv.shared._ZN7cutlass13device_kernelIN5flash11enable_sm90INS1_16FlashAttnBwdSm90INS1_25CollectiveMainloopBwdSm90ILi2ELi2ELi2EN4cute5tupleIJNS5_1CILi1EEES8_S8_EEENS6_IJNS7_ILi64EEENS7_ILi128EEESB_EEENS_6half_tEfNS_4arch4Sm90ELb0ELb1ELb1ELb0ELb0ELb1ELb0ELb0ELi2ELi1ELi2ELi1ELb0EEENS1_24CollectiveEpilogueBwdGQAISC_fSF_Li256ELb0ELb0EEENS1_19SingleTileSchedulerILb0ELb0ELb0ELi128EEEEEEEEEvNT_6ParamsE --------------------------
	.section	.nv.shared._ZN7cutlass13device_kernelIN5flash11enable_sm90INS1_16FlashAttnBwdSm90INS1_25CollectiveMainloopBwdSm90ILi2ELi2ELi2EN4cute5tupleIJNS5_1CILi1EEES8_S8_EEENS6_IJNS7_ILi64EEENS7_ILi128EEESB_EEENS_6half_tEfNS_4arch4Sm90ELb0ELb1ELb1ELb0ELb0ELb1ELb0ELb0ELi2ELi1ELi2ELi1ELb0EEENS1_24CollectiveEpilogueBwdGQAISC_fSF_Li256ELb0ELb0EEENS1_19SingleTileSchedulerILb0ELb0ELb0ELi128EEEEEEEEEvNT_6ParamsE,"aw",@nobits
	.sectionflags	@""
	.align	16
	.zero		1024


//--------------------- .nv.shared._ZN7cutlass13device_kernelIN5flash11enable_sm90INS1_16FlashAttnBwdSm90INS1_25CollectiveMainloopBwdSm90ILi2ELi2ELi2EN4cute5tupleIJNS5_1CILi1EEES8_S8_EEENS6_IJNS7_ILi64EEENS7_ILi128EEESB_EEENS_6half_tEfNS_4arch4Sm90ELb0ELb1ELb1ELb0ELb1ELb1ELb0ELb0ELi2ELi1ELi2ELi1ELb0EEENS1_24CollectiveEpilogueBwdGQAISC_fSF_Li256ELb0ELb1EEENS1_19SingleTileSchedulerILb0ELb0ELb0ELi128EEEEEEEEEvNT_6ParamsE --------------------------
	.section	.nv.shared._ZN7cutlass13device_kernelIN5flash11enable_sm90INS1_16FlashAttnBwdSm90INS1_25CollectiveMainloopBwdSm90ILi2ELi2ELi2EN4cute5tupleIJNS5_1CILi1EEES8_S8_EEENS6_IJNS7_ILi64EEENS7_ILi128EEESB_EEENS_6half_tEfNS_4arch4Sm90ELb0ELb1ELb1ELb0ELb1ELb1ELb0ELb0ELi2ELi1ELi2ELi1ELb0EEENS1_24CollectiveEpilogueBwdGQAISC_fSF_Li256ELb0ELb1EEENS1_19SingleTileSchedulerILb0ELb0ELb0ELi128EEEEEEEEEvNT_6ParamsE,"aw",@nobits
	.sectionflags	@""
	.align	16
	.zero		1024


//--------------------- .nv.shared._ZN7cutlass13device_kernelIN5flash11enable_sm90INS1_16FlashAttnBwdSm90INS1_25CollectiveMainloopBwdSm90ILi2ELi2ELi2EN4cute5tupleIJNS5_1CILi1EEES8_S8_EEENS6_IJNS7_ILi64EEENS7_ILi128EEESB_EEENS_6half_tEfNS_4arch4Sm90ELb0ELb1ELb1ELb1ELb0ELb1ELb0ELb0ELi2ELi1ELi2ELi1ELb0EEENS1_21CollectiveEpilogueBwdISC_SD_SF_Li256ELb1ELb0ELi1EEENS1_19SingleTileSchedulerILb1ELb0ELb0ELi128EEEEEEEEEvNT_6ParamsE --------------------------
	.section	.nv.shared._ZN7cutlass13device_kernelIN5flash11enable_sm90INS1_16FlashAttnBwdSm90INS1_25CollectiveMainloopBwdSm90ILi2ELi2ELi2EN4cute5tupleIJNS5_1CILi1EEES8_S8_EEENS6_IJNS7_ILi64EEENS7_ILi128EEESB_EEENS_6half_tEfNS_4arch4Sm90ELb0ELb1ELb1ELb1ELb0ELb1ELb0ELb0ELi2ELi1ELi2ELi1ELb0EEENS1_21CollectiveEpilogueBwdISC_SD_SF_Li256ELb1ELb0ELi1EEENS1_19SingleTileSchedulerILb1ELb0ELb0ELi128EEEEEEEEEvNT_6ParamsE,"aw",@nobits
	.sectionflags	@""
	.align	16
	.zero		1024


//--------------------- .nv.shared._ZN7cutlass13device_kernelIN5flash11enable_sm90INS1_16FlashAttnBwdSm90INS1_25CollectiveMainloopBwdSm90ILi2ELi2ELi2EN4cute5tupleIJNS5_1CILi1EEES8_S8_EEENS6_IJNS7_ILi64EEENS7_ILi128EEESB_EEENS_6half_tEfNS_4arch4Sm90ELb0ELb1ELb1ELb1ELb1ELb1ELb0ELb0ELi2ELi1ELi2ELi1ELb0EEENS1_21CollectiveEpilogueBwdISC_SD_SF_Li256ELb1ELb0ELi1EEENS1_19SingleTileSchedulerILb1ELb0ELb0ELi128EEEEEEEEEvNT_6ParamsE --------------------------
	.section	.nv.shared._ZN7cutlass13device_kernelIN5flash11enable_sm90INS1_16FlashAttnBwdSm90INS1_25CollectiveMainloopBwdSm90ILi2ELi2ELi2EN4cute5tupleIJNS5_1CILi1EEES8_S8_EEENS6_IJNS7_ILi64EEENS7_ILi128EEESB_EEENS_6half_tEfNS_4arch4Sm90ELb0ELb1ELb1ELb1ELb1ELb1ELb0ELb0ELi2ELi1ELi2ELi1ELb0EEENS1_21CollectiveEpilogueBwdISC_SD_SF_Li256ELb1ELb0ELi1EEENS1_19SingleTileSchedulerILb1ELb0ELb0ELi128EEEEEEEEEvNT_6ParamsE,"aw",@nobits
	.sectionflags	@""
	.align	16
	.zero		1024


//--------------------- .nv.shared._ZN7cutlass13device_kernelIN5flash11enable_sm90INS1_16FlashAttnBwdSm90INS1_25CollectiveMainloopBwdSm90ILi2ELi2ELi2EN4cute5tupleIJNS5_1CILi1EEES8_S8_EEENS6_IJNS7_ILi64EEENS7_ILi128EEESB_EEENS_6half_tEfNS_4arch4Sm90ELb0ELb1ELb1ELb1ELb0ELb1ELb0ELb0ELi2ELi1ELi2ELi1ELb0EEENS1_24CollectiveEpilogueBwdGQAISC_fSF_Li256ELb1ELb0EEENS1_19SingleTileSchedulerILb1ELb0ELb0ELi128EEEEEEEEEvNT_6ParamsE --------------------------
	.section	.nv.shared._ZN7cutlass13device_kernelIN5flash11enable_sm90INS1_16FlashAttnBwdSm90INS1_25CollectiveMainloopBwdSm90ILi2ELi2ELi2EN4cute5tupleIJNS5_1CILi1EEES8_S8_EEENS6_IJNS7_ILi64EEENS7_ILi128EEESB_EEENS_6half_tEfNS_4arch4Sm90ELb0ELb1ELb1ELb1ELb0ELb1ELb0ELb0ELi2ELi1ELi2ELi1ELb0EEENS1_24CollectiveEpilogueBwdGQAISC_fSF_Li256ELb1ELb0EEENS1_19SingleTileSchedulerILb1ELb0ELb0ELi128EEEEEEEEEvNT_6ParamsE,"aw",@nobits
	.sectionflags	@""
	.align	16
	.zero		1024


//--------------------- .nv.shared._ZN7cutlass13device_kernelIN5flash11enable_sm90INS1_16FlashAttnBwdSm90INS1_25CollectiveMainloopBwdSm90ILi2ELi2ELi2EN4cute5tupleIJNS5_1CILi1EEES8_S8_EEENS6_IJNS7_ILi64EEENS7_ILi128EEESB_EEENS_6half_tEfNS_4arch4Sm90ELb0ELb1ELb1ELb1ELb1ELb1ELb0ELb0ELi2ELi1ELi2ELi1ELb0EEENS1_24CollectiveEpilogueBwdGQAISC_fSF_Li256ELb1ELb1EEENS1_19SingleTileSchedulerILb1ELb0ELb0ELi128EEEEEEEEEvNT_6ParamsE --------------------------
	.section	.nv.shared._ZN7cutlass13device_kernelIN5flash11enable_sm90INS1_16FlashAttnBwdSm90INS1_25CollectiveMainloopBwdSm90ILi2ELi2ELi2EN4cute5tupleIJNS5_1CILi1EEES8_S8_EEENS6_IJNS7_ILi64EEENS7_ILi128EEESB_EEENS_6half_tEfNS_4arch4Sm90ELb0ELb1ELb1ELb1ELb1ELb1ELb0ELb0ELi2ELi1ELi2ELi1ELb0EEENS1_24CollectiveEpilogueBwdGQAISC_fSF_Li256ELb1ELb1EEENS1_19SingleTileSchedulerILb1ELb0ELb0ELi128EEEEEEEEEvNT_6ParamsE,"aw",@nobits
	.sectionflags	@""
	.align	16
	.zero		1024


//--------------------- .nv.shared._ZN7cutlass13device_kernelIN5flash11enable_sm90INS1_16FlashAttnBwdSm90INS1_25CollectiveMainloopBwdSm90ILi2ELi2ELi2EN4cute5tupleIJNS5_1CILi1EEES8_S8_EEENS6_IJNS7_ILi64EEENS7_ILi128EEESB_EEENS_6half_tEfNS_4arch4Sm90ELb1ELb0ELb1ELb0ELb0ELb1ELb0ELb0ELi2ELi1ELi2ELi1ELb0EEENS1_21CollectiveEpilogueBwdISC_SD_SF_Li256ELb0ELb0ELi1EEENS1_25SingleTileBwdLPTSchedulerILb0ELi128ELb0EEEEEEEEEvNT_6ParamsE --------------------------
	.section	.nv.shared._ZN7cutlass13device_kernelIN5flash11enable_sm90INS1_16FlashAttnBwdSm90INS1_25CollectiveMainloopBwdSm90ILi2ELi2ELi2EN4cute5tupleIJNS5_1CILi1EEES8_S8_EEENS6_IJNS7_ILi64EEENS7_ILi128EEESB_EEENS_6half_tEfNS_4arch4Sm90ELb1ELb0ELb1ELb0ELb0ELb1ELb0ELb0ELi2ELi1ELi2ELi1ELb0EEENS1_21CollectiveEpilogueBwdISC_SD_SF_Li256ELb0ELb0ELi1EEENS1_25SingleTileBwdLPTSchedulerILb0ELi128ELb0EEEEEEEEEvNT_6ParamsE,"aw",@nobits
	.sectionflags	@""
	.align	16
	.zero		1024


//--------------------- .nv.shared._ZN7cutlass13device_kernelIN5flash11enable_sm90INS1_16FlashAttnBwdSm90INS1_25CollectiveMainloopBwdSm90ILi2ELi2ELi2EN4cute5tupleIJNS5_1CILi1EEES8_S8_EEENS6_IJNS7_ILi64EEENS7_ILi128EEESB_EEENS_6half_tEfNS_4arch4Sm90ELb1ELb0ELb1ELb0ELb1ELb1ELb0ELb0ELi2ELi1ELi2ELi1ELb0EEENS1_21CollectiveEpilogueBwdISC_SD_SF_Li256ELb0ELb0ELi1EEENS1_25SingleTileBwdLPTSchedulerILb0ELi128ELb1EEEEEEEEEvNT_6ParamsE --------------------------
	.section	.nv.shared._ZN7cutlass13device_kernelIN5flash11enable_sm90INS1_16FlashAttnBwdSm90INS1_25CollectiveMainloopBwdSm90ILi2ELi2ELi2EN4cute5tupleIJNS5_1CILi1EEES8_S8_EEENS6_IJNS7_ILi64EEENS7_ILi128EEESB_EEENS_6half_tEfNS_4arch4Sm90ELb1ELb0ELb1ELb0ELb1ELb1ELb0ELb0ELi2ELi1ELi2ELi1ELb0EEENS1_21CollectiveEpilogueBwdISC_SD_SF_Li256ELb0ELb0ELi1EEENS1_25SingleTileBwdLPTSchedulerILb0ELi128ELb1EEEEEEEEEvNT_6ParamsE,"aw",@nobits
	.sectionflags	@""
	.align	16
	.zero		1024


//--------------------- .nv.shared._ZN7cutlass13device_kernelIN5flash11enable_sm90INS1_16FlashAttnBwdSm90INS1_25CollectiveMainloopBwdSm90ILi2ELi2ELi2EN4cute5tupleIJNS5_1CILi1EEES8_S8_EEENS6_IJNS7_ILi64EEENS7_ILi128EEESB_EEENS_6half_tEfNS_4arch4Sm90ELb1ELb0ELb1ELb0ELb0ELb1ELb0ELb0ELi2ELi1ELi2ELi1ELb0EEENS1_24CollectiveEpilogueBwdGQAISC_fSF_Li256ELb0ELb0EEENS1_25SingleTileBwdLPTSchedulerILb0ELi128ELb0EEEEEEEEEvNT_6ParamsE --------------------------
	.section	.nv.shared._ZN7cutlass13device_kernelIN5flash11enable_sm90INS1_16FlashAttnBwdSm90INS1_25CollectiveMainloopBwdSm90ILi2ELi2ELi2EN4cute5tupleIJNS5_1CILi1EEES8_S8_EEENS6_IJNS7_ILi64EEENS7_ILi128EEESB_EEENS_6half_tEfNS_4arch4Sm90ELb1ELb0ELb1ELb0ELb0ELb1ELb0ELb0ELi2ELi1ELi2ELi1ELb0EEENS1_24CollectiveEpilogueBwdGQAISC_fSF_Li256ELb0ELb0EEENS1_25SingleTileBwdLPTSchedulerILb0ELi128ELb0EEEEEEEEEvNT_6ParamsE,"aw",@nobits
	.sectionflags	@""
	.align	16
	.zero		1024


//--------------------- .nv.shared._ZN7cutlass13device_kernelIN5flash11enable_sm90INS1_16FlashAttnBwdSm90INS1_25CollectiveMainloopBwdSm90ILi2ELi2ELi2EN4cute5tupleIJNS5_1CILi1EEES8_S8_EEENS6_IJNS7_ILi64EEENS7_ILi128EEESB_EEENS_6half_tEfNS_4arch4Sm90ELb1ELb0ELb1ELb0ELb1ELb1ELb0ELb0ELi2ELi1ELi2ELi1ELb0EEENS1_24CollectiveEpilogueBwdGQAISC_fSF_Li256ELb0ELb1EEENS1_25SingleTileBwdLPTSchedulerILb0ELi128ELb1EEEEEEEEEvNT_6ParamsE --------------------------
	.section	.nv.shared._ZN7cutlass13device_kernelIN5flash11enable_sm90INS1_16FlashAttnBwdSm90INS1_25CollectiveMainloopBwdSm90ILi2ELi2ELi2EN4cute5tupleIJNS5_1CILi1EEES8_S8_EEENS6_IJNS7_ILi64EEENS7_ILi128EEESB_EEENS_6half_tEfNS_4arch4Sm90ELb1ELb0ELb1ELb0ELb1ELb1ELb0ELb0ELi2ELi1ELi2ELi1ELb0EEENS1_24CollectiveEpilogueBwdGQAISC_fSF_Li256ELb0ELb1EEENS1_25SingleTileBwdLPTSchedulerILb0ELi128ELb1EEEEEEEEEvNT_6ParamsE,"aw",@nobits
	.sectionflags	@""
	.align	16
	.zero		1024


//--------------------- .nv.shared._ZN7cutlass13device_kernelIN5flash22FlashAttnBwdPreprocessIN4cute5tupleIJNS3_1CILi64EEENS5_ILi128EEEEEENS_6half_tEfNS_4arch4Sm90ELb1ELb0EEEEEvNT_6ParamsE --------------------------
	.section	.nv.shared._ZN7cutlass13device_kernelIN5flash22FlashAttnBwdPreprocessIN4cute5tupleIJNS3_1CILi64EEENS5_ILi128EEEEEENS_6half_tEfNS_4arch4Sm90ELb1ELb0EEEEEvNT_6ParamsE,"aw",@nobits
	.sectionflags	@""
	.align	16
	.zero		1024


//--------------------- .nv.shared._ZN7cutlass13device_kernelIN5flash11enable_sm90INS1_16FlashAttnBwdSm90INS1_25CollectiveMainloopBwdSm90ILi2ELi2ELi2EN4cute5tupleIJNS5_1CILi1EEES8_S8_EEENS6_IJNS7_ILi64EEENS7_ILi128EEESB_EEENS_6half_tEfNS_4arch4Sm90ELb1ELb0ELb1ELb1ELb0ELb1ELb0ELb0ELi2ELi1ELi2ELi1ELb0EEENS1_21CollectiveEpilogueBwdISC_SD_SF_Li256ELb1ELb0ELi1EEENS1_25SingleTileBwdLPTSchedulerILb1ELi128ELb0EEEEEEEEEvNT_6ParamsE --------------------------
	.section	.nv.shared._ZN7cutlass13device_kernelIN5flash11enable_sm90INS1_16FlashAttnBwdSm90INS1_25CollectiveMainloopBwdSm90ILi2ELi2ELi2EN4cute5tupleIJNS5_1CILi1EEES8_S8_EEENS6_IJNS7_ILi64EEENS7_ILi128EEESB_EEENS_6half_tEfNS_4arch4Sm90ELb1ELb0ELb1ELb1ELb0ELb1ELb0ELb0ELi2ELi1ELi2ELi1ELb0EEENS1_21CollectiveEpilogueBwdISC_SD_SF_Li256ELb1ELb0ELi1EEENS1_25SingleTileBwdLPTSchedulerILb1ELi128ELb0EEEEEEEEEvNT_6ParamsE,"aw",@nobits
	.sectionflags	@""
	.align	16
	.zero		1024


//--------------------- .nv.shared._ZN7cutlass13device_kernelIN5flash11enable_sm90INS1_16FlashAttnBwdSm90INS1_25CollectiveMainloopBwdSm90ILi2ELi2ELi2EN4cute5tupleIJNS5_1CILi1EEES8_S8_EEENS6_IJNS7_ILi64EEENS7_ILi128EEESB_EEENS_6half_tEfNS_4arch4Sm90ELb1ELb0ELb1ELb1ELb1ELb1ELb0ELb0ELi2ELi1ELi2ELi1ELb0EEENS1_21CollectiveEpilogueBwdISC_SD_SF_Li256ELb1ELb0ELi1EEENS1_25SingleTileBwdLPTSchedulerILb1ELi128ELb1EEEEEEEEEvNT_6ParamsE --------------------------
	.section	.nv.shared._ZN7cutlass13device_kernelIN5flash11enable_sm90INS1_16FlashAttnBwdSm90INS1_25CollectiveMainloopBwdSm90ILi2ELi2ELi2EN4cute5tupleIJNS5_1CILi1EEES8_S8_EEENS6_IJNS7_ILi64EEENS7_ILi128EEESB_EEENS_6half_tEfNS_4arch4Sm90ELb1ELb0ELb1ELb1ELb1ELb1ELb0ELb0ELi2ELi1ELi2ELi1ELb0EEENS1_21CollectiveEpilogueBwdISC_SD_SF_Li256ELb1ELb0ELi1EEENS1_25SingleTileBwdLPTSchedulerILb1ELi128ELb1EEEEEEEEEvNT_6ParamsE,"aw",@nobits
	.sectionflags	@""
	.align	16
	.zero		1024


//--------------------- .nv.shared._ZN7cutlass13device_kernelIN5flash11enable_sm90INS1_16FlashAttnBwdSm90INS1_25CollectiveMainloopBwdSm90ILi2ELi2ELi2EN4cute5tupleIJNS5_1CILi1EEES8_S8_EEENS6_IJNS7_ILi64EEENS7_ILi128EEESB_EEENS_6half_tEfNS_4arch4Sm90ELb1ELb0ELb1ELb1ELb0ELb1ELb0ELb0ELi2ELi1ELi2ELi1ELb0EEENS1_24CollectiveEpilogueBwdGQAISC_fSF_Li256ELb1ELb0EEENS1_25SingleTileBwdLPTSchedulerILb1ELi128ELb0EEEEEEEEEvNT_6ParamsE --------------------------
	.section	.nv.shared._ZN7cutlass13device_kernelIN5flash11enable_sm90INS1_16FlashAttnBwdSm90INS1_25CollectiveMainloopBwdSm90ILi2ELi2ELi2EN4cute5tupleIJNS5_1CILi1EEES8_S8_EEENS6_IJNS7_ILi64EEENS7_ILi128EEESB_EEENS_6half_tEfNS_4arch4Sm90ELb1ELb0ELb1ELb1ELb0ELb1ELb0ELb0ELi2ELi1ELi2ELi1ELb0EEENS1_24CollectiveEpilogueBwdGQAISC_fSF_Li256ELb1ELb0EEENS1_25SingleTileBwdLPTSchedulerILb1ELi128ELb0EEEEEEEEEvNT_6ParamsE,"aw",@nobits
	.sectionflags	@""
	.align	16
	.zero		1024


//--------------------- .nv.shared._ZN7cutlass13device_kernelIN5flash32FlashAttnBwdPostprocessConvertdQIN4cute5tupleIJNS3_1CILi128EEES6_EEENS_6half_tEfNS_4arch4Sm90ELi256ENS3_8TiledMMAINS3_8MMA_AtomIJNS3_4SM904GMMA26MMA_64x128x16_F32F16F16_RSILNSE_5MajorE0ELSG_1ELNSE_7ScaleInE1ELSH_1EEEEEENS3_6LayoutINS4_IJNS5_ILi2EEENS5_ILi1EEESM_EEENS4_IJSM_NS5_ILi0EEESO_EEEEENS4_IJNS3_10UnderscoreESR_SR_EEEEELb0EEEEEvNT_6ParamsE --------------------------
	.section	.nv.shared._ZN7cutlass13device_kernelIN5flash32FlashAttnBwdPostprocessConvertdQIN4cute5tupleIJNS3_1CILi128EEES6_EEENS_6half_tEfNS_4arch4Sm90ELi256ENS3_8TiledMMAINS3_8MMA_AtomIJNS3_4SM904GMMA26MMA_64x128x16_F32F16F16_RSILNSE_5MajorE0ELSG_1ELNSE_7ScaleInE1ELSH_1EEEEEENS3_6LayoutINS4_IJNS5_ILi2EEENS5_ILi1EEESM_EEENS4_IJSM_NS5_ILi0EEESO_EEEEENS4_IJNS3_10UnderscoreESR_SR_EEEEELb0EEEEEvNT_6ParamsE,"aw",@nobits
	.sectionflags	@""
	.align	16
	.zero		1024


//--------------------- .nv.shared._ZN7cutlass13device_kernelIN5flash32FlashAttnBwdPostprocessConvertdQIN4cute5tupleIJNS3_1CILi64EEENS5_ILi128EEEEEENS_6half_tEfNS_4arch4Sm90ELi256ENS3_8TiledMMAINS3_8MMA_AtomIJNS3_4SM904GMMA25MMA_64x64x16_F32F16F16_SSILNSF_5MajorE0ELSH_1ELNSF_7ScaleInE1ELSI_1EEEEEENS3_6LayoutINS4_IJNS5_ILi1EEENS5_ILi2EEESM_EEENS4_IJNS5_ILi0EEESM_SP_EEEEENS4_IJNS3_10UnderscoreESS_SS_EEEEELb0EEEEEvNT_6ParamsE --------------------------
	.section	.nv.shared._ZN7cutlass13device_kernelIN5flash32FlashAttnBwdPostprocessConvertdQIN4cute5tupleIJNS3_1CILi64EEENS5_ILi128EEEEEENS_6half_tEfNS_4arch4Sm90ELi256ENS3_8TiledMMAINS3_8MMA_AtomIJNS3_4SM904GMMA25MMA_64x64x16_F32F16F16_SSILNSF_5MajorE0ELSH_1ELNSF_7ScaleInE1ELSI_1EEEEEENS3_6LayoutINS4_IJNS5_ILi1EEENS5_ILi2EEESM_EEENS4_IJNS5_ILi0EEESM_SP_EEEEENS4_IJNS3_10UnderscoreESS_SS_EEEEELb0EEEEEvNT_6ParamsE,"aw",@nobits
	.sectionflags	@""
	.align	16
	.zero		1024


//--------------------- .nv.shared._ZN7cutlass13device_kernelIN5flash11enable_sm90INS1_16FlashAttnBwdSm90INS1_25CollectiveMainloopBwdSm90ILi2ELi2ELi2EN4cute5tupleIJNS5_1CILi1EEES8_S8_EEENS6_IJNS7_ILi64EEENS7_ILi128EEESB_EEENS_6half_tEfNS_4arch4Sm90ELb1ELb0ELb1ELb1ELb1ELb1ELb0ELb0ELi2ELi1ELi2ELi1ELb0EEENS1_24CollectiveEpilogueBwdGQAISC_fSF_Li256ELb1ELb1EEENS1_25SingleTileBwdLPTSchedulerILb1ELi128ELb1EEEEEEEEEvNT_6ParamsE --------------------------
	.section	.nv.shared._ZN7cutlass13device_kernelIN5flash11enable_sm90INS1_16FlashAttnBwdSm90INS1_25CollectiveMainloopBwdSm90ILi2ELi2ELi2EN4cute5tupleIJNS5_1CILi1EEES8_S8_EEENS6_IJNS7_ILi64EEENS7_ILi128EEESB_EEENS_6half_tEfNS_4arch4Sm90ELb1ELb0ELb1ELb1ELb1ELb1ELb0ELb0ELi2ELi1ELi2ELi1ELb0EEENS1_24CollectiveEpilogueBwdGQAISC_fSF_Li256ELb1ELb1EEENS1_25SingleTileBwdLPTSchedulerILb1ELi128ELb1EEEEEEEEEvNT_6ParamsE,"aw",@nobits
	.sectionflags	@""
	.align	16
	.zero		1024


//--------------------- .nv.shared._ZN7cutlass13device_kernelIN5flash22FlashAttnBwdPreprocessIN4cute5tupleIJNS3_1CILi64EEENS5_ILi128EEEEEENS_6half_tEfNS_4arch4Sm90ELb1ELb1EEEEEvNT_6ParamsE --------------------------
	.section	.nv.shared._ZN7cutlass13device_kernelIN5flash22FlashAttnBwdPreprocessIN4cute5tupleIJNS3_1CILi64EEENS5_ILi128EEEEEENS_6half_tEfNS_4arch4Sm90ELb1ELb1EEEEEvNT_6ParamsE,"aw",@nobits
	.sectionflags	@""
	.align	16
	.zero		1024


//--------------------- .nv.constant0._ZN7cutlass13device_kernelIN5flash11enable_sm90INS1_16FlashAttnBwdSm90INS1_25CollectiveMainloopBwdSm90ILi2ELi2ELi2EN4cute5tupleIJNS5_1CILi1EEES8_S8_EEENS6_IJNS7_ILi64EEENS7_ILi128EEESB_EEENS_6half_tEfNS_4arch4Sm90ELb0ELb0ELb1ELb0ELb0ELb1ELb0ELb0ELi2ELi1ELi2ELi1ELb0EEENS1_21CollectiveEpilogueBwdISC_SD_SF_Li256ELb0ELb0ELi1EEENS1_19SingleTileSchedulerILb0ELb0ELb0ELi128EEEEEEEEEvNT_6ParamsE --------------------------
	.section	.nv.constant0._ZN7cutlass13device_kernelIN5flash11enable_sm90INS1_16FlashAttnBwdSm90INS1_25CollectiveMainloopBwdSm90ILi2ELi2ELi2EN4cute5tupleIJNS5_1CILi1EEES8_S8_EEENS6_IJNS7_ILi64EEENS7_ILi128EEESB_EEENS_6half_tEfNS_4arch4Sm90ELb0ELb0ELb1ELb0ELb0ELb1ELb0ELb0ELi2ELi1ELi2ELi1ELb0EEENS1_21CollectiveEpilogueBwdISC_SD_SF_Li256ELb0ELb0ELi1EEENS1_19SingleTileSchedulerILb0ELb0ELb0ELi128EEEEEEEEEvNT_6ParamsE,"a",@progbits
	.sectionflags	@""
	.align	4
.nv.constant0._ZN7cutlass13device_kernelIN5flash11enable_sm90INS1_16FlashAttnBwdSm90INS1_25CollectiveMainloopBwdSm90ILi2ELi2ELi2EN4cute5tupleIJNS5_1CILi1EEES8_S8_EEENS6_IJNS7_ILi64EEENS7_ILi128EEESB_EEENS_6half_tEfNS_4arch4Sm90ELb0ELb0ELb1ELb0ELb0ELb1ELb0ELb0ELi2ELi1ELi2ELi1ELb0EEENS1_21CollectiveEpilogueBwdISC_SD_SF_Li256ELb0ELb0ELi1EEENS1_19SingleTileSchedulerILb0ELb0ELb0ELi128EEEEEEEEEvNT_6ParamsE:
	.zero		2944


//--------------------- .nv.constant0._ZN7cutlass13device_kernelIN5flash11enable_sm90INS1_16FlashAttnBwdSm90INS1_25CollectiveMainloopBwdSm90ILi2ELi2ELi2EN4cute5tupleIJNS5_1CILi1EEES8_S8_EEENS6_IJNS7_ILi64EEENS7_ILi128EEESB_EEENS_6half_tEfNS_4arch4Sm90ELb0ELb0ELb1ELb0ELb1ELb1ELb0ELb0ELi2ELi1ELi2ELi1ELb0EEENS1_21CollectiveEpilogueBwdISC_SD_SF_Li256ELb0ELb0ELi1EEENS1_19SingleTileSchedulerILb0ELb0ELb0ELi128EEEEEEEEEvNT_6ParamsE --------------------------
	.section	.nv.constant0._ZN7cutlass13device_kernelIN5flash11enable_sm90INS1_16FlashAttnBwdSm90INS1_25CollectiveMainloopBwdSm90ILi2ELi2ELi2EN4cute5tupleIJNS5_1CILi1EEES8_S8_EEENS6_IJNS7_ILi64EEENS7_ILi128EEESB_EEENS_6half_tEfNS_4arch4Sm90ELb0ELb0ELb1ELb0ELb1ELb1ELb0ELb0ELi2ELi1ELi2ELi1ELb0EEENS1_21CollectiveEpilogueBwdISC_SD_SF_Li256ELb0ELb0ELi1EEENS1_19SingleTileSchedulerILb0ELb0ELb0ELi128EEEEEEEEEvNT_6ParamsE,"a",@progbits
	.sectionflags	@""
	.align	4
.nv.constant0._ZN7cutlass13device_kernelIN5flash11enable_sm90INS1_16FlashAttnBwdSm90INS1_25CollectiveMainloopBwdSm90ILi2ELi2ELi2EN4cute5tupleIJNS5_1CILi1EEES8_S8_EEENS6_IJNS7_ILi64EEENS7_ILi128EEESB_EEENS_6half_tEfNS_4arch4Sm90ELb0ELb0ELb1ELb0ELb1ELb1ELb0ELb0ELi2ELi1ELi2ELi1ELb0EEENS1_21CollectiveEpilogueBwdISC_SD_SF_Li256ELb0ELb0ELi1EEENS1_19SingleTileSchedulerILb0ELb0ELb0ELi128EEEEEEEEEvNT_6ParamsE:
	.zero		2944


//--------------------- .nv.constant0._ZN7cutlass13device_kernelIN5flash11enable_sm90INS1_16FlashAttnBwdSm90INS1_25CollectiveMainloopBwdSm90ILi2ELi2ELi2EN4cute5tupleIJNS5_1CILi1EEES8_S8_EEENS6_IJNS7_ILi64EEENS7_ILi128EEESB_EEENS_6half_tEfNS_4arch4Sm90ELb0ELb0ELb1ELb0ELb0ELb1ELb0ELb0ELi2ELi1ELi2ELi1ELb0EEENS1_24CollectiveEpilogueBwdGQAISC_fSF_Li256ELb0ELb0EEENS1_19SingleTileSchedulerILb0ELb0ELb0ELi128EEEEEEEEEvNT_6ParamsE --------------------------
	.section	.nv.constant0._ZN7cutlass13device_kernelIN5flash11enable_sm90INS1_16FlashAttnBwdSm90INS1_25CollectiveMainloopBwdSm90ILi2ELi2ELi2EN4cute5tupleIJNS5_1CILi1EEES8_S8_EEENS6_IJNS7_ILi64EEENS7_ILi128EEESB_EEENS_6half_tEfNS_4arch4Sm90ELb0ELb0ELb1ELb0ELb0ELb1ELb0ELb0ELi2ELi1ELi2ELi1ELb0EEENS1_24CollectiveEpilogueBwdGQAISC_fSF_Li256ELb0ELb0EEENS1_19SingleTileSchedulerILb0ELb0ELb0ELi128EEEEEEEEEvNT_6ParamsE,"a",@progbits
	.sectionflags	@""
	.align	4
.nv.constant0._ZN7cutlass13device_kernelIN5flash11enable_sm90INS1_16FlashAttnBwdSm90INS1_25CollectiveMainloopBwdSm90ILi2ELi2ELi2EN4cute5tupleIJNS5_1CILi1EEES8_S8_EEENS6_IJNS7_ILi64EEENS7_ILi128EEESB_EEENS_6half_tEfNS_4arch4Sm90ELb0ELb0ELb1ELb0ELb0ELb1ELb0ELb0ELi2ELi1ELi2ELi1ELb0EEENS1_24CollectiveEpilogueBwdGQAISC_fSF_Li256ELb0ELb0EEENS1_19SingleTileSchedulerILb0ELb0ELb0ELi128EEEEEEEEEvNT_6ParamsE:
	.zero		2304


//--------------------- .nv.constant0._ZN7cutlass13device_kernelIN5flash11enable_sm90INS1_16FlashAttnBwdSm90INS1_25CollectiveMainloopBwdSm90ILi2ELi2ELi2EN4cute5tupleIJNS5_1CILi1EEES8_S8_EEENS6_IJNS7_ILi64EEENS7_ILi128EEESB_EEENS_6half_tEfNS_4arch4Sm90ELb0ELb0ELb1ELb0ELb1ELb1ELb0ELb0ELi2ELi1ELi2ELi1ELb0EEENS1_24CollectiveEpilogueBwdGQAISC_fSF_Li256ELb0ELb1EEENS1_19SingleTileSchedulerILb0ELb0ELb0ELi128EEEEEEEEEvNT_6ParamsE --------------------------
	.section	.nv.constant0._ZN7cutlass13device_kernelIN5flash11enable_sm90INS1_16FlashAttnBwdSm90INS1_25CollectiveMainloopBwdSm90ILi2ELi2ELi2EN4cute5tupleIJNS5_1CILi1EEES8_S8_EEENS6_IJNS7_ILi64EEENS7_ILi128EEESB_EEENS_6half_tEfNS_4arch4Sm90ELb0ELb0ELb1ELb0ELb1ELb1ELb0ELb0ELi2ELi1ELi2ELi1ELb0EEENS1_24CollectiveEpilogueBwdGQAISC_fSF_Li256ELb0ELb1EEENS1_19SingleTileSchedulerILb0ELb0ELb0ELi128EEEEEEEEEvNT_6ParamsE,"a",@progbits
	.sectionflags	@""
	.align	4
.nv.constant0._ZN7cutlass13device_kernelIN5flash11enable_sm90INS1_16FlashAttnBwdSm90INS1_25CollectiveMainloopBwdSm90ILi2ELi2ELi2EN4cute5tupleIJNS5_1CILi1EEES8_S8_EEENS6_IJNS7_ILi64EEENS7_ILi128EEESB_EEENS_6half_tEfNS_4arch4Sm90ELb0ELb0ELb1ELb0ELb1ELb1ELb0ELb0ELi2ELi1ELi2ELi1ELb0EEENS1_24CollectiveEpilogueBwdGQAISC_fSF_Li256ELb0ELb1EEENS1_19SingleTileSchedulerILb0ELb0ELb0ELi128EEEEEEEEEvNT_6ParamsE:
	.zero		2304


//--------------------- .nv.constant0._ZN7cutlass13device_kernelIN5flash11enable_sm90INS1_16FlashAttnBwdSm90INS1_25CollectiveMainloopBwdSm90ILi2ELi2ELi2EN4cute5tupleIJNS5_1CILi1EEES8_S8_EEENS6_IJNS7_ILi64EEENS7_ILi128EEESB_EEENS_6half_tEfNS_4arch4Sm90ELb0ELb0ELb1ELb1ELb0ELb1ELb0ELb0ELi2ELi1ELi2ELi1ELb0EEENS1_21CollectiveEpilogueBwdISC_SD_SF_Li256ELb1ELb0ELi1EEENS1_19SingleTileSchedulerILb1ELb0ELb0ELi128EEEEEEEEEvNT_6ParamsE --------------------------
	.section	.nv.constant0._ZN7cutlass13device_kernelIN5flash11enable_sm90INS1_16FlashAttnBwdSm90INS1_25CollectiveMainloopBwdSm90ILi2ELi2ELi2EN4cute5tupleIJNS5_1CILi1EEES8_S8_EEENS6_IJNS7_ILi64EEENS7_ILi128EEESB_EEENS_6half_tEfNS_4arch4Sm90ELb0ELb0ELb1ELb1ELb0ELb1ELb0ELb0ELi2ELi1ELi2ELi1ELb0EEENS1_21CollectiveEpilogueBwdISC_SD_SF_Li256ELb1ELb0ELi1EEENS1_19SingleTileSchedulerILb1ELb0ELb0ELi128EEEEEEEEEvNT_6ParamsE,"a",@progbits
	.sectionflags	@""
	.align	4
.nv.constant0._ZN7cutlass13device_kernelIN5flash11enable_sm90INS1_16FlashAttnBwdSm90INS1_25CollectiveMainloopBwdSm90ILi2ELi2ELi2EN4cute5tupleIJNS5_1CILi1EEES8_S8_EEENS6_IJNS7_ILi64EEENS7_ILi128EEESB_EEENS_6half_tEfNS_4arch4Sm90ELb0ELb0ELb1ELb1ELb0ELb1ELb0ELb0ELi2ELi1ELi2ELi1ELb0EEENS1_21CollectiveEpilogueBwdISC_SD_SF_Li256ELb1ELb0ELi1EEENS1_19SingleTileSchedulerILb1ELb0ELb0ELi128EEEEEEEEEvNT_6ParamsE:
	.zero		2304


//--------------------- .nv.constant0._ZN7cutlass13device_kernelIN5flash11enable_sm90INS1_16FlashAttnBwdSm90INS1_25CollectiveMainloopBwdSm90ILi2ELi2ELi2EN4cute5tupleIJNS5_1CILi1EEES8_S8_EEENS6_IJNS7_ILi64EEENS7_ILi128EEESB_EEENS_6half_tEfNS_4arch4Sm90ELb0ELb0ELb1ELb1ELb1ELb1ELb0ELb0ELi2ELi1ELi2ELi1ELb0EEENS1_21CollectiveEpilogueBwdISC_SD_SF_Li256ELb1ELb0ELi1EEENS1_19SingleTileSchedulerILb1ELb0ELb0ELi128EEEEEEEEEvNT_6ParamsE --------------------------
	.section	.nv.constant0._ZN7cutlass13device_kernelIN5flash11enable_sm90INS1_16FlashAttnBwdSm90INS1_25CollectiveMainloopBwdSm90ILi2ELi2ELi2EN4cute5tupleIJNS5_1CILi1EEES8_S8_EEENS6_IJNS7_ILi64EEENS7_ILi128EEESB_EEENS_6half_tEfNS_4arch4Sm90ELb0ELb0ELb1ELb1ELb1ELb1ELb0ELb0ELi2ELi1ELi2ELi1ELb0EEENS1_21CollectiveEpilogueBwdISC_SD_SF_Li256ELb1ELb0ELi1EEENS1_19SingleTileSchedulerILb1ELb0ELb0ELi128EEEEEEEEEvNT_6ParamsE,"a",@progbits
	.sectionflags	@""
	.align	4
.nv.constant0._ZN7cutlass13device_kernelIN5flash11enable_sm90INS1_16FlashAttnBwdSm90INS1_25CollectiveMainloopBwdSm90ILi2ELi2ELi2EN4cute5tupleIJNS5_1CILi1EEES8_S8_EEENS6_IJNS7_ILi64EEENS7_ILi128EEESB_EEENS_6half_tEfNS_4arch4Sm90ELb0ELb0ELb1ELb1ELb1ELb1ELb0ELb0ELi2ELi1ELi2ELi1ELb0EEENS1_21CollectiveEpilogueBwdISC_SD_SF_Li256ELb1ELb0ELi1EEENS1_19SingleTileSchedulerILb1ELb0ELb0ELi128EEEEEEEEEvNT_6ParamsE:
	.zero		2304


//--------------------- .nv.constant0._ZN7cutlass13device_kernelIN5flash11enable_sm90INS1_16FlashAttnBwdSm90INS1_25CollectiveMainloopBwdSm90ILi2ELi2ELi2EN4cute5tupleIJNS5_1CILi1EEES8_S8_EEENS6_IJNS7_ILi64EEENS7_ILi128EEESB_EEENS_6half_tEfNS_4arch4Sm90ELb0ELb0ELb1ELb1ELb0ELb1ELb0ELb0ELi2ELi1ELi2ELi1ELb0EEENS1_24CollectiveEpilogueBwdGQAISC_fSF_Li256ELb1ELb0EEENS1_19SingleTileSchedulerILb1ELb0ELb0ELi128EEEEEEEEEvNT_6ParamsE --------------------------
	.section	.nv.constant0._ZN7cutlass13device_kernelIN5flash11enable_sm90INS1_16FlashAttnBwdSm90INS1_25CollectiveMainloopBwdSm90ILi2ELi2ELi2EN4cute5tupleIJNS5_1CILi1EEES8_S8_EEENS6_IJNS7_ILi64EEENS7_ILi128EEESB_EEENS_6half_tEfNS_4arch4Sm90ELb0ELb0ELb1ELb1ELb0ELb1ELb0ELb0ELi2ELi1ELi2ELi1ELb0EEENS1_24CollectiveEpilogueBwdGQAISC_fSF_Li256ELb1ELb0EEENS1_19SingleTileSchedulerILb1ELb0ELb0ELi128EEEEEEEEEvNT_6ParamsE,"a",@progbits
	.sectionflags	@""
	.align	4
.nv.constant0._ZN7cutlass13device_kernelIN5flash11enable_sm90INS1_16FlashAttnBwdSm90INS1_25CollectiveMainloopBwdSm90ILi2ELi2ELi2EN4cute5tupleIJNS5_1CILi1EEES8_S8_EEENS6_IJNS7_ILi64EEENS7_ILi128EEESB_EEENS_6half_tEfNS_4arch4Sm90ELb0ELb0ELb1ELb1ELb0ELb1ELb0ELb0ELi2ELi1ELi2ELi1ELb0EEENS1_24CollectiveEpilogueBwdGQAISC_fSF_Li256ELb1ELb0EEENS1_19SingleTileSchedulerILb1ELb0ELb0ELi128EEEEEEEEEvNT_6ParamsE:
	.zero		2304


//--------------------- .nv.constant0._ZN7cutlass13device_kernelIN5flash11enable_sm90INS1_16FlashAttnBwdSm90INS1_25CollectiveMainloopBwdSm90ILi2ELi2ELi2EN4cute5tupleIJNS5_1CILi1EEES8_S8_EEENS6_IJNS7_ILi64EEENS7_ILi128EEESB_EEENS_6half_tEfNS_4arch4Sm90ELb0ELb0ELb1ELb1ELb1ELb1ELb0ELb0ELi2ELi1ELi2ELi1ELb0EEENS1_24CollectiveEpilogueBwdGQAISC_fSF_Li256ELb1ELb1EEENS1_19SingleTileSchedulerILb1ELb0ELb0ELi128EEEEEEEEEvNT_6ParamsE --------------------------
	.section	.nv.constant0._ZN7cutlass13device_kernelIN5flash11enable_sm90INS1_16FlashAttnBwdSm90INS1_25CollectiveMainloopBwdSm90ILi2ELi2ELi2EN4cute5tupleIJNS5_1CILi1EEES8_S8_EEENS6_IJNS7_ILi64EEENS7_ILi128EEESB_EEENS_6half_tEfNS_4arch4Sm90ELb0ELb0ELb1ELb1ELb1ELb1ELb0ELb0ELi2ELi1ELi2ELi1ELb0EEENS1_24CollectiveEpilogueBwdGQAISC_fSF_Li256ELb1ELb1EEENS1_19SingleTileSchedulerILb1ELb0ELb0ELi128EEEEEEEEEvNT_6ParamsE,"a",@progbits
	.sectionflags	@""
	.align	4
.nv.constant0._ZN7cutlass13device_kernelIN5flash11enable_sm90INS1_16FlashAttnBwdSm90INS1_25CollectiveMainloopBwdSm90ILi2ELi2ELi2EN4cute5tupleIJNS5_1CILi1EEES8_S8_EEENS6_IJNS7_ILi64EEENS7_ILi128EEESB_EEENS_6half_tEfNS_4arch4Sm90ELb0ELb0ELb1ELb1ELb1ELb1ELb0ELb0ELi2ELi1ELi2ELi1ELb0EEENS1_24CollectiveEpilogueBwdGQAISC_fSF_Li256ELb1ELb1EEENS1_19SingleTileSchedulerILb1ELb0ELb0ELi128EEEEEEEEEvNT_6ParamsE:
	.zero		2304


//--------------------- .nv.constant0._ZN7cutlass13device_kernelIN5flash11enable_sm90INS1_16FlashAttnBwdSm90INS1_25CollectiveMainloopBwdSm90ILi2ELi2ELi2EN4cute5tupleIJNS5_1CILi1EEES8_S8_EEENS6_IJNS7_ILi64EEENS7_ILi128EEESB_EEENS_6half_tEfNS_4arch4Sm90ELb0ELb1ELb1ELb0ELb0ELb1ELb0ELb0ELi2ELi1ELi2ELi1ELb0EEENS1_21CollectiveEpilogueBwdISC_SD_SF_Li256ELb0ELb0ELi1EEENS1_19SingleTileSchedulerILb0ELb0ELb0ELi128EEEEEEEEEvNT_6ParamsE --------------------------
	.section	.nv.constant0._ZN7cutlass13device_kernelIN5flash11enable_sm90INS1_16FlashAttnBwdSm90INS1_25CollectiveMainloopBwdSm90ILi2ELi2ELi2EN4cute5tupleIJNS5_1CILi1EEES8_S8_EEENS6_IJNS7_ILi64EEENS7_ILi128EEESB_EEENS_6half_tEfNS_4arch4Sm90ELb0ELb1ELb1ELb0ELb0ELb1ELb0ELb0ELi2ELi1ELi2ELi1ELb0EEENS1_21CollectiveEpilogueBwdISC_SD_SF_Li256ELb0ELb0ELi1EEENS1_19SingleTileSchedulerILb0ELb0ELb0ELi128EEEEEEEEEvNT_6ParamsE,"a",@progbits
	.sectionflags	@""
	.align	4
.nv.constant0._ZN7cutlass13device_kernelIN5flash11enable_sm90INS1_16FlashAttnBwdSm90INS1_25CollectiveMainloopBwdSm90ILi2ELi2ELi2EN4cute5tupleIJNS5_1CILi1EEES8_S8_EEENS6_IJNS7_ILi64EEENS7_ILi128EEESB_EEENS_6half_tEfNS_4arch4Sm90ELb0ELb1ELb1ELb0ELb0ELb1ELb0ELb0ELi2ELi1ELi2ELi1ELb0EEENS1_21CollectiveEpilogueBwdISC_SD_SF_Li256ELb0ELb0ELi1EEENS1_19SingleTileSchedulerILb0ELb0ELb0ELi128EEEEEEEEEvNT_6ParamsE:
	.zero		2944


//--------------------- .nv.constant0._ZN7cutlass13device_kernelIN5flash11enable_sm90INS1_16FlashAttnBwdSm90INS1_25CollectiveMainloopBwdSm90ILi2ELi2ELi2EN4cute5tupleIJNS5_1CILi1EEES8_S8_EEENS6_IJNS7_ILi64EEENS7_ILi128EEESB_EEENS_6half_tEfNS_4arch4Sm90ELb0ELb1ELb1ELb0ELb1ELb1ELb0ELb0ELi2ELi1ELi2ELi1ELb0EEENS1_21CollectiveEpilogueBwdISC_SD_SF_Li256ELb0ELb0ELi1EEENS1_19SingleTileSchedulerILb0ELb0ELb0ELi128EEEEEEEEEvNT_6ParamsE --------------------------
	.section	.nv.constant0._ZN7cutlass13device_kernelIN5flash11enable_sm90INS1_16FlashAttnBwdSm90INS1_25CollectiveMainloopBwdSm90ILi2ELi2ELi2EN4cute5tupleIJNS5_1CILi1EEES8_S8_EEENS6_IJNS7_ILi64EEENS7_ILi128EEESB_EEENS_6half_tEfNS_4arch4Sm90ELb0ELb1ELb1ELb0ELb1ELb1ELb0ELb0ELi2ELi1ELi2ELi1ELb0EEENS1_21CollectiveEpilogueBwdISC_SD_SF_Li256ELb0ELb0ELi1EEENS1_19SingleTileSchedulerILb0ELb0ELb0ELi128EEEEEEEEEvNT_6ParamsE,"a",@progbits
	.sectionflags	@""
	.align	4
.nv.constant0._ZN7cutlass13device_kernelIN5flash11enable_sm90INS1_16FlashAttnBwdSm90INS1_25CollectiveMainloopBwdSm90ILi2ELi2ELi2EN4cute5tupleIJNS5_1CILi1EEES8_S8_EEENS6_IJNS7_ILi64EEENS7_ILi128EEESB_EEENS_6half_tEfNS_4arch4Sm90ELb0ELb1ELb1ELb0ELb1ELb1ELb0ELb0ELi2ELi1ELi2ELi1ELb0EEENS1_21CollectiveEpilogueBwdISC_SD_SF_Li256ELb0ELb0ELi1EEENS1_19SingleTileSchedulerILb0ELb0ELb0ELi128EEEEEEEEEvNT_6ParamsE:
	.zero		2944


//--------------------- .nv.constant0._ZN7cutlass13device_kernelIN5flash11enable_sm90INS1_16FlashAttnBwdSm90INS1_25CollectiveMainloopBwdSm90ILi2ELi2ELi2EN4cute5tupleIJNS5_1CILi1EEES8_S8_EEENS6_IJNS7_ILi64EEENS7_ILi128EEESB_EEENS_6half_tEfNS_4arch4Sm90ELb0ELb1ELb1ELb0ELb0ELb1ELb0ELb0ELi2ELi1ELi2ELi1ELb0EEENS1_24CollectiveEpilogueBwdGQAISC_fSF_Li256ELb0ELb0EEENS1_19SingleTileSchedulerILb0ELb0ELb0ELi128EEEEEEEEEvNT_6ParamsE --------------------------
	.section	.nv.constant0._ZN7cutlass13device_kernelIN5flash11enable_sm90INS1_16FlashAttnBwdSm90INS1_25CollectiveMainloopBwdSm90ILi2ELi2ELi2EN4cute5tupleIJNS5_1CILi1EEES8_S8_EEENS6_IJNS7_ILi64EEENS7_ILi128EEESB_EEENS_6half_tEfNS_4arch4Sm90ELb0ELb1ELb1ELb0ELb0ELb1ELb0ELb0ELi2ELi1ELi2ELi1ELb0EEENS1_24CollectiveEpilogueBwdGQAISC_fSF_Li256ELb0ELb0EEENS1_19SingleTileSchedulerILb0ELb0ELb0ELi128EEEEEEEEEvNT_6ParamsE,"a",@progbits
	.sectionflags	@""
	.align	4
.nv.constant0._ZN7cutlass13device_kernelIN5flash11enable_sm90INS1_16FlashAttnBwdSm90INS1_25CollectiveMainloopBwdSm90ILi2ELi2ELi2EN4cute5tupleIJNS5_1CILi1EEES8_S8_EEENS6_IJNS7_ILi64EEENS7_ILi128EEESB_EEENS_6half_tEfNS_4arch4Sm90ELb0ELb1ELb1ELb0ELb0ELb1ELb0ELb0ELi2ELi1ELi2ELi1ELb0EEENS1_24CollectiveEpilogueBwdGQAISC_fSF_Li256ELb0ELb0EEENS1_19SingleTileSchedulerILb0ELb0ELb0ELi128EEEEEEEEEvNT_6ParamsE:
	.zero		2304


//--------------------- .nv.constant0._ZN7cutlass13device_kernelIN5flash11enable_sm90INS1_16FlashAttnBwdSm90INS1_25CollectiveMainloopBwdSm90ILi2ELi2ELi2EN4cute5tupleIJNS5_1CILi1EEES8_S8_EEENS6_IJNS7_ILi64EEENS7_ILi128EEESB_EEENS_6half_tEfNS_4arch4Sm90ELb0ELb1ELb1ELb0ELb1ELb1ELb0ELb0ELi2ELi1ELi2ELi1ELb0EEENS1_24CollectiveEpilogueBwdGQAISC_fSF_Li256ELb0ELb1EEENS1_19SingleTileSchedulerILb0ELb0ELb0ELi128EEEEEEEEEvNT_6ParamsE --------------------------
	.section	.nv.constant0._ZN7cutlass13device_kernelIN5flash11enable_sm90INS1_16FlashAttnBwdSm90INS1_25CollectiveMainloopBwdSm90ILi2ELi2ELi2EN4cute5tupleIJNS5_1CILi1EEES8_S8_EEENS6_IJNS7_ILi64EEENS7_ILi128EEESB_EEENS_6half_tEfNS_4arch4Sm90ELb0ELb1ELb1ELb0ELb1ELb1ELb0ELb0ELi2ELi1ELi2ELi1ELb0EEENS1_24CollectiveEpilogueBwdGQAISC_fSF_Li256ELb0ELb1EEENS1_19SingleTileSchedulerILb0ELb0ELb0ELi128EEEEEEEEEvNT_6ParamsE,"a",@progbits
	.sectionflags	@""
	.align	4
.nv.constant0._ZN7cutlass13device_kernelIN5flash11enable_sm90INS1_16FlashAttnBwdSm90INS1_25CollectiveMainloopBwdSm90ILi2ELi2ELi2EN4cute5tupleIJNS5_1CILi1EEES8_S8_EEENS6_IJNS7_ILi64EEENS7_ILi128EEESB_EEENS_6half_tEfNS_4arch4Sm90ELb0ELb1ELb1ELb0ELb1ELb1ELb0ELb0ELi2ELi1ELi2ELi1ELb0EEENS1_24CollectiveEpilogueBwdGQAISC_fSF_Li256ELb0ELb1EEENS1_19SingleTileSchedulerILb0ELb0ELb0ELi128EEEEEEEEEvNT_6ParamsE:
	.zero		2304


//--------------------- .nv.constant0._ZN7cutlass13device_kernelIN5flash11enable_sm90INS1_16FlashAttnBwdSm90INS1_25CollectiveMainloopBwdSm90ILi2ELi2ELi2EN4cute5tupleIJNS5_1CILi1EEES8_S8_EEENS6_IJNS7_ILi64EEENS7_ILi128EEESB_EEENS_6half_tEfNS_4arch4Sm90ELb0ELb1ELb1ELb1ELb0ELb1ELb0ELb0ELi2ELi1ELi2ELi1ELb0EEENS1_21CollectiveEpilogueBwdISC_SD_SF_Li256ELb1ELb0ELi1EEENS1_19SingleTileSchedulerILb1ELb0ELb0ELi128EEEEEEEEEvNT_6ParamsE --------------------------
	.section	.nv.constant0._ZN7cutlass13device_kernelIN5flash11enable_sm90INS1_16FlashAttnBwdSm90INS1_25CollectiveMainloopBwdSm90ILi2ELi2ELi2EN4cute5tupleIJNS5_1CILi1EEES8_S8_EEENS6_IJNS7_ILi64EEENS7_ILi128EEESB_EEENS_6half_tEfNS_4arch4Sm90ELb0ELb1ELb1ELb1ELb0ELb1ELb0ELb0ELi2ELi1ELi2ELi1ELb0EEENS1_21CollectiveEpilogueBwdISC_SD_SF_Li256ELb1ELb0ELi1EEENS1_19SingleTileSchedulerILb1ELb0ELb0ELi128EEEEEEEEEvNT_6ParamsE,"a",@progbits
	.sectionflags	@""
	.align	4
.nv.constant0._ZN7cutlass13device_kernelIN5flash11enable_sm90INS1_16FlashAttnBwdSm90INS1_25CollectiveMainloopBwdSm90ILi2ELi2ELi2EN4cute5tupleIJNS5_1CILi1EEES8_S8_EEENS6_IJNS7_ILi64EEENS7_ILi128EEESB_EEENS_6half_tEfNS_4arch4Sm90ELb0ELb1ELb1ELb1ELb0ELb1ELb0ELb0ELi2ELi1ELi2ELi1ELb0EEENS1_21CollectiveEpilogueBwdISC_SD_SF_Li256ELb1ELb0ELi1EEENS1_19SingleTileSchedulerILb1ELb0ELb0ELi128EEEEEEEEEvNT_6ParamsE:
	.zero		2304


//--------------------- .nv.constant0._ZN7cutlass13device_kernelIN5flash11enable_sm90INS1_16FlashAttnBwdSm90INS1_25CollectiveMainloopBwdSm90ILi2ELi2ELi2EN4cute5tupleIJNS5_1CILi1EEES8_S8_EEENS6_IJNS7_ILi64EEENS7_ILi128EEESB_EEENS_6half_tEfNS_4arch4Sm90ELb0ELb1ELb1ELb1ELb1ELb1ELb0ELb0ELi2ELi1ELi2ELi1ELb0EEENS1_21CollectiveEpilogueBwdISC_SD_SF_Li256ELb1ELb0ELi1EEENS1_19SingleTileSchedulerILb1ELb0ELb0ELi128EEEEEEEEEvNT_6ParamsE --------------------------
	.section	.nv.constant0._ZN7cutlass13device_kernelIN5flash11enable_sm90INS1_16FlashAttnBwdSm90INS1_25CollectiveMainloopBwdSm90ILi2ELi2ELi2EN4cute5tupleIJNS5_1CILi1EEES8_S8_EEENS6_IJNS7_ILi64EEENS7_ILi128EEESB_EEENS_6half_tEfNS_4arch4Sm90ELb0ELb1ELb1ELb1ELb1ELb1ELb0ELb0ELi2ELi1ELi2ELi1ELb0EEENS1_21CollectiveEpilogueBwdISC_SD_SF_Li256ELb1ELb0ELi1EEENS1_19SingleTileSchedulerILb1ELb0ELb0ELi128EEEEEEEEEvNT_6ParamsE,"a",@progbits
	.sectionflags	@""
	.align	4
.nv.constant0._ZN7cutlass13device_kernelIN5flash11enable_sm90INS1_16FlashAttnBwdSm90INS1_25CollectiveMainloopBwdSm90ILi2ELi2ELi2EN4cute5tupleIJNS5_1CILi1EEES8_S8_EEENS6_IJNS7_ILi64EEENS7_ILi128EEESB_EEENS_6half_tEfNS_4arch4Sm90ELb0ELb1ELb1ELb1ELb1ELb1ELb0ELb0ELi2ELi1ELi2ELi1ELb0EEENS1_21CollectiveEpilogueBwdISC_SD_SF_Li256ELb1ELb0ELi1EEENS1_19SingleTileSchedulerILb1ELb0ELb0ELi128EEEEEEEEEvNT_6ParamsE:
	.zero		2304


//--------------------- .nv.constant0._ZN7cutlass13device_kernelIN5flash11enable_sm90INS1_16FlashAttnBwdSm90INS1_25CollectiveMainloopBwdSm90ILi2ELi2ELi2EN4cute5tupleIJNS5_1CILi1EEES8_S8_EEENS6_IJNS7_ILi64EEENS7_ILi128EEESB_EEENS_6half_tEfNS_4arch4Sm90ELb0ELb1ELb1ELb1ELb0ELb1ELb0ELb0ELi2ELi1ELi2ELi1ELb0EEENS1_24CollectiveEpilogueBwdGQAISC_fSF_Li256ELb1ELb0EEENS1_19SingleTileSchedulerILb1ELb0ELb0ELi128EEEEEEEEEvNT_6ParamsE --------------------------
	.section	.nv.constant0._ZN7cutlass13device_kernelIN5flash11enable_sm90INS1_16FlashAttnBwdSm90INS1_25CollectiveMainloopBwdSm90ILi2ELi2ELi2EN4cute5tupleIJNS5_1CILi1EEES8_S8_EEENS6_IJNS7_ILi64EEENS7_ILi128EEESB_EEENS_6half_tEfNS_4arch4Sm90ELb0ELb1ELb1ELb1ELb0ELb1ELb0ELb0ELi2ELi1ELi2ELi1ELb0EEENS1_24CollectiveEpilogueBwdGQAISC_fSF_Li256ELb1ELb0EEENS1_19SingleTileSchedulerILb1ELb0ELb0ELi128EEEEEEEEEvNT_6ParamsE,"a",@progbits
	.sectionflags	@""
	.align	4
.nv.constant0._ZN7cutlass13device_kernelIN5flash11enable_sm90INS1_16FlashAttnBwdSm90INS1_25CollectiveMainloopBwdSm90ILi2ELi2ELi2EN4cute5tupleIJNS5_1CILi1EEES8_S8_EEENS6_IJNS7_ILi64EEENS7_ILi128EEESB_EEENS_6half_tEfNS_4arch4Sm90ELb0ELb1ELb1ELb1ELb0ELb1ELb0ELb0ELi2ELi1ELi2ELi1ELb0EEENS1_24CollectiveEpilogueBwdGQAISC_fSF_Li256ELb1ELb0EEENS1_19SingleTileSchedulerILb1ELb0ELb0ELi128EEEEEEEEEvNT_6ParamsE:
	.zero		2304


//--------------------- .nv.constant0._ZN7cutlass13device_kernelIN5flash11enable_sm90INS1_16FlashAttnBwdSm90INS1_25CollectiveMainloopBwdSm90ILi2ELi2ELi2EN4cute5tupleIJNS5_1CILi1EEES8_S8_EEENS6_IJNS7_ILi64EEENS7_ILi128EEESB_EEENS_6half_tEfNS_4arch4Sm90ELb0ELb1ELb1ELb1ELb1ELb1ELb0ELb0ELi2ELi1ELi2ELi1ELb0EEENS1_24CollectiveEpilogueBwdGQAISC_fSF_Li256ELb1ELb1EEENS1_19SingleTileSchedulerILb1ELb0ELb0ELi128EEEEEEEEEvNT_6ParamsE --------------------------
	.section	.nv.constant0._ZN7cutlass13device_kernelIN5flash11enable_sm90INS1_16FlashAttnBwdSm90INS1_25CollectiveMainloopBwdSm90ILi2ELi2ELi2EN4cute5tupleIJNS5_1CILi1EEES8_S8_EEENS6_IJNS7_ILi64EEENS7_ILi128EEESB_EEENS_6half_tEfNS_4arch4Sm90ELb0ELb1ELb1ELb1ELb1ELb1ELb0ELb0ELi2ELi1ELi2ELi1ELb0EEENS1_24CollectiveEpilogueBwdGQAISC_fSF_Li256ELb1ELb1EEENS1_19SingleTileSchedulerILb1ELb0ELb0ELi128EEEEEEEEEvNT_6ParamsE,"a",@progbits
	.sectionflags	@""
	.align	4
.nv.constant0._ZN7cutlass13device_kernelIN5flash11enable_sm90INS1_16FlashAttnBwdSm90INS1_25CollectiveMainloopBwdSm90ILi2ELi2ELi2EN4cute5tupleIJNS5_1CILi1EEES8_S8_EEENS6_IJNS7_ILi64EEENS7_ILi128EEESB_EEENS_6half_tEfNS_4arch4Sm90ELb0ELb1ELb1ELb1ELb1ELb1ELb0ELb0ELi2ELi1ELi2ELi1ELb0EEENS1_24CollectiveEpilogueBwdGQAISC_fSF_Li256ELb1ELb1EEENS1_19SingleTileSchedulerILb1ELb0ELb0ELi128EEEEEEEEEvNT_6ParamsE:
	.zero		2304


//--------------------- .nv.constant0._ZN7cutlass13device_kernelIN5flash11enable_sm90INS1_16FlashAttnBwdSm90INS1_25CollectiveMainloopBwdSm90ILi2ELi2ELi2EN4cute5tupleIJNS5_1CILi1EEES8_S8_EEENS6_IJNS7_ILi64EEENS7_ILi128EEESB_EEENS_6half_tEfNS_4arch4Sm90ELb1ELb0ELb1ELb0ELb0ELb1ELb0ELb0ELi2ELi1ELi2ELi1ELb0EEENS1_21CollectiveEpilogueBwdISC_SD_SF_Li256ELb0ELb0ELi1EEENS1_25SingleTileBwdLPTSchedulerILb0ELi128ELb0EEEEEEEEEvNT_6ParamsE --------------------------
	.section	.nv.constant0._ZN7cutlass13device_kernelIN5flash11enable_sm90INS1_16FlashAttnBwdSm90INS1_25CollectiveMainloopBwdSm90ILi2ELi2ELi2EN4cute5tupleIJNS5_1CILi1EEES8_S8_EEENS6_IJNS7_ILi64EEENS7_ILi128EEESB_EEENS_6half_tEfNS_4arch4Sm90ELb1ELb0ELb1ELb0ELb0ELb1ELb0ELb0ELi2ELi1ELi2ELi1ELb0EEENS1_21CollectiveEpilogueBwdISC_SD_SF_Li256ELb0ELb0ELi1EEENS1_25SingleTileBwdLPTSchedulerILb0ELi128ELb0EEEEEEEEEvNT_6ParamsE,"a",@progbits
	.sectionflags	@""
	.align	4
.nv.constant0._ZN7cutlass13device_kernelIN5flash11enable_sm90INS1_16FlashAttnBwdSm90INS1_25CollectiveMainloopBwdSm90ILi2ELi2ELi2EN4cute5tupleIJNS5_1CILi1EEES8_S8_EEENS6_IJNS7_ILi64EEENS7_ILi128EEESB_EEENS_6half_tEfNS_4arch4Sm90ELb1ELb0ELb1ELb0ELb0ELb1ELb0ELb0ELi2ELi1ELi2ELi1ELb0EEENS1_21CollectiveEpilogueBwdISC_SD_SF_Li256ELb0ELb0ELi1EEENS1_25SingleTileBwdLPTSchedulerILb0ELi128ELb0EEEEEEEEEvNT_6ParamsE:
	.zero		2944


//--------------------- .nv.constant0._ZN7cutlass13device_kernelIN5flash11enable_sm90INS1_16FlashAttnBwdSm90INS1_25CollectiveMainloopBwdSm90ILi2ELi2ELi2EN4cute5tupleIJNS5_1CILi1EEES8_S8_EEENS6_IJNS7_ILi64EEENS7_ILi128EEESB_EEENS_6half_tEfNS_4arch4Sm90ELb1ELb0ELb1ELb0ELb1ELb1ELb0ELb0ELi2ELi1ELi2ELi1ELb0EEENS1_21CollectiveEpilogueBwdISC_SD_SF_Li256ELb0ELb0ELi1EEENS1_25SingleTileBwdLPTSchedulerILb0ELi128ELb1EEEEEEEEEvNT_6ParamsE --------------------------
	.section	.nv.constant0._ZN7cutlass13device_kernelIN5flash11enable_sm90INS1_16FlashAttnBwdSm90INS1_25CollectiveMainloopBwdSm90ILi2ELi2ELi2EN4cute5tupleIJNS5_1CILi1EEES8_S8_EEENS6_IJNS7_ILi64EEENS7_ILi128EEESB_EEENS_6half_tEfNS_4arch4Sm90ELb1ELb0ELb1ELb0ELb1ELb1ELb0ELb0ELi2ELi1ELi2ELi1ELb0EEENS1_21CollectiveEpilogueBwdISC_SD_SF_Li256ELb0ELb0ELi1EEENS1_25SingleTileBwdLPTSchedulerILb0ELi128ELb1EEEEEEEEEvNT_6ParamsE,"a",@progbits
	.sectionflags	@""
	.align	4
.nv.constant0._ZN7cutlass13device_kernelIN5flash11enable_sm90INS1_16FlashAttnBwdSm90INS1_25CollectiveMainloopBwdSm90ILi2ELi2ELi2EN4cute5tupleIJNS5_1CILi1EEES8_S8_EEENS6_IJNS7_ILi64EEENS7_ILi128EEESB_EEENS_6half_tEfNS_4arch4Sm90ELb1ELb0ELb1ELb0ELb1ELb1ELb0ELb0ELi2ELi1ELi2ELi1ELb0EEENS1_21CollectiveEpilogueBwdISC_SD_SF_Li256ELb0ELb0ELi1EEENS1_25SingleTileBwdLPTSchedulerILb0ELi128ELb1EEEEEEEEEvNT_6ParamsE:
	.zero		2944


//--------------------- .nv.constant0._ZN7cutlass13device_kernelIN5flash11enable_sm90INS1_16FlashAttnBwdSm90INS1_25CollectiveMainloopBwdSm90ILi2ELi2ELi2EN4cute5tupleIJNS5_1CILi1EEES8_S8_EEENS6_IJNS7_ILi64EEENS7_ILi128EEESB_EEENS_6half_tEfNS_4arch4Sm90ELb1ELb0ELb1ELb0ELb0ELb1ELb0ELb0ELi2ELi1ELi2ELi1ELb0EEENS1_24CollectiveEpilogueBwdGQAISC_fSF_Li256ELb0ELb0EEENS1_25SingleTileBwdLPTSchedulerILb0ELi128ELb0EEEEEEEEEvNT_6ParamsE --------------------------
	.section	.nv.constant0._ZN7cutlass13device_kernelIN5flash11enable_sm90INS1_16FlashAttnBwdSm90INS1_25CollectiveMainloopBwdSm90ILi2ELi2ELi2EN4cute5tupleIJNS5_1CILi1EEES8_S8_EEENS6_IJNS7_ILi64EEENS7_ILi128EEESB_EEENS_6half_tEfNS_4arch4Sm90ELb1ELb0ELb1ELb0ELb0ELb1ELb0ELb0ELi2ELi1ELi2ELi1ELb0EEENS1_24CollectiveEpilogueBwdGQAISC_fSF_Li256ELb0ELb0EEENS1_25SingleTileBwdLPTSchedulerILb0ELi128ELb0EEEEEEEEEvNT_6ParamsE,"a",@progbits
	.sectionflags	@""
	.align	4
.nv.constant0._ZN7cutlass13device_kernelIN5flash11enable_sm90INS1_16FlashAttnBwdSm90INS1_25CollectiveMainloopBwdSm90ILi2ELi2ELi2EN4cute5tupleIJNS5_1CILi1EEES8_S8_EEENS6_IJNS7_ILi64EEENS7_ILi128EEESB_EEENS_6half_tEfNS_4arch4Sm90ELb1ELb0ELb1ELb0ELb0ELb1ELb0ELb0ELi2ELi1ELi2ELi1ELb0EEENS1_24CollectiveEpilogueBwdGQAISC_fSF_Li256ELb0ELb0EEENS1_25SingleTileBwdLPTSchedulerILb0ELi128ELb0EEEEEEEEEvNT_6ParamsE:
	.zero		2432


//--------------------- .nv.constant0._ZN7cutlass13device_kernelIN5flash11enable_sm90INS1_16FlashAttnBwdSm90INS1_25CollectiveMainloopBwdSm90ILi2ELi2ELi2EN4cute5tupleIJNS5_1CILi1EEES8_S8_EEENS6_IJNS7_ILi64EEENS7_ILi128EEESB_EEENS_6half_tEfNS_4arch4Sm90ELb1ELb0ELb1ELb0ELb1ELb1ELb0ELb0ELi2ELi1ELi2ELi1ELb0EEENS1_24CollectiveEpilogueBwdGQAISC_fSF_Li256ELb0ELb1EEENS1_25SingleTileBwdLPTSchedulerILb0ELi128ELb1EEEEEEEEEvNT_6ParamsE --------------------------
	.section	.nv.constant0._ZN7cutlass13device_kernelIN5flash11enable_sm90INS1_16FlashAttnBwdSm90INS1_25CollectiveMainloopBwdSm90ILi2ELi2ELi2EN4cute5tupleIJNS5_1CILi1EEES8_S8_EEENS6_IJNS7_ILi64EEENS7_ILi128EEESB_EEENS_6half_tEfNS_4arch4Sm90ELb1ELb0ELb1ELb0ELb1ELb1ELb0ELb0ELi2ELi1ELi2ELi1ELb0EEENS1_24CollectiveEpilogueBwdGQAISC_fSF_Li256ELb0ELb1EEENS1_25SingleTileBwdLPTSchedulerILb0ELi128ELb1EEEEEEEEEvNT_6ParamsE,"a",@progbits
	.sectionflags	@""
	.align	4
.nv.constant0._ZN7cutlass13device_kernelIN5flash11enable_sm90INS1_16FlashAttnBwdSm90INS1_25CollectiveMainloopBwdSm90ILi2ELi2ELi2EN4cute5tupleIJNS5_1CILi1EEES8_S8_EEENS6_IJNS7_ILi64EEENS7_ILi128EEESB_EEENS_6half_tEfNS_4arch4Sm90ELb1ELb0ELb1ELb0ELb1ELb1ELb0ELb0ELi2ELi1ELi2ELi1ELb0EEENS1_24CollectiveEpilogueBwdGQAISC_fSF_Li256ELb0ELb1EEENS1_25SingleTileBwdLPTSchedulerILb0ELi128ELb1EEEEEEEEEvNT_6ParamsE:
	.zero		2432


//--------------------- .nv.constant0._ZN7cutlass13device_kernelIN5flash22FlashAttnBwdPreprocessIN4cute5tupleIJNS3_1CILi64EEENS5_ILi128EEEEEENS_6half_tEfNS_4arch4Sm90ELb1ELb0EEEEEvNT_6ParamsE --------------------------
	.section	.nv.constant0._ZN7cutlass13device_kernelIN5flash22FlashAttnBwdPreprocessIN4cute5tupleIJNS3_1CILi64EEENS5_ILi128EEEEEENS_6half_tEfNS_4arch4Sm90ELb1ELb0EEEEEvNT_6ParamsE,"a",@progbits
	.sectionflags	@""
	.align	4
.nv.constant0._ZN7cutlass13device_kernelIN5flash22FlashAttnBwdPreprocessIN4cute5tupleIJNS3_1CILi64EEENS5_ILi128EEEEEENS_6half_tEfNS_4arch4Sm90ELb1ELb0EEEEEvNT_6ParamsE:
	.zero		768


//--------------------- .nv.constant0._ZN7cutlass13device_kernelIN5flash11enable_sm90INS1_16FlashAttnBwdSm90INS1_25CollectiveMainloopBwdSm90ILi2ELi2ELi2EN4cute5tupleIJNS5_1CILi1EEES8_S8_EEENS6_IJNS7_ILi64EEENS7_ILi128EEESB_EEENS_6half_tEfNS_4arch4Sm90ELb1ELb0ELb1ELb1ELb0ELb1ELb0ELb0ELi2ELi1ELi2ELi1ELb0EEENS1_21CollectiveEpilogueBwdISC_SD_SF_Li256ELb1ELb0ELi1EEENS1_25SingleTileBwdLPTSchedulerILb1ELi128ELb0EEEEEEEEEvNT_6ParamsE --------------------------
	.section	.nv.constant0._ZN7cutlass13device_kernelIN5flash11enable_sm90INS1_16FlashAttnBwdSm90INS1_25CollectiveMainloopBwdSm90ILi2ELi2ELi2EN4cute5tupleIJNS5_1CILi1EEES8_S8_EEENS6_IJNS7_ILi64EEENS7_ILi128EEESB_EEENS_6half_tEfNS_4arch4Sm90ELb1ELb0ELb1ELb1ELb0ELb1ELb0ELb0ELi2ELi1ELi2ELi1ELb0EEENS1_21CollectiveEpilogueBwdISC_SD_SF_Li256ELb1ELb0ELi1EEENS1_25SingleTileBwdLPTSchedulerILb1ELi128ELb0EEEEEEEEEvNT_6ParamsE,"a",@progbits
	.sectionflags	@""
	.align	4
.nv.constant0._ZN7cutlass13device_kernelIN5flash11enable_sm90INS1_16FlashAttnBwdSm90INS1_25CollectiveMainloopBwdSm90ILi2ELi2ELi2EN4cute5tupleIJNS5_1CILi1EEES8_S8_EEENS6_IJNS7_ILi64EEENS7_ILi128EEESB_EEENS_6half_tEfNS_4arch4Sm90ELb1ELb0ELb1ELb1ELb0ELb1ELb0ELb0ELi2ELi1ELi2ELi1ELb0EEENS1_21CollectiveEpilogueBwdISC_SD_SF_Li256ELb1ELb0ELi1EEENS1_25SingleTileBwdLPTSchedulerILb1ELi128ELb0EEEEEEEEEvNT_6ParamsE:
	.zero		2304


//--------------------- .nv.constant0._ZN7cutlass13device_kernelIN5flash11enable_sm90INS1_16FlashAttnBwdSm90INS1_25CollectiveMainloopBwdSm90ILi2ELi2ELi2EN4cute5tupleIJNS5_1CILi1EEES8_S8_EEENS6_IJNS7_ILi64EEENS7_ILi128EEESB_EEENS_6half_tEfNS_4arch4Sm90ELb1ELb0ELb1ELb1ELb1ELb1ELb0ELb0ELi2ELi1ELi2ELi1ELb0EEENS1_21CollectiveEpilogueBwdISC_SD_SF_Li256ELb1ELb0ELi1EEENS1_25SingleTileBwdLPTSchedulerILb1ELi128ELb1EEEEEEEEEvNT_6ParamsE --------------------------
	.section	.nv.constant0._ZN7cutlass13device_kernelIN5flash11enable_sm90INS1_16FlashAttnBwdSm90INS1_25CollectiveMainloopBwdSm90ILi2ELi2ELi2EN4cute5tupleIJNS5_1CILi1EEES8_S8_EEENS6_IJNS7_ILi64EEENS7_ILi128EEESB_EEENS_6half_tEfNS_4arch4Sm90ELb1ELb0ELb1ELb1ELb1ELb1ELb0ELb0ELi2ELi1ELi2ELi1ELb0EEENS1_21CollectiveEpilogueBwdISC_SD_SF_Li256ELb1ELb0ELi1EEENS1_25SingleTileBwdLPTSchedulerILb1ELi128ELb1EEEEEEEEEvNT_6ParamsE,"a",@progbits
	.sectionflags	@""
	.align	4
.nv.constant0._ZN7cutlass13device_kernelIN5flash11enable_sm90INS1_16FlashAttnBwdSm90INS1_25CollectiveMainloopBwdSm90ILi2ELi2ELi2EN4cute5tupleIJNS5_1CILi1EEES8_S8_EEENS6_IJNS7_ILi64EEENS7_ILi128EEESB_EEENS_6half_tEfNS_4arch4Sm90ELb1ELb0ELb1ELb1ELb1ELb1ELb0ELb0ELi2ELi1ELi2ELi1ELb0EEENS1_21CollectiveEpilogueBwdISC_SD_SF_Li256ELb1ELb0ELi1EEENS1_25SingleTileBwdLPTSchedulerILb1ELi128ELb1EEEEEEEEEvNT_6ParamsE:
	.zero		2304


//--------------------- .nv.constant0._ZN7cutlass13device_kernelIN5flash11enable_sm90INS1_16FlashAttnBwdSm90INS1_25CollectiveMainloopBwdSm90ILi2ELi2ELi2EN4cute5tupleIJNS5_1CILi1EEES8_S8_EEENS6_IJNS7_ILi64EEENS7_ILi128EEESB_EEENS_6half_tEfNS_4arch4Sm90ELb1ELb0ELb1ELb1ELb0ELb1ELb0ELb0ELi2ELi1ELi2ELi1ELb0EEENS1_24CollectiveEpilogueBwdGQAISC_fSF_Li256ELb1ELb0EEENS1_25SingleTileBwdLPTSchedulerILb1ELi128ELb0EEEEEEEEEvNT_6ParamsE --------------------------
	.section	.nv.constant0._ZN7cutlass13device_kernelIN5flash11enable_sm90INS1_16FlashAttnBwdSm90INS1_25CollectiveMainloopBwdSm90ILi2ELi2ELi2EN4cute5tupleIJNS5_1CILi1EEES8_S8_EEENS6_IJNS7_ILi64EEENS7_ILi128EEESB_EEENS_6half_tEfNS_4arch4Sm90ELb1ELb0ELb1ELb1ELb0ELb1ELb0ELb0ELi2ELi1ELi2ELi1ELb0EEENS1_24CollectiveEpilogueBwdGQAISC_fSF_Li256ELb1ELb0EEENS1_25SingleTileBwdLPTSchedulerILb1ELi128ELb0EEEEEEEEEvNT_6ParamsE,"a",@progbits
	.sectionflags	@""
	.align	4
.nv.constant0._ZN7cutlass13device_kernelIN5flash11enable_sm90INS1_16FlashAttnBwdSm90INS1_25CollectiveMainloopBwdSm90ILi2ELi2ELi2EN4cute5tupleIJNS5_1CILi1EEES8_S8_EEENS6_IJNS7_ILi64EEENS7_ILi128EEESB_EEENS_6half_tEfNS_4arch4Sm90ELb1ELb0ELb1ELb1ELb0ELb1ELb0ELb0ELi2ELi1ELi2ELi1ELb0EEENS1_24CollectiveEpilogueBwdGQAISC_fSF_Li256ELb1ELb0EEENS1_25SingleTileBwdLPTSchedulerILb1ELi128ELb0EEEEEEEEEvNT_6ParamsE:
	.zero		2432


//--------------------- .nv.constant0._ZN7cutlass13device_kernelIN5flash32FlashAttnBwdPostprocessConvertdQIN4cute5tupleIJNS3_1CILi128EEES6_EEENS_6half_tEfNS_4arch4Sm90ELi256ENS3_8TiledMMAINS3_8MMA_AtomIJNS3_4SM904GMMA26MMA_64x128x16_F32F16F16_RSILNSE_5MajorE0ELSG_1ELNSE_7ScaleInE1ELSH_1EEEEEENS3_6LayoutINS4_IJNS5_ILi2EEENS5_ILi1EEESM_EEENS4_IJSM_NS5_ILi0EEESO_EEEEENS4_IJNS3_10UnderscoreESR_SR_EEEEELb0EEEEEvNT_6ParamsE --------------------------
	.section	.nv.constant0._ZN7cutlass13device_kernelIN5flash32FlashAttnBwdPostprocessConvertdQIN4cute5tupleIJNS3_1CILi128EEES6_EEENS_6half_tEfNS_4arch4Sm90ELi256ENS3_8TiledMMAINS3_8MMA_AtomIJNS3_4SM904GMMA26MMA_64x128x16_F32F16F16_RSILNSE_5MajorE0ELSG_1ELNSE_7ScaleInE1ELSH_1EEEEEENS3_6LayoutINS4_IJNS5_ILi2EEENS5_ILi1EEESM_EEENS4_IJSM_NS5_ILi0EEESO_EEEEENS4_IJNS3_10UnderscoreESR_SR_EEEEELb0EEEEEvNT_6ParamsE,"a",@progbits
	.sectionflags	@""
	.align	4
.nv.constant0._ZN7cutlass13device_kernelIN5flash32FlashAttnBwdPostprocessConvertdQIN4cute5tupleIJNS3_1CILi128EEES6_EEENS_6half_tEfNS_4arch4Sm90ELi256ENS3_8TiledMMAINS3_8MMA_AtomIJNS3_4SM904GMMA26MMA_64x128x16_F32F16F16_RSILNSE_5MajorE0ELSG_1ELNSE_7ScaleInE1ELSH_1EEEEEENS3_6LayoutINS4_IJNS5_ILi2EEENS5_ILi1EEESM_EEENS4_IJSM_NS5_ILi0EEESO_EEEEENS4_IJNS3_10UnderscoreESR_SR_EEEEELb0EEEEEvNT_6ParamsE:
	.zero		640


//--------------------- .nv.constant0._ZN7cutlass13device_kernelIN5flash32FlashAttnBwdPostprocessConvertdQIN4cute5tupleIJNS3_1CILi64EEENS5_ILi128EEEEEENS_6half_tEfNS_4arch4Sm90ELi256ENS3_8TiledMMAINS3_8MMA_AtomIJNS3_4SM904GMMA25MMA_64x64x16_F32F16F16_SSILNSF_5MajorE0ELSH_1ELNSF_7ScaleInE1ELSI_1EEEEEENS3_6LayoutINS4_IJNS5_ILi1EEENS5_ILi2EEESM_EEENS4_IJNS5_ILi0EEESM_SP_EEEEENS4_IJNS3_10UnderscoreESS_SS_EEEEELb0EEEEEvNT_6ParamsE --------------------------
	.section	.nv.constant0._ZN7cutlass13device_kernelIN5flash32FlashAttnBwdPostprocessConvertdQIN4cute5tupleIJNS3_1CILi64EEENS5_ILi128EEEEEENS_6half_tEfNS_4arch4Sm90ELi256ENS3_8TiledMMAINS3_8MMA_AtomIJNS3_4SM904GMMA25MMA_64x64x16_F32F16F16_SSILNSF_5MajorE0ELSH_1ELNSF_7ScaleInE1ELSI_1EEEEEENS3_6LayoutINS4_IJNS5_ILi1EEENS5_ILi2EEESM_EEENS4_IJNS5_ILi0EEESM_SP_EEEEENS4_IJNS3_10UnderscoreESS_SS_EEEEELb0EEEEEvNT_6ParamsE,"a",@progbits
	.sectionflags	@""
	.align	4
.nv.constant0._ZN7cutlass13device_kernelIN5flash32FlashAttnBwdPostprocessConvertdQIN4cute5tupleIJNS3_1CILi64EEENS5_ILi128EEEEEENS_6half_tEfNS_4arch4Sm90ELi256ENS3_8TiledMMAINS3_8MMA_AtomIJNS3_4SM904GMMA25MMA_64x64x16_F32F16F16_SSILNSF_5MajorE0ELSH_1ELNSF_7ScaleInE1ELSI_1EEEEEENS3_6LayoutINS4_IJNS5_ILi1EEENS5_ILi2EEESM_EEENS4_IJNS5_ILi0EEESM_SP_EEEEENS4_IJNS3_10UnderscoreESS_SS_EEEEELb0EEEEEvNT_6ParamsE:
	.zero		640


//--------------------- .nv.constant0._ZN7cutlass13device_kernelIN5flash11enable_sm90INS1_16FlashAttnBwdSm90INS1_25CollectiveMainloopBwdSm90ILi2ELi2ELi2EN4cute5tupleIJNS5_1CILi1EEES8_S8_EEENS6_IJNS7_ILi64EEENS7_ILi128EEESB_EEENS_6half_tEfNS_4arch4Sm90ELb1ELb0ELb1ELb1ELb1ELb1ELb0ELb0ELi2ELi1ELi2ELi1ELb0EEENS1_24CollectiveEpilogueBwdGQAISC_fSF_Li256ELb1ELb1EEENS1_25SingleTileBwdLPTSchedulerILb1ELi128ELb1EEEEEEEEEvNT_6ParamsE --------------------------
	.section	.nv.constant0._ZN7cutlass13device_kernelIN5flash11enable_sm90INS1_16FlashAttnBwdSm90INS1_25CollectiveMainloopBwdSm90ILi2ELi2ELi2EN4cute5tupleIJNS5_1CILi1EEES8_S8_EEENS6_IJNS7_ILi64EEENS7_ILi128EEESB_EEENS_6half_tEfNS_4arch4Sm90ELb1ELb0ELb1ELb1ELb1ELb1ELb0ELb0ELi2ELi1ELi2ELi1ELb0EEENS1_24CollectiveEpilogueBwdGQAISC_fSF_Li256ELb1ELb1EEENS1_25SingleTileBwdLPTSchedulerILb1ELi128ELb1EEEEEEEEEvNT_6ParamsE,"a",@progbits
	.sectionflags	@""
	.align	4
.nv.constant0._ZN7cutlass13device_kernelIN5flash11enable_sm90INS1_16FlashAttnBwdSm90INS1_25CollectiveMainloopBwdSm90ILi2ELi2ELi2EN4cute5tupleIJNS5_1CILi1EEES8_S8_EEENS6_IJNS7_ILi64EEENS7_ILi128EEESB_EEENS_6half_tEfNS_4arch4Sm90ELb1ELb0ELb1ELb1ELb1ELb1ELb0ELb0ELi2ELi1ELi2ELi1ELb0EEENS1_24CollectiveEpilogueBwdGQAISC_fSF_Li256ELb1ELb1EEENS1_25SingleTileBwdLPTSchedulerILb1ELi128ELb1EEEEEEEEEvNT_6ParamsE:
	.zero		2432


//--------------------- .nv.constant0._ZN7cutlass13device_kernelIN5flash22FlashAttnBwdPreprocessIN4cute5tupleIJNS3_1CILi64EEENS5_ILi128EEEEEENS_6half_tEfNS_4arch4Sm90ELb1ELb1EEEEEvNT_6ParamsE --------------------------
	.section	.nv.constant0._ZN7cutlass13device_kernelIN5flash22FlashAttnBwdPreprocessIN4cute5tupleIJNS3_1CILi64EEENS5_ILi128EEEEEENS_6half_tEfNS_4arch4Sm90ELb1ELb1EEEEEvNT_6ParamsE,"a",@progbits
	.sectionflags	@""
	.align	4
.nv.constant0._ZN7cutlass13device_kernelIN5flash22FlashAttnBwdPreprocessIN4cute5tupleIJNS3_1CILi64EEENS5_ILi128EEEEEENS_6half_tEfNS_4arch4Sm90ELb1ELb1EEEEEvNT_6ParamsE:
	.zero		768


//--------------------- SYMBOLS --------------------------

	.type		.nv.reservedSmem.offset0,@object
	.size		.nv.reservedSmem.offset0,0x4
	.type		__assertfail,@function
